def matmul_kernel(
    a_ptr,
    b_ptr,
    c_ptr,
    M,
    N,
    K,
    stride_am,
    stride_ak,
    stride_bk,
    stride_bn,
    stride_cm,
    stride_cn,
    BLOCK_M: tl.constexpr,
    BLOCK_N: tl.constexpr,
    BLOCK_K: tl.constexpr,
    GROUP_M: tl.constexpr,
):
    pid = tl.program_id(axis=0)
    num_pid_m = tl.cdiv(M, BLOCK_M)
    num_pid_n = tl.cdiv(N, BLOCK_N)
    num_pid_in_group = GROUP_M * num_pid_n
    group_id = pid // num_pid_in_group
    first_pid_m = group_id * GROUP_M
    group_size_m = min(num_pid_m - first_pid_m, GROUP_M)
    pid_m = first_pid_m + ((pid % num_pid_in_group) % group_size_m)
    pid_n = (pid % num_pid_in_group) // group_size_m

    offs_am = (pid_m * BLOCK_M + tl.arange(0, BLOCK_M)) % M
    offs_bn = (pid_n * BLOCK_N + tl.arange(0, BLOCK_N)) % N
    offs_k = tl.arange(0, BLOCK_K)
    a_ptrs = a_ptr + offs_am[:, None] * stride_am + offs_k[None, :] * stride_ak
    b_ptrs = b_ptr + offs_k[:, None] * stride_bk + offs_bn[None, :] * stride_bn

    acc = tl.zeros((BLOCK_M, BLOCK_N), dtype=tl.float32)
    for kk in range(0, tl.cdiv(K, BLOCK_K)):
        a = tl.load(a_ptrs, mask=offs_k[None, :] < K - kk * BLOCK_K, other=0.0)
        b = tl.load(b_ptrs, mask=offs_k[:, None] < K - kk * BLOCK_K, other=0.0)
        acc = tl.dot(a, b, acc)
        a_ptrs += BLOCK_K * stride_ak
        b_ptrs += BLOCK_K * stride_bk

    c = acc.to(c_ptr.dtype.element_ty)
    offs_cm = pid_m * BLOCK_M + tl.arange(0, BLOCK_M)
    offs_cn = pid_n * BLOCK_N + tl.arange(0, BLOCK_N)
    c_ptrs = c_ptr + offs_cm[:, None] * stride_cm + offs_cn[None, :] * stride_cn
    mask = (offs_cm[:, None] < M) & (offs_cn[None, :] < N)
    tl.store(c_ptrs, c, mask=mask)

# config = {"BLOCK_K": 256, "BLOCK_M": 512, "BLOCK_N": 32, "GROUP_M": 8, "arch": "sm_90", "dtype": "fp8e4m3", "num_ctas": 1, "num_stages": 3, "num_warps": 4}
# arch = sm_90


// ===== COMPILED SASS (sm_90a) =====

	.target	sm_90a

	.elftype	@"ET_EXEC"


//--------------------- .note.nv.tkinfo           --------------------------
	.section	.note.nv.tkinfo,"",@"SHT_NOTE"
	.sectionflags	@"SHF_NOTE_NV_TKINFO"
	.tkinfo
        /*0018*/ 	.word	0x00000002
        /*0030*/ 	.string	""
        /*0030*/ 	.string	"ptxas"
        /*0030*/ 	.string	"Cuda compilation tools, release 13.0, V13.0.88"
        /*0030*/ 	.string	"Build cuda_13.0.r13.0/compiler.36424714_0"
        /*0030*/ 	.string	"-v  -suppress-debug-info  -lineinfo  -arch sm_90a "



//--------------------- .note.nv.cuinfo           --------------------------
	.section	.note.nv.cuinfo,"",@"SHT_NOTE"
	.sectionflags	@"SHF_NOTE_NV_CUINFO"
        /*0018*/ 	.short	0x0002
        /*001a*/ 	.short	0x005a
        /*001c*/ 	.short	0x0082
	.zero		2


//--------------------- .nv.info                  --------------------------
	.section	.nv.info,"",@"SHT_CUDA_INFO"
	.align	4


	//----- nvinfo : EIATTR_REGCOUNT
	.align		4
        /*0000*/ 	.byte	0x04, 0x2f
        /*0002*/ 	.short	(.L_1 - .L_0)
	.align		4
.L_0:
        /*0004*/ 	.word	index@(matmul_kernel)
        /*0008*/ 	.word	0x000000ff


	//----- nvinfo : EIATTR_FRAME_SIZE
	.align		4
.L_1:
        /*000c*/ 	.byte	0x04, 0x11
        /*000e*/ 	.short	(.L_3 - .L_2)
	.align		4
.L_2:
        /*0010*/ 	.word	index@(matmul_kernel)
        /*0014*/ 	.word	0x00003f20


	//----- nvinfo : EIATTR_MIN_STACK_SIZE
	.align		4
.L_3:
        /*0018*/ 	.byte	0x04, 0x12
        /*001a*/ 	.short	(.L_5 - .L_4)
	.align		4
.L_4:
        /*001c*/ 	.word	index@(matmul_kernel)
        /*0020*/ 	.word	0x00003f20
.L_5:


//--------------------- .nv.compat                --------------------------
	.section	.nv.compat,"",@"SHT_CUDA_COMPAT_INFO"
	.align	4
        /*0000*/ 	.byte	0x02, 0x09, 0x01, 0x00, 0x02, 0x02, 0x04, 0x00, 0x02, 0x05, 0x05, 0x00, 0x03, 0x07, 0x01, 0x01
        /*0010*/ 	.byte	0x02, 0x03, 0x00, 0x00, 0x02, 0x06, 0x01, 0x00, 0x04, 0x0b, 0x08, 0x00, 0x00, 0x00, 0x00, 0x00
        /*0020*/ 	.byte	0x00, 0x00, 0x00, 0x00


//--------------------- .nv.info.matmul_kernel    --------------------------
	.section	.nv.info.matmul_kernel,"",@"SHT_CUDA_INFO"
	.sectionflags	@""
	.align	4


	//----- nvinfo : EIATTR_CUDA_API_VERSION
	.align		4
        /*0000*/ 	.byte	0x04, 0x37
        /*0002*/ 	.short	(.L_7 - .L_6)
.L_6:
        /*0004*/ 	.word	0x00000082


	//----- nvinfo : EIATTR_KPARAM_INFO
	.align		4
.L_7:
        /*0008*/ 	.byte	0x04, 0x17
        /*000a*/ 	.short	(.L_9 - .L_8)
.L_8:
        /*000c*/ 	.word	0x00000000
        /*0010*/ 	.short	0x000d
        /*0012*/ 	.short	0x0048
        /*0014*/ 	.byte	0x00, 0xf4, 0x21, 0x00


	//----- nvinfo : EIATTR_KPARAM_INFO
	.align		4
.L_9:
        /*0018*/ 	.byte	0x04, 0x17
        /*001a*/ 	.short	(.L_11 - .L_10)
.L_10:
        /*001c*/ 	.word	0x00000000
        /*0020*/ 	.short	0x000c
        /*0022*/ 	.short	0x0040
        /*0024*/ 	.byte	0x00, 0xf4, 0x21, 0x00


	//----- nvinfo : EIATTR_KPARAM_INFO
	.align		4
.L_11:
        /*0028*/ 	.byte	0x04, 0x17
        /*002a*/ 	.short	(.L_13 - .L_12)
.L_12:
        /*002c*/ 	.word	0x00000000
        /*0030*/ 	.short	0x000b
        /*0032*/ 	.short	0x0038
        /*0034*/ 	.byte	0x00, 0xf0, 0x11, 0x00


	//----- nvinfo : EIATTR_KPARAM_INFO
	.align		4
.L_13:
        /*0038*/ 	.byte	0x04, 0x17
        /*003a*/ 	.short	(.L_15 - .L_14)
.L_14:
        /*003c*/ 	.word	0x00000000
        /*0040*/ 	.short	0x000a
        /*0042*/ 	.short	0x0034
        /*0044*/ 	.byte	0x00, 0xf0, 0x11, 0x00


	//----- nvinfo : EIATTR_KPARAM_INFO
	.align		4
.L_15:
        /*0048*/ 	.byte	0x04, 0x17
        /*004a*/ 	.short	(.L_17 - .L_16)
.L_16:
        /*004c*/ 	.word	0x00000000
        /*0050*/ 	.short	0x0009
        /*0052*/ 	.short	0x0030
        /*0054*/ 	.byte	0x00, 0xf0, 0x11, 0x00


	//----- nvinfo : EIATTR_KPARAM_INFO
	.align		4
.L_17:
        /*0058*/ 	.byte	0x04, 0x17
        /*005a*/ 	.short	(.L_19 - .L_18)
.L_18:
        /*005c*/ 	.word	0x00000000
        /*0060*/ 	.short	0x0008
        /*0062*/ 	.short	0x002c
        /*0064*/ 	.byte	0x00, 0xf0, 0x11, 0x00


	//----- nvinfo : EIATTR_KPARAM_INFO
	.align		4
.L_19:
        /*0068*/ 	.byte	0x04, 0x17
        /*006a*/ 	.short	(.L_21 - .L_20)
.L_20:
        /*006c*/ 	.word	0x00000000
        /*0070*/ 	.short	0x0007
        /*0072*/ 	.short	0x0028
        /*0074*/ 	.byte	0x00, 0xf0, 0x11, 0x00


	//----- nvinfo : EIATTR_KPARAM_INFO
	.align		4
.L_21:
        /*0078*/ 	.byte	0x04, 0x17
        /*007a*/ 	.short	(.L_23 - .L_22)
.L_22:
        /*007c*/ 	.word	0x00000000
        /*0080*/ 	.short	0x0006
        /*0082*/ 	.short	0x0024
        /*0084*/ 	.byte	0x00, 0xf0, 0x11, 0x00


	//----- nvinfo : EIATTR_KPARAM_INFO
	.align		4
.L_23:
        /*0088*/ 	.byte	0x04, 0x17
        /*008a*/ 	.short	(.L_25 - .L_24)
.L_24:
        /*008c*/ 	.word	0x00000000
        /*0090*/ 	.short	0x0005
        /*0092*/ 	.short	0x0020
        /*0094*/ 	.byte	0x00, 0xf0, 0x11, 0x00


	//----- nvinfo : EIATTR_KPARAM_INFO
	.align		4
.L_25:
        /*0098*/ 	.byte	0x04, 0x17
        /*009a*/ 	.short	(.L_27 - .L_26)
.L_26:
        /*009c*/ 	.word	0x00000000
        /*00a0*/ 	.short	0x0004
        /*00a2*/ 	.short	0x001c
        /*00a4*/ 	.byte	0x00, 0xf0, 0x11, 0x00


	//----- nvinfo : EIATTR_KPARAM_INFO
	.align		4
.L_27:
        /*00a8*/ 	.byte	0x04, 0x17
        /*00aa*/ 	.short	(.L_29 - .L_28)
.L_28:
        /*00ac*/ 	.word	0x00000000
        /*00b0*/ 	.short	0x0003
        /*00b2*/ 	.short	0x0018
        /*00b4*/ 	.byte	0x00, 0xf0, 0x11, 0x00


	//----- nvinfo : EIATTR_KPARAM_INFO
	.align		4
.L_29:
        /*00b8*/ 	.byte	0x04, 0x17
        /*00ba*/ 	.short	(.L_31 - .L_30)
.L_30:
        /*00bc*/ 	.word	0x00000000
        /*00c0*/ 	.short	0x0002
        /*00c2*/ 	.short	0x0010
        /*00c4*/ 	.byte	0x00, 0xf4, 0x21, 0x00


	//----- nvinfo : EIATTR_KPARAM_INFO
	.align		4
.L_31:
        /*00c8*/ 	.byte	0x04, 0x17
        /*00ca*/ 	.short	(.L_33 - .L_32)
.L_32:
        /*00cc*/ 	.word	0x00000000
        /*00d0*/ 	.short	0x0001
        /*00d2*/ 	.short	0x0008
        /*00d4*/ 	.byte	0x00, 0xf4, 0x21, 0x00


	//----- nvinfo : EIATTR_KPARAM_INFO
	.align		4
.L_33:
        /*00d8*/ 	.byte	0x04, 0x17
        /*00da*/ 	.short	(.L_35 - .L_34)
.L_34:
        /*00dc*/ 	.word	0x00000000
        /*00e0*/ 	.short	0x0000
        /*00e2*/ 	.short	0x0000
        /*00e4*/ 	.byte	0x00, 0xf4, 0x21, 0x00


	//----- nvinfo : EIATTR_SPARSE_MMA_MASK
	.align		4
.L_35:
        /*00e8*/ 	.byte	0x03, 0x50
        /*00ea*/ 	.short	0x0000


	//----- nvinfo : EIATTR_MAXREG_COUNT
	.align		4
        /*00ec*/ 	.byte	0x03, 0x1b
        /*00ee*/ 	.short	0x00ff


	//----- nvinfo : EIATTR_NUM_BARRIERS
	.align		4
        /*00f0*/ 	.byte	0x02, 0x4c
        /*00f2*/ 	.byte	0x01
	.zero		1


	//----- nvinfo : EIATTR_ANNOTATIONS
	.align		4
        /*00f4*/ 	.byte	0x04, 0x55
        /*00f6*/ 	.short	(.L_37 - .L_36)


	//   ....[0]....
.L_36:
        /*00f8*/ 	.word	0x00000001
        /*00fc*/ 	.byte	0x10, 0x05, 0x00, 0x00, 0x01, 0x00, 0x00, 0x00, 0xd0, 0x05, 0x00, 0x00, 0x01, 0x00, 0x00, 0x00
        /* <DEDUP_REMOVED lines=2559> */
        /*a0fc*/ 	.byte	0x90, 0xd8, 0x02, 0x00


	//----- nvinfo : EIATTR_MERCURY_ISA_VERSION
	.align		4
.L_37:
        /*a100*/ 	.byte	0x03, 0x5f
        /*a102*/ 	.short	0x0101


	//----- nvinfo : EIATTR_EXIT_INSTR_OFFSETS
	.align		4
        /*a104*/ 	.byte	0x04, 0x1c
        /*a106*/ 	.short	(.L_39 - .L_38)


	//   ....[0]....
.L_38:
        /*a108*/ 	.word	0x0006ee20


	//   ....[1]....
        /*a10c*/ 	.word	0x0006ee40


	//----- nvinfo : EIATTR_REQNTID
	.align		4
.L_39:
        /*a110*/ 	.byte	0x04, 0x10
        /*a112*/ 	.short	(.L_41 - .L_40)
.L_40:
        /*a114*/ 	.word	0x00000080
        /*a118*/ 	.word	0x00000001
        /*a11c*/ 	.word	0x00000001


	//----- nvinfo : EIATTR_CBANK_PARAM_SIZE
	.align		4
.L_41:
        /*a120*/ 	.byte	0x03, 0x19
        /*a122*/ 	.short	0x0050


	//----- nvinfo : EIATTR_PARAM_CBANK
	.align		4
        /*a124*/ 	.byte	0x04, 0x0a
        /*a126*/ 	.short	(.L_43 - .L_42)
	.align		4
.L_42:
        /*a128*/ 	.word	index@(.nv.constant0.matmul_kernel)
        /*a12c*/ 	.short	0x0210
        /*a12e*/ 	.short	0x0050


	//----- nvinfo : EIATTR_SW_WAR
	.align		4
.L_43:
        /*a130*/ 	.byte	0x04, 0x36
        /*a132*/ 	.short	(.L_45 - .L_44)
.L_44:
        /*a134*/ 	.word	0x00000008
.L_45:


//--------------------- .nv.callgraph             --------------------------
	.section	.nv.callgraph,"",@"SHT_CUDA_CALLGRAPH"
	.align	4
	.sectionentsize	8
	.align		4
        /*0000*/ 	.word	0x00000000
	.align		4
        /*0004*/ 	.word	0xffffffff
	.align		4
        /*0008*/ 	.word	0x00000000
	.align		4
        /*000c*/ 	.word	0xfffffffe
	.align		4
        /*0010*/ 	.word	0x00000000
	.align		4
        /*0014*/ 	.word	0xfffffffd
	.align		4
        /*0018*/ 	.word	0x00000000
	.align		4
        /*001c*/ 	.word	0xfffffffc


//--------------------- .text.matmul_kernel       --------------------------
	.section	.text.matmul_kernel,"ax",@progbits
	.align	128
        .global         matmul_kernel
        .type           matmul_kernel,@function
        .size           matmul_kernel,(.L_x_4 - matmul_kernel)
        .other          matmul_kernel,@"STO_CUDA_ENTRY STV_DEFAULT"
matmul_kernel:
.text.matmul_kernel:
[----:B------:R-:W0:Y:S08]  /*0000*/  LDC R1, c[0x0][0x28] ;  /* 0x00000a00ff017b82 */ /* 0x000e300000000800 */
[----:B------:R-:W1:Y:S01]  /*0010*/  LDC.64 R2, c[0x0][0x228] ;  /* 0x00008a00ff027b82 */ /* 0x000e620000000a00 */
[----:B------:R-:W2:Y:S01]  /*0020*/  S2R R7, SR_CTAID.X ;  /* 0x0000000000077919 */ /* 0x000ea20000002500 */
[----:B0-----:R-:W-:Y:S01]  /*0030*/  VIADD R1, R1, 0xffffc0e0 ;  /* 0xffffc0e001017836 */ /* 0x001fe20000000000 */
[----:B------:R-:W-:Y:S01]  /*0040*/  ULDC.64 UR60, c[0x0][0x208] ;  /* 0x00008200003c7ab9 */ /* 0x000fe20000000a00 */
[----:B-1----:R-:W-:-:S05]  /*0050*/  VIADD R0, R3, 0x1f ;  /* 0x0000001f03007836 */ /* 0x002fca0000000000 */
[----:B------:R-:W-:-:S04]  /*0060*/  SHF.R.S32.HI R5, RZ, 0x1f, R0 ;  /* 0x0000001fff057819 */ /* 0x000fc80000011400 */
[----:B------:R-:W-:Y:S02]  /*0070*/  LEA.HI R5, R5, R0, RZ, 0x5 ;  /* 0x0000000005057211 */ /* 0x000fe400078f28ff */
[----:B--2---:R-:W-:Y:S02]  /*0080*/  IABS R10, R7 ;  /* 0x00000007000a7213 */ /* 0x004fe40000000000 */
[----:B------:R-:W-:-:S05]  /*0090*/  SHF.R.S32.HI R5, RZ, 0x5, R5 ;  /* 0x00000005ff057819 */ /* 0x000fca0000011405 */
[----:B------:R-:W-:-:S05]  /*00a0*/  IMAD.SHL.U32 R6, R5, 0x8, RZ ;  /* 0x0000000805067824 */ /* 0x000fca00078e00ff */
[-C--:B------:R-:W-:Y:S02]  /*00b0*/  IABS R9, R6.reuse ;  /* 0x0000000600097213 */ /* 0x080fe40000000000 */
[----:B------:R-:W-:Y:S02]  /*00c0*/  IABS R12, R6 ;  /* 0x00000006000c7213 */ /* 0x000fe40000000000 */
[----:B------:R-:W0:Y:S08]  /*00d0*/  I2F.RP R0, R9 ;  /* 0x0000000900007306 */ /* 0x000e300000209400 */
[----:B0-----:R-:W0:Y:S02]  /*00e0*/  MUFU.RCP R0, R0 ;  /* 0x0000000000007308 */ /* 0x001e240000001000 */
[----:B0-----:R-:W-:-:S02]  /*00f0*/  VIADD R4, R0, 0xffffffe ;  /* 0x0ffffffe00047836 */ /* 0x001fc40000000000 */
[----:B------:R-:W-:-:S04]  /*0100*/  IMAD.MOV R0, RZ, RZ, -R12 ;  /* 0x000000ffff007224 */ /* 0x000fc800078e0a0c */
[----:B------:R0:W1:Y:S02]  /*0110*/  F2I.FTZ.U32.TRUNC.NTZ R5, R4 ;  /* 0x0000000400057305 */ /* 0x000064000021f000 */
[----:B0-----:R-:W-:Y:S02]  /*0120*/  IMAD.MOV.U32 R4, RZ, RZ, RZ ;  /* 0x000000ffff047224 */ /* 0x001fe400078e00ff */
[----:B-1----:R-:W-:-:S04]  /*0130*/  IMAD.MOV R8, RZ, RZ, -R5 ;  /* 0x000000ffff087224 */ /* 0x002fc800078e0a05 */
[----:B------:R-:W-:Y:S02]  /*0140*/  IMAD R11, R8, R9, RZ ;  /* 0x00000009080b7224 */ /* 0x000fe400078e02ff */
[----:B------:R-:W-:Y:S02]  /*0150*/  IMAD.MOV.U32 R8, RZ, RZ, R10 ;  /* 0x000000ffff087224 */ /* 0x000fe400078e000a */
[----:B------:R-:W-:-:S06]  /*0160*/  IMAD.HI.U32 R5, R5, R11, R4 ;  /* 0x0000000b05057227 */ /* 0x000fcc00078e0004 */
[----:B------:R-:W-:-:S04]  /*0170*/  IMAD.HI.U32 R5, R5, R8, RZ ;  /* 0x0000000805057227 */ /* 0x000fc800078e00ff */
[----:B------:R-:W-:-:S05]  /*0180*/  IMAD R0, R5, R0, R8 ;  /* 0x0000000005007224 */ /* 0x000fca00078e0208 */
[----:B------:R-:W-:-:S13]  /*0190*/  ISETP.GT.U32.AND P1, PT, R9, R0, PT ;  /* 0x000000000900720c */ /* 0x000fda0003f24070 */
[----:B------:R-:W-:Y:S02]  /*01a0*/  @!P1 IMAD.IADD R0, R0, 0x1, -R9 ;  /* 0x0000000100009824 */ /* 0x000fe400078e0a09 */
[----:B------:R-:W-:Y:S01]  /*01b0*/  @!P1 VIADD R5, R5, 0x1 ;  /* 0x0000000105059836 */ /* 0x000fe20000000000 */
[----:B------:R-:W-:Y:S02]  /*01c0*/  ISETP.NE.AND P1, PT, R6, RZ, PT ;  /* 0x000000ff0600720c */ /* 0x000fe40003f25270 */
[----:B------:R-:W-:Y:S02]  /*01d0*/  ISETP.GE.U32.AND P0, PT, R0, R9, PT ;  /* 0x000000090000720c */ /* 0x000fe40003f06070 */
[----:B------:R-:W-:-:S04]  /*01e0*/  LOP3.LUT R0, R7, R6, RZ, 0x3c, !PT ;  /* 0x0000000607007212 */ /* 0x000fc800078e3cff */
[----:B------:R-:W-:Y:S01]  /*01f0*/  ISETP.GE.AND P2, PT, R0, RZ, PT ;  /* 0x000000ff0000720c */ /* 0x000fe20003f46270 */
[----:B------:R-:W-:-:S06]  /*0200*/  VIADD R0, R2, 0x1ff ;  /* 0x000001ff02007836 */ /* 0x000fcc0000000000 */
[----:B------:R-:W-:-:S04]  /*0210*/  @P0 VIADD R5, R5, 0x1 ;  /* 0x0000000105050836 */ /* 0x000fc80000000000 */
[----:B------:R-:W-:Y:S01]  /*0220*/  IMAD.MOV.U32 R4, RZ, RZ, R5 ;  /* 0x000000ffff047224 */ /* 0x000fe200078e0005 */
[----:B------:R-:W-:-:S03]  /*0230*/  SHF.R.S32.HI R5, RZ, 0x1f, R0 ;  /* 0x0000001fff057819 */ /* 0x000fc60000011400 */
[----:B------:R-:W-:Y:S01]  /*0240*/  @!P2 IMAD.MOV R4, RZ, RZ, -R4 ;  /* 0x000000ffff04a224 */ /* 0x000fe200078e0a04 */
[----:B------:R-:W-:Y:S02]  /*0250*/  @!P1 LOP3.LUT R4, RZ, R6, RZ, 0x33, !PT ;  /* 0x00000006ff049212 */ /* 0x000fe400078e33ff */
[----:B------:R-:W-:-:S03]  /*0260*/  LEA.HI R5, R5, R0, RZ, 0x9 ;  /* 0x0000000005057211 */ /* 0x000fc600078f48ff */
[----:B------:R-:W-:Y:S02]  /*0270*/  IMAD.SHL.U32 R12, R4, 0x8, RZ ;  /* 0x00000008040c7824 */ /* 0x000fe400078e00ff */
[----:B------:R-:W-:-:S03]  /*0280*/  IMAD.MOV R4, RZ, RZ, -R4 ;  /* 0x000000ffff047224 */ /* 0x000fc600078e0a04 */
[----:B------:R-:W-:Y:S01]  /*0290*/  LEA.HI.SX32 R5, R5, -R12, 0x17 ;  /* 0x8000000c05057211 */ /* 0x000fe200078fbaff */
[----:B------:R-:W-:-:S03]  /*02a0*/  IMAD R13, R6, R4, R7 ;  /* 0x00000004060d7224 */ /* 0x000fc600078e0207 */
[----:B------:R-:W-:Y:S02]  /*02b0*/  VIMNMX R8, R5, 0x8, PT ;  /* 0x0000000805087848 */ /* 0x000fe40003fe0100 */
[----:B------:R-:W-:Y:S02]  /*02c0*/  IABS R11, R13 ;  /* 0x0000000d000b7213 */ /* 0x000fe40000000000 */
[-C--:B------:R-:W-:Y:S02]  /*02d0*/  IABS R9, R8.reuse ;  /* 0x0000000800097213 */ /* 0x080fe40000000000 */
[----:B------:R-:W-:Y:S02]  /*02e0*/  IABS R6, R8 ;  /* 0x0000000800067213 */ /* 0x000fe40000000000 */
[----:B------:R-:W0:Y:S08]  /*02f0*/  I2F.RP R0, R9 ;  /* 0x0000000900007306 */ /* 0x000e300000209400 */
[----:B0-----:R-:W0:Y:S02]  /*0300*/  MUFU.RCP R0, R0 ;  /* 0x0000000000007308 */ /* 0x001e240000001000 */
[----:B0-----:R-:W-:-:S02]  /*0310*/  VIADD R5, R0, 0xffffffe ;  /* 0x0ffffffe00057836 */ /* 0x001fc40000000000 */
[----:B------:R-:W-:Y:S02]  /*0320*/  IMAD.MOV R0, RZ, RZ, -R6 ;  /* 0x000000ffff007224 */ /* 0x000fe400078e0a06 */
[----:B------:R-:W0:Y:S02]  /*0330*/  LDC R6, c[0x0][0x230] ;  /* 0x00008c00ff067b82 */ /* 0x000e240000000800 */
[----:B------:R-:W1:Y:S02]  /*0340*/  F2I.FTZ.U32.TRUNC.NTZ R5, R5 ;  /* 0x0000000500057305 */ /* 0x000e64000021f000 */
[----:B-1----:R-:W-:-:S04]  /*0350*/  IMAD.MOV R10, RZ, RZ, -R5 ;  /* 0x000000ffff0a7224 */ /* 0x002fc800078e0a05 */
[----:B------:R-:W-:Y:S02]  /*0360*/  IMAD.MOV.U32 R4, RZ, RZ, R10 ;  /* 0x000000ffff047224 */ /* 0x000fe400078e000a */
[----:B------:R-:W1:Y:S01]  /*0370*/  S2R R10, SR_TID.X ;  /* 0x00000000000a7919 */ /* 0x000e620000002100 */
[----:B0-----:R-:W-:Y:S02]  /*0380*/  VIADD R6, R6, 0xff ;  /* 0x000000ff06067836 */ /* 0x001fe40000000000 */
[----:B------:R-:W-:Y:S02]  /*0390*/  IMAD R7, R4, R9, RZ ;  /* 0x0000000904077224 */ /* 0x000fe400078e02ff */
[----:B------:R-:W-:-:S04]  /*03a0*/  IMAD.MOV.U32 R4, RZ, RZ, RZ ;  /* 0x000000ffff047224 */ /* 0x000fc800078e00ff */
[----:B------:R-:W-:Y:S02]  /*03b0*/  IMAD.HI.U32 R4, R5, R7, R4 ;  /* 0x0000000705047227 */ /* 0x000fe400078e0004 */
[----:B------:R-:W0:Y:S04]  /*03c0*/  S2R R7, SR_CgaCtaId ;  /* 0x0000000000077919 */ /* 0x000e280000008800 */
        /* <DEDUP_REMOVED lines=8> */
[----:B------:R-:W-:Y:S02]  /*0450*/  ISETP.GE.AND P2, PT, R0, RZ, PT ;  /* 0x000000ff0000720c */ /* 0x000fe40003f46270 */
[----:B------:R-:W-:-:S04]  /*0460*/  MOV R0, 0x400 ;  /* 0x0000040000007802 */ /* 0x000fc80000000f00 */
[----:B0-----:R-:W-:Y:S01]  /*0470*/  LEA R0, R7, R0, 0x18 ;  /* 0x0000000007007211 */ /* 0x001fe200078ec0ff */
[----:B------:R-:W-:Y:S01]  /*0480*/  @P0 VIADD R4, R4, 0x1 ;  /* 0x0000000104040836 */ /* 0x000fe20000000000 */
[----:B------:R-:W-:-:S05]  /*0490*/  ISETP.GT.AND P0, PT, R6, 0xff, PT ;  /* 0x000000ff0600780c */ /* 0x000fca0003f04270 */
[----:B------:R-:W-:Y:S01]  /*04a0*/  @!P2 IMAD.MOV R4, RZ, RZ, -R4 ;  /* 0x000000ffff04a224 */ /* 0x000fe200078e0a04 */
[----:B------:R-:W-:-:S05]  /*04b0*/  @!P1 LOP3.LUT R4, RZ, R8, RZ, 0x33, !PT ;  /* 0x00000008ff049212 */ /* 0x000fca00078e33ff */
[----:B------:R-:W-:Y:S02]  /*04c0*/  IMAD.MOV R5, RZ, RZ, -R4 ;  /* 0x000000ffff057224 */ /* 0x000fe400078e0a04 */
[----:B------:R-:W-:Y:S02]  /*04d0*/  IMAD.SHL.U32 R152, R4, 0x20, RZ ;  /* 0x0000002004987824 */ /* 0x000fe400078e00ff */
[----:B------:R-:W-:Y:S01]  /*04e0*/  IMAD R5, R8, R5, R13 ;  /* 0x0000000508057224 */ /* 0x000fe200078e020d */
[----:B-1----:R-:W-:Y:S01]  /*04f0*/  LOP3.LUT R8, R10, 0x7f, RZ, 0xc0, !PT ;  /* 0x0000007f0a087812 */ /* 0x002fe200078ec0ff */
[----:B------:R-:W-:Y:S01]  /*0500*/  VIADD R27, R152, 0x1 ;  /* 0x00000001981b7836 */ /* 0x000fe20000000000 */
[----:B------:R0:W-:Y:S01]  /*0510*/  STL [R1+0x90], R152 ;  /* 0x0000909801007387 */ /* 0x0001e20000100800 */
[----:B------:R-:W-:Y:S01]  /*0520*/  IMAD.IADD R5, R12, 0x1, R5 ;  /* 0x000000010c057824 */ /* 0x000fe200078e0205 */
[----:B------:R-:W-:Y:S01]  /*0530*/  LOP3.LUT R9, R8, 0x80, RZ, 0xfc, !PT ;  /* 0x0000008008097812 */ /* 0x000fe200078efcff */
[----:B------:R-:W-:-:S02]  /*0540*/  VIADD R29, R152, 0x2 ;  /* 0x00000002981d7836 */ /* 0x000fc40000000000 */
[----:B------:R-:W-:Y:S02]  /*0550*/  IMAD.SHL.U32 R5, R5, 0x200, RZ ;  /* 0x0000020005057824 */ /* 0x000fe400078e00ff */
[C---:B------:R-:W-:Y:S02]  /*0560*/  VIADD R31, R152.reuse, 0x3 ;  /* 0x00000003981f7836 */ /* 0x040fe40000000000 */
[C---:B------:R-:W-:Y:S01]  /*0570*/  VIADD R33, R152.reuse, 0x4 ;  /* 0x0000000498217836 */ /* 0x040fe20000000000 */
[C---:B------:R-:W-:Y:S01]  /*0580*/  LOP3.LUT R156, R5.reuse, 0x7f, R10, 0xf8, !PT ;  /* 0x0000007f059c7812 */ /* 0x040fe200078ef80a */
[C---:B------:R-:W-:Y:S01]  /*0590*/  VIADD R37, R152.reuse, 0x5 ;  /* 0x0000000598257836 */ /* 0x040fe20000000000 */
[----:B------:R-:W-:Y:S01]  /*05a0*/  LOP3.LUT R155, R5, 0x80, R8, 0xfe, !PT ;  /* 0x00000080059b7812 */ /* 0x000fe200078efe08 */
[----:B------:R-:W-:Y:S01]  /*05b0*/  VIADD R35, R152, 0x6 ;  /* 0x0000000698237836 */ /* 0x000fe20000000000 */
[C---:B------:R-:W-:Y:S01]  /*05c0*/  LOP3.LUT R153, R156.reuse, 0x180, RZ, 0xfc, !PT ;  /* 0x000001809c997812 */ /* 0x040fe200078efcff */
[----:B------:R0:W-:Y:S01]  /*05d0*/  STL [R1+0x2ff8], R156 ;  /* 0x002ff89c01007387 */ /* 0x0001e20000100800 */
[----:B------:R-:W-:Y:S01]  /*05e0*/  LOP3.LUT R154, R156, 0x100, RZ, 0xfc, !PT ;  /* 0x000001009c9a7812 */ /* 0x000fe200078efcff */
[----:B------:R-:W-:-:S02]  /*05f0*/  VIADD R39, R152, 0x7 ;  /* 0x0000000798277836 */ /* 0x000fc40000000000 */
[----:B------:R0:W-:Y:S01]  /*0600*/  STL [R1+0x2ffc], R155 ;  /* 0x002ffc9b01007387 */ /* 0x0001e20000100800 */
[C---:B------:R-:W-:Y:S02]  /*0610*/  VIADD R41, R152.reuse, 0x8 ;  /* 0x0000000898297836 */ /* 0x040fe40000000000 */
[C---:B------:R-:W-:Y:S01]  /*0620*/  VIADD R43, R152.reuse, 0x9 ;  /* 0x00000009982b7836 */ /* 0x040fe20000000000 */
[----:B------:R0:W-:Y:S01]  /*0630*/  STL [R1+0x3000], R153 ;  /* 0x0030009901007387 */ /* 0x0001e20000100800 */
[C---:B------:R-:W-:Y:S02]  /*0640*/  VIADD R45, R152.reuse, 0xa ;  /* 0x0000000a982d7836 */ /* 0x040fe40000000000 */
[C---:B------:R-:W-:Y:S01]  /*0650*/  VIADD R47, R152.reuse, 0xb ;  /* 0x0000000b982f7836 */ /* 0x040fe20000000000 */
[----:B------:R0:W-:Y:S01]  /*0660*/  STL [R1+0x3004], R154 ;  /* 0x0030049a01007387 */ /* 0x0001e20000100800 */
[C---:B------:R-:W-:Y:S02]  /*0670*/  VIADD R49, R152.reuse, 0xc ;  /* 0x0000000c98317836 */ /* 0x040fe40000000000 */
[----:B------:R-:W-:-:S02]  /*0680*/  VIADD R23, R152, 0xd ;  /* 0x0000000d98177836 */ /* 0x000fc40000000000 */
[C---:B------:R-:W-:Y:S02]  /*0690*/  VIADD R25, R152.reuse, 0xe ;  /* 0x0000000e98197836 */ /* 0x040fe40000000000 */
[C---:B------:R-:W-:Y:S02]  /*06a0*/  VIADD R42, R152.reuse, 0xf ;  /* 0x0000000f982a7836 */ /* 0x040fe40000000000 */
[C---:B------:R-:W-:Y:S02]  /*06b0*/  VIADD R46, R152.reuse, 0x10 ;  /* 0x00000010982e7836 */ /* 0x040fe40000000000 */
[C---:B------:R-:W-:Y:S02]  /*06c0*/  VIADD R48, R152.reuse, 0x11 ;  /* 0x0000001198307836 */ /* 0x040fe40000000000 */
        /* <DEDUP_REMOVED lines=13> */
[----:B------:R-:W-:Y:S01]  /*07a0*/  VIADD R36, R152, 0x1f ;  /* 0x0000001f98247836 */ /* 0x000fe20000000000 */
[----:B0-----:R-:W-:Y:S06]  /*07b0*/  @P0 BRA `(.L_x_0) ;  /* 0x00000004000c0947 */ /* 0x001fec0003800000 */
[----:B------:R-:W-:Y:S01]  /*07c0*/  IMAD.SHL.U32 R2, R10, 0x10, RZ ;  /* 0x000000100a027824 */ /* 0x000fe200078e00ff */
[----:B------:R-:W-:Y:S02]  /*07d0*/  CS2R R136, SRZ ;  /* 0x0000000000887805 */ /* 0x000fe4000001ff00 */
[----:B------:R-:W-:Y:S02]  /*07e0*/  CS2R R138, SRZ ;  /* 0x00000000008a7805 */ /* 0x000fe4000001ff00 */
[----:B------:R-:W-:Y:S02]  /*07f0*/  CS2R R140, SRZ ;  /* 0x00000000008c7805 */ /* 0x000fe4000001ff00 */
[----:B------:R-:W-:Y:S01]  /*0800*/  CS2R R142, SRZ ;  /* 0x00000000008e7805 */ /* 0x000fe2000001ff00 */
[----:B------:R0:W-:Y:S01]  /*0810*/  STL [R1+0x306c], R2 ;  /* 0x00306c0201007387 */ /* 0x0001e20000100800 */
[----:B------:R-:W-:Y:S02]  /*0820*/  CS2R R144, SRZ ;  /* 0x0000000000907805 */ /* 0x000fe4000001ff00 */
[----:B------:R-:W-:-:S02]  /*0830*/  CS2R R146, SRZ ;  /* 0x0000000000927805 */ /* 0x000fc4000001ff00 */
[----:B------:R-:W-:Y:S02]  /*0840*/  CS2R R148, SRZ ;  /* 0x0000000000947805 */ /* 0x000fe4000001ff00 */
[----:B------:R-:W-:Y:S02]  /*0850*/  CS2R R150, SRZ ;  /* 0x0000000000967805 */ /* 0x000fe4000001ff00 */
[----:B------:R-:W-:Y:S02]  /*0860*/  CS2R R120, SRZ ;  /* 0x0000000000787805 */ /* 0x000fe4000001ff00 */
[----:B------:R-:W-:Y:S02]  /*0870*/  CS2R R122, SRZ ;  /* 0x00000000007a7805 */ /* 0x000fe4000001ff00 */
        /* <DEDUP_REMOVED lines=53> */
[----:B------:R-:W-:Y:S01]  /*0bd0*/  CS2R R38, SRZ ;  /* 0x0000000000267805 */ /* 0x000fe2000001ff00 */
[----:B0-----:R-:W-:Y:S06]  /*0be0*/  BRA `(.L_x_1) ;  /* 0x0000068c00c07947 */ /* 0x001fec0003800000 */
.L_x_0:
[----:B------:R-:W-:Y:S01]  /*0bf0*/  IABS R22, R2 ;  /* 0x0000000200167213 */ /* 0x000fe20000000000 */
[----:B------:R-:W0:Y:S01]  /*0c00*/  LDC.64 R76, c[0x0][0x218] ;  /* 0x00008600ff4c7b82 */ /* 0x000e220000000a00 */
[----:B------:R-:W-:Y:S01]  /*0c10*/  IABS R11, R3 ;  /* 0x00000003000b7213 */ /* 0x000fe20000000000 */
[----:B------:R-:W-:Y:S01]  /*0c20*/  IMAD.SHL.U32 R10, R10, 0x10, RZ ;  /* 0x000000100a0a7824 */ /* 0x000fe200078e00ff */
[----:B------:R-:W1:Y:S01]  /*0c30*/  I2F.RP R12, R22 ;  /* 0x00000016000c7306 */ /* 0x000e620000209400 */
[----:B------:R-:W-:Y:S01]  /*0c40*/  IABS R16, R155 ;  /* 0x0000009b00107213 */ /* 0x000fe20000000000 */
[----:B------:R-:W-:Y:S01]  /*0c50*/  UMOV UR35, 0x40000040 ;  /* 0x4000004000237882 */ /* 0x000fe20000000000 */
[----:B------:R-:W-:Y:S02]  /*0c60*/  IABS R18, R154 ;  /* 0x0000009a00127213 */ /* 0x000fe40000000000 */
[----:B------:R-:W-:Y:S01]  /*0c70*/  IABS R19, R153 ;  /* 0x0000009900137213 */ /* 0x000fe20000000000 */
[----:B------:R-:W2:Y:S01]  /*0c80*/  LDC R90, c[0x0][0x238] ;  /* 0x00008e00ff5a7b82 */ /* 0x000ea20000000800 */
[----:B------:R-:W-:Y:S01]  /*0c90*/  IABS R20, R32 ;  /* 0x0000002000147213 */ /* 0x000fe20000000000 */
[----:B------:R-:W3:Y:S01]  /*0ca0*/  I2F.RP R13, R11 ;  /* 0x0000000b000d7306 */ /* 0x000ee20000209400 */
[----:B------:R-:W-:-:S02]  /*0cb0*/  ISETP.GE.AND P5, PT, R36, RZ, PT ;  /* 0x000000ff2400720c */ /* 0x000fc40003fa6270 */
[----:B------:R-:W-:Y:S02]  /*0cc0*/  ISETP.GE.AND P6, PT, R34, RZ, PT ;  /* 0x000000ff2200720c */ /* 0x000fe40003fc6270 */
[----:B------:R-:W-:Y:S01]  /*0cd0*/  IABS R40, R50 ;  /* 0x0000003200287213 */ /* 0x000fe20000000000 */
[----:B------:R-:W4:Y:S01]  /*0ce0*/  LDC R59, c[0x0][0x238] ;  /* 0x00008e00ff3b7b82 */ /* 0x000f220000000800 */
[----:B------:R-:W-:Y:S01]  /*0cf0*/  IABS R56, R45 ;  /* 0x0000002d00387213 */ /* 0x000fe20000000000 */
[----:B-1----:R-:W1:Y:S01]  /*0d00*/  MUFU.RCP R12, R12 ;  /* 0x0000000c000c7308 */ /* 0x002e620000001000 */
[----:B------:R-:W-:Y:S02]  /*0d10*/  IABS R60, R41 ;  /* 0x00000029003c7213 */ /* 0x000fe40000000000 */
[----:B------:R-:W-:Y:S02]  /*0d20*/  IABS R58, R43 ;  /* 0x0000002b003a7213 */ /* 0x000fe40000000000 */
[----:B------:R-:W-:Y:S01]  /*0d30*/  IABS R62, R39 ;  /* 0x00000027003e7213 */ /* 0x000fe20000000000 */
[----:B------:R-:W5:Y:S01]  /*0d40*/  LDC R92, c[0x0][0x238] ;  /* 0x00008e00ff5c7b82 */ /* 0x000f620000000800 */
[----:B------:R-:W-:Y:S01]  /*0d50*/  IABS R64, R35 ;  /* 0x0000002300407213 */ /* 0x000fe20000000000 */
[----:B---3--:R-:W3:Y:S01]  /*0d60*/  MUFU.RCP R13, R13 ;  /* 0x0000000d000d7308 */ /* 0x008ee20000001000 */
[----:B------:R-:W-:-:S02]  /*0d70*/  IABS R70, R29 ;  /* 0x0000001d00467213 */ /* 0x000fc40000000000 */
[----:B------:R-:W-:Y:S02]  /*0d80*/  IABS R72, R27 ;  /* 0x0000001b00487213 */ /* 0x000fe40000000000 */
[----:B------:R-:W-:Y:S01]  /*0d90*/  IABS R74, R152 ;  /* 0x00000098004a7213 */ /* 0x000fe20000000000 */
[C---:B--2---:R-:W-:Y:S01]  /*0da0*/  IMAD R79, R90.reuse, 0xff, RZ ;  /* 0x000000ff5a4f7824 */ /* 0x044fe200078e02ff */
[----:B------:R-:W2:Y:S01]  /*0db0*/  LDC R94, c[0x0][0x238] ;  /* 0x00008e00ff5e7b82 */ /* 0x000ea20000000800 */
[----:B------:R-:W-:Y:S02]  /*0dc0*/  IMAD R57, R90, 0xea, RZ ;  /* 0x000000ea5a397824 */ /* 0x000fe400078e02ff */
[----:B-1----:R-:W-:Y:S01]  /*0dd0*/  VIADD R4, R12, 0xffffffe ;  /* 0x0ffffffe0c047836 */ /* 0x002fe20000000000 */
[----:B------:R-:W-:Y:S01]  /*0de0*/  IABS R12, R156 ;  /* 0x0000009c000c7213 */ /* 0x000fe20000000000 */
[C---:B------:R-:W-:Y:S01]  /*0df0*/  IMAD R63, R90.reuse, 0xe8, RZ ;  /* 0x000000e85a3f7824 */ /* 0x040fe200078e02ff */
[----:B------:R-:W-:Y:S01]  /*0e00*/  SHF.R.S32.HI R69, RZ, 0x1f, R79 ;  /* 0x0000001fff457819 */ /* 0x000fe2000001144f */
[----:B------:R1:W0:Y:S01]  /*0e10*/  F2I.FTZ.U32.TRUNC.NTZ R5, R4 ;  /* 0x0000000400057305 */ /* 0x000222000021f000 */
[----:B------:R-:W-:Y:S01]  /*0e20*/  IMAD R67, R90, 0xe7, RZ ;  /* 0x000000e75a437824 */ /* 0x000fe200078e02ff */
[----:B------:R-:W4:Y:S01]  /*0e30*/  LDC R97, c[0x0][0x238] ;  /* 0x00008e00ff617b82 */ /* 0x000f220000000800 */
[----:B---3--:R-:W-:-:S02]  /*0e40*/  VIADD R6, R13, 0xffffffe ;  /* 0x0ffffffe0d067836 */ /* 0x008fc40000000000 */
[C---:B------:R-:W-:Y:S02]  /*0e50*/  IMAD R75, R90.reuse, 0xe4, RZ ;  /* 0x000000e45a4b7824 */ /* 0x040fe400078e02ff */
[C---:B------:R-:W-:Y:S01]  /*0e60*/  IMAD R78, R90.reuse, 0xe3, RZ ;  /* 0x000000e35a4e7824 */ /* 0x040fe200078e02ff */
[----:B------:R3:W5:Y:S01]  /*0e70*/  F2I.FTZ.U32.TRUNC.NTZ R7, R6 ;  /* 0x0000000600077305 */ /* 0x000762000021f000 */
[----:B-1----:R-:W-:Y:S01]  /*0e80*/  IMAD.MOV.U32 R4, RZ, RZ, RZ ;  /* 0x000000ffff047224 */ /* 0x002fe200078e00ff */
[----:B------:R-:W1:Y:S01]  /*0e90*/  LDC R99, c[0x0][0x238] ;  /* 0x00008e00ff637b82 */ /* 0x000e620000000800 */
[C---:B------:R-:W-:Y:S01]  /*0ea0*/  IMAD R81, R90.reuse, 0xe2, RZ ;  /* 0x000000e25a517824 */ /* 0x040fe200078e02ff */
[----:B------:R-:W-:Y:S01]  /*0eb0*/  SHF.R.S32.HI R55, RZ, 0x1f, R78 ;  /* 0x0000001fff377819 */ /* 0x000fe2000001144e */
[----:B------:R-:W-:Y:S02]  /*0ec0*/  IMAD R83, R90, 0xe1, RZ ;  /* 0x000000e15a537824 */ /* 0x000fe400078e02ff */
[----:B0-----:R-:W-:-:S02]  /*0ed0*/  IMAD.MOV R15, RZ, RZ, -R5 ;  /* 0x000000ffff0f7224 */ /* 0x001fc400078e0a05 */
[----:B---3--:R-:W-:Y:S01]  /*0ee0*/  IMAD.MOV.U32 R6, RZ, RZ, RZ ;  /* 0x000000ffff067224 */ /* 0x008fe200078e00ff */
[----:B------:R-:W0:Y:S01]  /*0ef0*/  LDC R101, c[0x0][0x238] ;  /* 0x00008e00ff657b82 */ /* 0x000e220000000800 */
[----:B------:R-:W-:Y:S02]  /*0f00*/  IMAD R15, R15, R22, RZ ;  /* 0x000000160f0f7224 */ /* 0x000fe400078e02ff */
[----:B------:R-:W-:Y:S02]  /*0f10*/  IMAD R86, R90, 0xe0, RZ ;  /* 0x000000e05a567824 */ /* 0x000fe400078e02ff */
[----:B------:R-:W-:-:S03]  /*0f20*/  IMAD.HI.U32 R5, R5, R15, R4 ;  /* 0x0000000f05057227 */ /* 0x000fc600078e0004 */
[----:B------:R-:W3:Y:S01]  /*0f30*/  LDC R104, c[0x0][0x238] ;  /* 0x00008e00ff687b82 */ /* 0x000ee20000000800 */
[----:B------:R-:W-:Y:S02]  /*0f40*/  IMAD.MOV.U32 R15, RZ, RZ, R12 ;  /* 0x000000ffff0f7224 */ /* 0x000fe400078e000c */
[----:B-----5:R-:W-:Y:S02]  /*0f50*/  IMAD.MOV R14, RZ, RZ, -R7 ;  /* 0x000000ffff0e7224 */ /* 0x020fe400078e0a07 */
[----:B------:R-:W-:-:S03]  /*0f60*/  IMAD.HI.U32 R4, R5, R15, RZ ;  /* 0x0000000f05047227 */ /* 0x000fc600078e00ff */
[----:B------:R-:W5:Y:S01]  /*0f70*/  LDC R106, c[0x0][0x238] ;  /* 0x00008e00ff6a7b82 */ /* 0x000f620000000800 */
[----:B------:R-:W-:-:S04]  /*0f80*/  IMAD.HI.U32 R12, R5, R16, RZ ;  /* 0x00000010050c7227 */ /* 0x000fc800078e00ff */
[----:B------:R-:W-:-:S03]  /*0f90*/  IMAD.HI.U32 R13, R5, R18, RZ ;  /* 0x00000012050d7227 */ /* 0x000fc600078e00ff */
[----:B------:R-:W5:Y:S01]  /*0fa0*/  LDC R108, c[0x0][0x238] ;  /* 0x00008e00ff6c7b82 */ /* 0x000f620000000800 */
[----:B------:R-:W-:-:S04]  /*0fb0*/  IMAD.HI.U32 R5, R5, R19, RZ ;  /* 0x0000001305057227 */ /* 0x000fc800078e00ff */
[----:B------:R-:W-:Y:S02]  /*0fc0*/  IMAD R21, R14, R11, RZ ;  /* 0x0000000b0e157224 */ /* 0x000fe400078e02ff */
[----:B------:R-:W-:Y:S01]  /*0fd0*/  IMAD.MOV R17, RZ, RZ, -R12 ;  /* 0x000000ffff117224 */ /* 0x000fe200078e0a0c */
[----:B------:R-:W5:Y:S01]  /*0fe0*/  LDC R110, c[0x0][0x238] ;  /* 0x00008e00ff6e7b82 */ /* 0x000f620000000800 */
[----:B------:R-:W-:Y:S02]  /*0ff0*/  IMAD.MOV R13, RZ, RZ, -R13 ;  /* 0x000000ffff0d7224 */ /* 0x000fe400078e0a0d */
[----:B------:R-:W-:Y:S02]  /*1000*/  IMAD.MOV R12, RZ, RZ, -R5 ;  /* 0x000000ffff0c7224 */ /* 0x000fe400078e0a05 */
[----:B------:R-:W-:Y:S02]  /*1010*/  IMAD.MOV R4, RZ, RZ, -R4 ;  /* 0x000000ffff047224 */ /* 0x000fe400078e0a04 */
[----:B------:R-:W-:Y:S01]  /*1020*/  IMAD.HI.U32 R14, R7, R21, R6 ;  /* 0x00000015070e7227 */ /* 0x000fe200078e0006 */
[----:B------:R-:W-:Y:S01]  /*1030*/  IABS R21, R33 ;  /* 0x0000002100157213 */ /* 0x000fe20000000000 */
[----:B------:R-:W5:Y:S02]  /*1040*/  LDC R113, c[0x0][0x238] ;  /* 0x00008e00ff717b82 */ /* 0x000f640000000800 */
[C---:B------:R-:W-:Y:S01]  /*1050*/  IMAD R7, R22.reuse, R13, R18 ;  /* 0x0000000d16077224 */ /* 0x040fe200078e0212 */
[----:B------:R-:W-:Y:S01]  /*1060*/  IABS R18, R34 ;  /* 0x0000002200127213 */ /* 0x000fe20000000000 */
[C---:B------:R-:W-:Y:S01]  /*1070*/  IMAD R5, R22.reuse, R17, R16 ;  /* 0x0000001116057224 */ /* 0x040fe200078e0210 */
[----:B------:R-:W-:Y:S01]  /*1080*/  IABS R16, R36 ;  /* 0x0000002400107213 */ /* 0x000fe20000000000 */
[C---:B------:R-:W-:Y:S01]  /*1090*/  IMAD R13, R22.reuse, R12, R19 ;  /* 0x0000000c160d7224 */ /* 0x040fe200078e0213 */
[C---:B------:R-:W-:Y:S01]  /*10a0*/  ISETP.GT.U32.AND P2, PT, R22.reuse, R7, PT ;  /* 0x000000071600720c */ /* 0x040fe20003f44070 */
[C---:B------:R-:W-:Y:S01]  /*10b0*/  IMAD R4, R22.reuse, R4, R15 ;  /* 0x0000000416047224 */ /* 0x040fe200078e020f */
[----:B------:R-:W-:Y:S01]  /*10c0*/  ISETP.GT.U32.AND P1, PT, R22, R5, PT ;  /* 0x000000051600720c */ /* 0x000fe20003f24070 */
[----:B------:R-:W-:Y:S01]  /*10d0*/  IMAD.HI.U32 R6, R14, R16, RZ ;  /* 0x000000100e067227 */ /* 0x000fe200078e00ff */
[C---:B------:R-:W-:Y:S01]  /*10e0*/  ISETP.GT.U32.AND P3, PT, R22.reuse, R13, PT ;  /* 0x0000000d1600720c */ /* 0x040fe20003f64070 */
[----:B------:R-:W5:Y:S01]  /*10f0*/  LDC R115, c[0x0][0x238] ;  /* 0x00008e00ff737b82 */ /* 0x000f620000000800 */
[----:B------:R-:W-:Y:S01]  /*1100*/  ISETP.GT.U32.AND P0, PT, R22, R4, PT ;  /* 0x000000041600720c */ /* 0x000fe20003f04070 */
[----:B------:R-:W-:Y:S01]  /*1110*/  IMAD.MOV R6, RZ, RZ, -R6 ;  /* 0x000000ffff067224 */ /* 0x000fe200078e0a06 */
[----:B------:R-:W-:Y:S01]  /*1120*/  IABS R34, R52 ;  /* 0x0000003400227213 */ /* 0x000fe20000000000 */
[----:B------:R-:W-:Y:S01]  /*1130*/  IMAD.HI.U32 R12, R14, R18, RZ ;  /* 0x000000120e0c7227 */ /* 0x000fe200078e00ff */
[----:B------:R-:W-:-:S02]  /*1140*/  IABS R36, R44 ;  /* 0x0000002c00247213 */ /* 0x000fc40000000000 */
[----:B------:R-:W-:Y:S01]  /*1150*/  IABS R17, R25 ;  /* 0x0000001900117213 */ /* 0x000fe20000000000 */
[--C-:B------:R-:W-:Y:S01]  /*1160*/  @!P2 IMAD.IADD R7, R7, 0x1, -R22.reuse ;  /* 0x000000010707a824 */ /* 0x100fe200078e0a16 */
[----:B------:R-:W-:Y:S01]  /*1170*/  IABS R19, R37 ;  /* 0x0000002500137213 */ /* 0x000fe20000000000 */
[--C-:B------:R-:W-:Y:S01]  /*1180*/  @!P1 IMAD.IADD R5, R5, 0x1, -R22.reuse ;  /* 0x0000000105059824 */ /* 0x100fe200078e0a16 */
[----:B------:R-:W-:Y:S01]  /*1190*/  ISETP.GE.AND P1, PT, R156, RZ, PT ;  /* 0x000000ff9c00720c */ /* 0x000fe20003f26270 */
[--C-:B------:R-:W-:Y:S01]  /*11a0*/  @!P3 IMAD.IADD R13, R13, 0x1, -R22.reuse ;  /* 0x000000010d0db824 */ /* 0x100fe200078e0a16 */
[----:B------:R-:W-:Y:S01]  /*11b0*/  ISETP.GT.U32.AND P2, PT, R22, R7, PT ;  /* 0x000000071600720c */ /* 0x000fe20003f44070 */
[----:B------:R-:W-:Y:S01]  /*11c0*/  @!P0 IMAD.IADD R4, R4, 0x1, -R22 ;  /* 0x0000000104048824 */ /* 0x000fe200078e0a16 */
[C---:B------:R-:W-:Y:S01]  /*11d0*/  ISETP.GT.U32.AND P0, PT, R22.reuse, R5, PT ;  /* 0x000000051600720c */ /* 0x040fe20003f04070 */
[----:B------:R-:W-:Y:S01]  /*11e0*/  IMAD R16, R11, R6, R16 ;  /* 0x000000060b107224 */ /* 0x000fe200078e0210 */
[----:B------:R-:W-:Y:S01]  /*11f0*/  ISETP.GT.U32.AND P3, PT, R22, R13, PT ;  /* 0x0000000d1600720c */ /* 0x000fe20003f64070 */
[----:B------:R-:W-:Y:S01]  /*1200*/  IMAD.HI.U32 R15, R14, R20, RZ ;  /* 0x000000140e0f7227 */ /* 0x000fe200078e00ff */
[----:B------:R-:W-:Y:S01]  /*1210*/  ISETP.GT.U32.AND P4, PT, R22, R4, PT ;  /* 0x000000041600720c */ /* 0x000fe20003f84070 */
[----:B------:R-:W5:Y:S02]  /*1220*/  LDC R117, c[0x0][0x238] ;  /* 0x00008e00ff757b82 */ /* 0x000f640000000800 */
[----:B------:R-:W-:-:S02]  /*1230*/  IMAD.MOV R12, RZ, RZ, -R12 ;  /* 0x000000ffff0c7224 */ /* 0x000fc400078e0a0c */
[----:B------:R-:W-:Y:S02]  /*1240*/  IMAD.MOV R15, RZ, RZ, -R15 ;  /* 0x000000ffff0f7224 */ /* 0x000fe400078e0a0f */
[--C-:B------:R-:W-:Y:S01]  /*1250*/  @!P2 IMAD.IADD R7, R7, 0x1, -R22.reuse ;  /* 0x000000010707a824 */ /* 0x100fe200078e0a16 */
[----:B------:R-:W-:Y:S01]  /*1260*/  ISETP.GE.AND P2, PT, R153, RZ, PT ;  /* 0x000000ff9900720c */ /* 0x000fe20003f46270 */
[--C-:B------:R-:W-:Y:S01]  /*1270*/  @!P0 IMAD.IADD R5, R5, 0x1, -R22.reuse ;  /* 0x0000000105058824 */ /* 0x100fe200078e0a16 */
[----:B------:R-:W-:Y:S01]  /*1280*/  ISETP.GT.U32.AND P0, PT, R11, R16, PT ;  /* 0x000000100b00720c */ /* 0x000fe20003f04070 */
[--C-:B------:R-:W-:Y:S01]  /*1290*/  @!P3 IMAD.IADD R13, R13, 0x1, -R22.reuse ;  /* 0x000000010d0db824 */ /* 0x100fe200078e0a16 */
[----:B------:R-:W-:Y:S01]  /*12a0*/  ISETP.GE.AND P3, PT, R154, RZ, PT ;  /* 0x000000ff9a00720c */ /* 0x000fe20003f66270 */
[----:B------:R-:W-:Y:S01]  /*12b0*/  @!P4 IMAD.IADD R4, R4, 0x1, -R22 ;  /* 0x000000010404c824 */ /* 0x000fe200078e0a16 */
[----:B------:R-:W-:Y:S01]  /*12c0*/  ISETP.GE.AND P4, PT, R155, RZ, PT ;  /* 0x000000ff9b00720c */ /* 0x000fe20003f86270 */
[C---:B------:R-:W-:Y:S01]  /*12d0*/  IMAD R18, R11.reuse, R12, R18 ;  /* 0x0000000c0b127224 */ /* 0x040fe200078e0212 */
[----:B------:R-:W-:Y:S01]  /*12e0*/  IABS R22, R24 ;  /* 0x0000001800167213 */ /* 0x000fe20000000000 */
[----:B------:R-:W-:Y:S01]  /*12f0*/  IMAD R20, R11, R15, R20 ;  /* 0x0000000f0b147224 */ /* 0x000fe200078e0214 */
[----:B------:R-:W-:Y:S01]  /*1300*/  IABS R15, R26 ;  /* 0x0000001a000f7213 */ /* 0x000fe20000000000 */
[----:B------:R-:W-:Y:S01]  /*1310*/  IMAD.MOV.U32 R12, RZ, RZ, R7 ;  /* 0x000000ffff0c7224 */ /* 0x000fe200078e0007 */
[----:B------:R-:W-:Y:S01]  /*1320*/  LOP3.LUT R7, RZ, R2, RZ, 0x33, !PT ;  /* 0x00000002ff077212 */ /* 0x000fe200078e33ff */
[----:B------:R-:W-:Y:S01]  /*1330*/  IMAD.MOV.U32 R6, RZ, RZ, R5 ;  /* 0x000000ffff067224 */ /* 0x000fe200078e0005 */
[----:B------:R-:W5:Y:S01]  /*1340*/  LDC R119, c[0x0][0x238] ;  /* 0x00008e00ff777b82 */ /* 0x000f620000000800 */
[----:B------:R-:W-:-:S02]  /*1350*/  @!P0 IMAD.IADD R16, R16, 0x1, -R11 ;  /* 0x0000000110108824 */ /* 0x000fc400078e0a0b */
[----:B------:R-:W-:Y:S01]  /*1360*/  @!P3 IMAD.MOV R12, RZ, RZ, -R12 ;  /* 0x000000ffff0cb224 */ /* 0x000fe200078e0a0c */
[C---:B------:R-:W-:Y:S01]  /*1370*/  ISETP.GT.U32.AND P3, PT, R11.reuse, R20, PT ;  /* 0x000000140b00720c */ /* 0x040fe20003f64070 */
[----:B------:R-:W-:Y:S01]  /*1380*/  @!P4 IMAD.MOV R6, RZ, RZ, -R6 ;  /* 0x000000ffff06c224 */ /* 0x000fe200078e0a06 */
[C---:B------:R-:W-:Y:S01]  /*1390*/  ISETP.GT.U32.AND P4, PT, R11.reuse, R18, PT ;  /* 0x000000120b00720c */ /* 0x040fe20003f84070 */
[----:B------:R-:W-:Y:S01]  /*13a0*/  IMAD.HI.U32 R5, R14, R15, RZ ;  /* 0x0000000f0e057227 */ /* 0x000fe200078e00ff */
[----:B------:R-:W-:Y:S01]  /*13b0*/  ISETP.GT.U32.AND P0, PT, R11, R16, PT ;  /* 0x000000100b00720c */ /* 0x000fe20003f04070 */
[----:B------:R-:W5:Y:S02]  /*13c0*/  LDC R122, c[0x0][0x238] ;  /* 0x00008e00ff7a7b82 */ /* 0x000f640000000800 */
[----:B------:R-:W-:Y:S01]  /*13d0*/  @!P1 IMAD.MOV R4, RZ, RZ, -R4 ;  /* 0x000000ffff049224 */ /* 0x000fe200078e0a04 */
[----:B------:R-:W-:Y:S01]  /*13e0*/  ISETP.NE.AND P1, PT, R2, RZ, PT ;  /* 0x000000ff0200720c */ /* 0x000fe20003f25270 */
[----:B------:R-:W-:-:S02]  /*13f0*/  IMAD.MOV R2, RZ, RZ, -R5 ;  /* 0x000000ffff027224 */ /* 0x000fc400078e0a05 */
[----:B------:R-:W-:Y:S01]  /*1400*/  @!P2 IMAD.MOV R13, RZ, RZ, -R13 ;  /* 0x000000ffff0da224 */ /* 0x000fe200078e0a0d */
[C---:B------:R-:W-:Y:S01]  /*1410*/  SEL R5, R7.reuse, R4, !P1 ;  /* 0x0000000407057207 */ /* 0x040fe20004800000 */
[--C-:B------:R-:W-:Y:S01]  /*1420*/  @!P3 IMAD.IADD R20, R20, 0x1, -R11.reuse ;  /* 0x000000011414b824 */ /* 0x100fe200078e0a0b */
[C---:B------:R-:W-:Y:S01]  /*1430*/  SEL R4, R7.reuse, R6, !P1 ;  /* 0x0000000607047207 */ /* 0x040fe20004800000 */
[--C-:B------:R-:W-:Y:S01]  /*1440*/  @!P4 IMAD.IADD R18, R18, 0x1, -R11.reuse ;  /* 0x000000011212c824 */ /* 0x100fe200078e0a0b */
[----:B------:R-:W-:Y:S01]  /*1450*/  SEL R6, R7, R12, !P1 ;  /* 0x0000000c07067207 */ /* 0x000fe20004800000 */
[----:B------:R-:W-:Y:S01]  /*1460*/  @!P0 IMAD.IADD R16, R16, 0x1, -R11 ;  /* 0x0000000110108824 */ /* 0x000fe200078e0a0b */
[C---:B------:R-:W-:Y:S01]  /*1470*/  ISETP.GT.U32.AND P0, PT, R11.reuse, R20, PT ;  /* 0x000000140b00720c */ /* 0x040fe20003f04070 */
[C---:B------:R-:W-:Y:S01]  /*1480*/  IMAD R2, R11.reuse, R2, R15 ;  /* 0x000000020b027224 */ /* 0x040fe200078e020f */
[----:B------:R-:W-:Y:S01]  /*1490*/  ISETP.GT.U32.AND P4, PT, R11, R18, PT ;  /* 0x000000120b00720c */ /* 0x000fe20003f84070 */
[----:B------:R-:W-:Y:S01]  /*14a0*/  @!P5 IMAD.MOV R16, RZ, RZ, -R16 ;  /* 0x000000ffff10d224 */ /* 0x000fe200078e0a10 */
[----:B------:R-:W-:Y:S01]  /*14b0*/  SEL R7, R7, R13, !P1 ;  /* 0x0000000d07077207 */ /* 0x000fe20004800000 */
[----:B------:R-:W-:Y:S01]  /*14c0*/  IMAD.HI.U32 R12, R14, R22, RZ ;  /* 0x000000160e0c7227 */ /* 0x000fe200078e00ff */
[----:B------:R-:W-:Y:S01]  /*14d0*/  ISETP.GE.AND P1, PT, R26, RZ, PT ;  /* 0x000000ff1a00720c */ /* 0x000fe20003f26270 */
[----:B------:R-:W5:Y:S01]  /*14e0*/  LDC R124, c[0x0][0x238] ;  /* 0x00008e00ff7c7b82 */ /* 0x000f620000000800 */
[----:B------:R-:W-:Y:S01]  /*14f0*/  IABS R26, R28 ;  /* 0x0000001c001a7213 */ /* 0x000fe20000000000 */
[----:B------:R-:W-:Y:S01]  /*1500*/  IMAD.MOV R15, RZ, RZ, -R12 ;  /* 0x000000ffff0f7224 */ /* 0x000fe200078e0a0c */
[C---:B------:R-:W-:Y:S01]  /*1510*/  ISETP.GT.U32.AND P5, PT, R11.reuse, R2, PT ;  /* 0x000000020b00720c */ /* 0x040fe20003fa4070 */
[----:B------:R-:W-:Y:S01]  /*1520*/  IMAD R88, R90, 0xdf, RZ ;  /* 0x000000df5a587824 */ /* 0x000fe200078e02ff */
[----:B------:R-:W-:Y:S01]  /*1530*/  ISETP.GE.AND P3, PT, R24, RZ, PT ;  /* 0x000000ff1800720c */ /* 0x000fe20003f66270 */
[----:B------:R-:W-:Y:S01]  /*1540*/  IMAD.HI.U32 R12, R14, R26, RZ ;  /* 0x0000001a0e0c7227 */ /* 0x000fe200078e00ff */
[----:B------:R-:W-:Y:S01]  /*1550*/  IABS R24, R30 ;  /* 0x0000001e00187213 */ /* 0x000fe20000000000 */
[----:B------:R-:W5:Y:S01]  /*1560*/  LDC R126, c[0x0][0x238] ;  /* 0x00008e00ff7e7b82 */ /* 0x000f620000000800 */
[----:B------:R-:W-:Y:S01]  /*1570*/  ISETP.GE.AND P2, PT, R32, RZ, PT ;  /* 0x000000ff2000720c */ /* 0x000fe20003f46270 */
[--C-:B------:R-:W-:Y:S01]  /*1580*/  @!P0 IMAD.IADD R20, R20, 0x1, -R11.reuse ;  /* 0x0000000114148824 */ /* 0x100fe200078e0a0b */
[----:B------:R-:W-:Y:S01]  /*1590*/  ISETP.GE.AND P0, PT, R28, RZ, PT ;  /* 0x000000ff1c00720c */ /* 0x000fe20003f06270 */
[----:B------:R-:W-:Y:S01]  /*15a0*/  @!P4 IMAD.IADD R18, R18, 0x1, -R11 ;  /* 0x000000011212c824 */ /* 0x000fe200078e0a0b */
[----:B------:R-:W-:Y:S01]  /*15b0*/  IABS R28, R38 ;  /* 0x00000026001c7213 */ /* 0x000fe20000000000 */
[C---:B------:R-:W-:Y:S01]  /*15c0*/  IMAD R22, R11.reuse, R15, R22 ;  /* 0x0000000f0b167224 */ /* 0x040fe200078e0216 */
[----:B------:R-:W-:Y:S01]  /*15d0*/  IABS R15, R54 ;  /* 0x00000036000f7213 */ /* 0x000fe20000000000 */
[----:B------:R-:W-:Y:S01]  /*15e0*/  IMAD.MOV R12, RZ, RZ, -R12 ;  /* 0x000000ffff0c7224 */ /* 0x000fe200078e0a0c */
[----:B------:R-:W-:Y:S01]  /*15f0*/  IABS R32, R53 ;  /* 0x0000003500207213 */ /* 0x000fe20000000000 */
[----:B------:R-:W-:Y:S01]  /*1600*/  IMAD.HI.U32 R13, R14, R24, RZ ;  /* 0x000000180e0d7227 */ /* 0x000fe200078e00ff */
[----:B------:R-:W-:Y:S01]  /*1610*/  ISETP.GE.AND P4, PT, R30, RZ, PT ;  /* 0x000000ff1e00720c */ /* 0x000fe20003f86270 */
[----:B------:R-:W5:Y:S02]  /*1620*/  LDC R128, c[0x0][0x238] ;  /* 0x00008e00ff807b82 */ /* 0x000f640000000800 */
[----:B------:R-:W-:Y:S01]  /*1630*/  @!P6 IMAD.MOV R18, RZ, RZ, -R18 ;  /* 0x000000ffff12e224 */ /* 0x000fe200078e0a12 */
[C---:B------:R-:W-:Y:S01]  /*1640*/  ISETP.GT.U32.AND P6, PT, R11.reuse, R22, PT ;  /* 0x000000160b00720c */ /* 0x040fe20003fc4070 */
[----:B------:R-:W-:-:S02]  /*1650*/  IMAD R26, R11, R12, R26 ;  /* 0x0000000c0b1a7224 */ /* 0x000fc400078e021a */
[----:B------:R-:W-:Y:S02]  /*1660*/  IMAD.MOV R13, RZ, RZ, -R13 ;  /* 0x000000ffff0d7224 */ /* 0x000fe400078e0a0d */
[----:B------:R-:W-:Y:S01]  /*1670*/  @!P5 IMAD.IADD R2, R2, 0x1, -R11 ;  /* 0x000000010202d824 */ /* 0x000fe200078e0a0b */
[----:B------:R-:W5:Y:S01]  /*1680*/  LDC R131, c[0x0][0x238] ;  /* 0x00008e00ff837b82 */ /* 0x000f620000000800 */
[----:B------:R-:W-:-:S03]  /*1690*/  IMAD.HI.U32 R12, R14, R28, RZ ;  /* 0x0000001c0e0c7227 */ /* 0x000fc600078e00ff */
[C---:B------:R-:W-:Y:S01]  /*16a0*/  ISETP.GT.U32.AND P5, PT, R11.reuse, R2, PT ;  /* 0x000000020b00720c */ /* 0x040fe20003fa4070 */
[C---:B------:R-:W-:Y:S02]  /*16b0*/  IMAD R24, R11.reuse, R13, R24 ;  /* 0x0000000d0b187224 */ /* 0x040fe400078e0218 */
[----:B------:R-:W-:Y:S01]  /*16c0*/  IMAD.MOV R12, RZ, RZ, -R12 ;  /* 0x000000ffff0c7224 */ /* 0x000fe200078e0a0c */
[----:B------:R-:W5:Y:S01]  /*16d0*/  LDC R133, c[0x0][0x238] ;  /* 0x00008e00ff857b82 */ /* 0x000f620000000800 */
[----:B------:R-:W-:Y:S01]  /*16e0*/  @!P2 IMAD.MOV R20, RZ, RZ, -R20 ;  /* 0x000000ffff14a224 */ /* 0x000fe200078e0a14 */
[C---:B------:R-:W-:Y:S01]  /*16f0*/  ISETP.GT.U32.AND P2, PT, R11.reuse, R24, PT ;  /* 0x000000180b00720c */ /* 0x040fe20003f44070 */
[C---:B------:R-:W-:Y:S02]  /*1700*/  IMAD R28, R11.reuse, R12, R28 ;  /* 0x0000000c0b1c7224 */ /* 0x040fe400078e021c */
[--C-:B------:R-:W-:Y:S02]  /*1710*/  @!P6 IMAD.IADD R22, R22, 0x1, -R11.reuse ;  /* 0x000000011616e824 */ /* 0x100fe400078e0a0b */
[----:B------:R-:W-:Y:S01]  /*1720*/  IMAD.HI.U32 R12, R14, R15, RZ ;  /* 0x0000000f0e0c7227 */ /* 0x000fe200078e00ff */
[C---:B------:R-:W-:Y:S01]  /*1730*/  ISETP.GT.U32.AND P6, PT, R11.reuse, R28, PT ;  /* 0x0000001c0b00720c */ /* 0x040fe20003fc4070 */
[----:B------:R-:W5:Y:S02]  /*1740*/  LDC R135, c[0x0][0x238] ;  /* 0x00008e00ff877b82 */ /* 0x000f640000000800 */
[----:B------:R-:W-:Y:S01]  /*1750*/  @!P5 IMAD.IADD R2, R2, 0x1, -R11 ;  /* 0x000000010202d824 */ /* 0x000fe200078e0a0b */
[----:B------:R-:W-:Y:S01]  /*1760*/  ISETP.GT.U32.AND P5, PT, R11, R26, PT ;  /* 0x0000001a0b00720c */ /* 0x000fe20003fa4070 */
[----:B------:R-:W-:-:S02]  /*1770*/  IMAD.MOV R30, RZ, RZ, -R12 ;  /* 0x000000ffff1e7224 */ /* 0x000fc400078e0a0c */
[----:B------:R-:W-:Y:S01]  /*1780*/  @!P2 IMAD.IADD R24, R24, 0x1, -R11 ;  /* 0x000000011818a824 */ /* 0x000fe200078e0a0b */
[----:B------:R-:W-:Y:S01]  /*1790*/  ISETP.GT.U32.AND P2, PT, R11, R22, PT ;  /* 0x000000160b00720c */ /* 0x000fe20003f44070 */
[----:B------:R-:W-:Y:S01]  /*17a0*/  IMAD.MOV.U32 R12, RZ, RZ, R2 ;  /* 0x000000ffff0c7224 */ /* 0x000fe200078e0002 */
[----:B------:R-:W5:Y:S01]  /*17b0*/  LDC R137, c[0x0][0x238] ;  /* 0x00008e00ff897b82 */ /* 0x000f620000000800 */
[----:B------:R-:W-:-:S04]  /*17c0*/  IMAD.HI.U32 R13, R14, R32, RZ ;  /* 0x000000200e0d7227 */ /* 0x000fc800078e00ff */
[----:B------:R-:W-:Y:S01]  /*17d0*/  @!P1 IMAD.MOV R12, RZ, RZ, -R12 ;  /* 0x000000ffff0c9224 */ /* 0x000fe200078e0a0c */
[C---:B------:R-:W-:Y:S01]  /*17e0*/  ISETP.GT.U32.AND P1, PT, R11.reuse, R24, PT ;  /* 0x000000180b00720c */ /* 0x040fe20003f24070 */
[----:B------:R-:W-:Y:S01]  /*17f0*/  @!P6 IMAD.IADD R28, R28, 0x1, -R11 ;  /* 0x000000011c1ce824 */ /* 0x000fe200078e0a0b */
[----:B------:R-:W5:Y:S01]  /*1800*/  LDC R140, c[0x0][0x238] ;  /* 0x00008e00ff8c7b82 */ /* 0x000f620000000800 */
[----:B------:R-:W-:Y:S02]  /*1810*/  IMAD.MOV R13, RZ, RZ, -R13 ;  /* 0x000000ffff0d7224 */ /* 0x000fe400078e0a0d */
[----:B------:R-:W-:Y:S01]  /*1820*/  @!P5 IMAD.IADD R26, R26, 0x1, -R11 ;  /* 0x000000011a1ad824 */ /* 0x000fe200078e0a0b */
[C---:B------:R-:W-:Y:S01]  /*1830*/  ISETP.GT.U32.AND P6, PT, R11.reuse, R28, PT ;  /* 0x0000001c0b00720c */ /* 0x040fe20003fc4070 */
[C---:B------:R-:W-:Y:S02]  /*1840*/  IMAD R32, R11.reuse, R13, R32 ;  /* 0x0000000d0b207224 */ /* 0x040fe400078e0220 */
[----:B------:R-:W-:Y:S01]  /*1850*/  IMAD.HI.U32 R13, R14, R34, RZ ;  /* 0x000000220e0d7227 */ /* 0x000fe200078e00ff */
[----:B------:R-:W-:Y:S01]  /*1860*/  ISETP.GT.U32.AND P5, PT, R11, R26, PT ;  /* 0x0000001a0b00720c */ /* 0x000fe20003fa4070 */
[----:B------:R-:W5:Y:S02]  /*1870*/  LDC R142, c[0x0][0x238] ;  /* 0x00008e00ff8e7b82 */ /* 0x000f640000000800 */
[----:B------:R-:W-:-:S02]  /*1880*/  IMAD.MOV R13, RZ, RZ, -R13 ;  /* 0x000000ffff0d7224 */ /* 0x000fc400078e0a0d */
[--C-:B------:R-:W-:Y:S01]  /*1890*/  @!P1 IMAD.IADD R24, R24, 0x1, -R11.reuse ;  /* 0x0000000118189824 */ /* 0x100fe200078e0a0b */
[C---:B------:R-:W-:Y:S01]  /*18a0*/  ISETP.GT.U32.AND P1, PT, R11.reuse, R32, PT ;  /* 0x000000200b00720c */ /* 0x040fe20003f24070 */
[C---:B------:R-:W-:Y:S02]  /*18b0*/  IMAD R34, R11.reuse, R13, R34 ;  /* 0x0000000d0b227224 */ /* 0x040fe400078e0222 */
[----:B------:R-:W-:Y:S01]  /*18c0*/  @!P6 IMAD.IADD R28, R28, 0x1, -R11 ;  /* 0x000000011c1ce824 */ /* 0x000fe200078e0a0b */
[----:B------:R-:W5:Y:S01]  /*18d0*/  LDC R144, c[0x0][0x238] ;  /* 0x00008e00ff907b82 */ /* 0x000f620000000800 */
[C---:B------:R-:W-:Y:S01]  /*18e0*/  IMAD R2, R11.reuse, R30, R15 ;  /* 0x0000001e0b027224 */ /* 0x040fe200078e020f */
[C---:B------:R-:W-:Y:S01]  /*18f0*/  ISETP.GT.U32.AND P6, PT, R11.reuse, R34, PT ;  /* 0x000000220b00720c */ /* 0x040fe20003fc4070 */
[----:B------:R-:W-:Y:S02]  /*1900*/  @!P2 IMAD.IADD R22, R22, 0x1, -R11 ;  /* 0x000000011616a824 */ /* 0x000fe400078e0a0b */
[----:B------:R-:W-:Y:S01]  /*1910*/  IMAD.HI.U32 R13, R14, R36, RZ ;  /* 0x000000240e0d7227 */ /* 0x000fe200078e00ff */
[----:B------:R-:W-:-:S02]  /*1920*/  ISETP.GT.U32.AND P2, PT, R11, R2, PT ;  /* 0x000000020b00720c */ /* 0x000fc40003f44070 */
[----:B------:R-:W5:Y:S01]  /*1930*/  LDC R146, c[0x0][0x238] ;  /* 0x00008e00ff927b82 */ /* 0x000f620000000800 */
[--C-:B------:R-:W-:Y:S01]  /*1940*/  @!P5 IMAD.IADD R26, R26, 0x1, -R11.reuse ;  /* 0x000000011a1ad824 */ /* 0x100fe200078e0a0b */
[----:B------:R-:W-:Y:S01]  /*1950*/  ISETP.GE.AND P5, PT, R38, RZ, PT ;  /* 0x000000ff2600720c */ /* 0x000fe20003fa6270 */
[----:B------:R-:W-:Y:S01]  /*1960*/  @!P1 IMAD.IADD R32, R32, 0x1, -R11 ;  /* 0x0000000120209824 */ /* 0x000fe200078e0a0b */
[----:B------:R-:W-:Y:S01]  /*1970*/  IABS R38, R51 ;  /* 0x0000003300267213 */ /* 0x000fe20000000000 */
[----:B------:R-:W-:Y:S01]  /*1980*/  IMAD.MOV R13, RZ, RZ, -R13 ;  /* 0x000000ffff0d7224 */ /* 0x000fe200078e0a0d */
[----:B------:R-:W-:Y:S01]  /*1990*/  ISETP.GE.AND P1, PT, R53, RZ, PT ;  /* 0x000000ff3500720c */ /* 0x000fe20003f26270 */
[----:B------:R-:W-:Y:S01]  /*19a0*/  @!P6 IMAD.IADD R34, R34, 0x1, -R11 ;  /* 0x000000012222e824 */ /* 0x000fe200078e0a0b */
[C---:B------:R-:W-:Y:S01]  /*19b0*/  ISETP.GT.U32.AND P6, PT, R11.reuse, R32, PT ;  /* 0x000000200b00720c */ /* 0x040fe20003fc4070 */
[----:B------:R-:W-:Y:S01]  /*19c0*/  IMAD R36, R11, R13, R36 ;  /* 0x0000000d0b247224 */ /* 0x000fe200078e0224 */
[----:B------:R-:W5:Y:S01]  /*19d0*/  LDC R149, c[0x0][0x238] ;  /* 0x00008e00ff957b82 */ /* 0x000f620000000800 */
[----:B------:R-:W-:-:S04]  /*19e0*/  IMAD.HI.U32 R13, R14, R38, RZ ;  /* 0x000000260e0d7227 */ /* 0x000fc800078e00ff */
[----:B------:R-:W-:Y:S02]  /*19f0*/  IMAD.MOV R13, RZ, RZ, -R13 ;  /* 0x000000ffff0d7224 */ /* 0x000fe400078e0a0d */
[--C-:B------:R-:W-:Y:S01]  /*1a00*/  @!P2 IMAD.IADD R2, R2, 0x1, -R11.reuse ;  /* 0x000000010202a824 */ /* 0x100fe200078e0a0b */
[----:B------:R-:W-:Y:S01]  /*1a10*/  ISETP.GE.AND P2, PT, R54, RZ, PT ;  /* 0x000000ff3600720c */ /* 0x000fe20003f46270 */
[C---:B------:R-:W-:Y:S01]  /*1a20*/  IMAD R38, R11.reuse, R13, R38 ;  /* 0x0000000d0b267224 */ /* 0x040fe200078e0226 */
[----:B------:R-:W-:Y:S01]  /*1a30*/  IABS R54, R47 ;  /* 0x0000002f00367213 */ /* 0x000fe20000000000 */
[----:B------:R-:W-:Y:S01]  /*1a40*/  @!P5 IMAD.MOV R28, RZ, RZ, -R28 ;  /* 0x000000ffff1cd224 */ /* 0x000fe200078e0a1c */
[C---:B------:R-:W-:Y:S01]  /*1a50*/  ISETP.GT.U32.AND P5, PT, R11.reuse, R36, PT ;  /* 0x000000240b00720c */ /* 0x040fe20003fa4070 */
[----:B------:R-:W-:Y:S01]  /*1a60*/  @!P3 IMAD.MOV R22, RZ, RZ, -R22 ;  /* 0x000000ffff16b224 */ /* 0x000fe200078e0a16 */
[C---:B------:R-:W-:Y:S01]  /*1a70*/  ISETP.GT.U32.AND P3, PT, R11.reuse, R2, PT ;  /* 0x000000020b00720c */ /* 0x040fe20003f64070 */
[----:B------:R-:W-:Y:S01]  /*1a80*/  @!P6 IMAD.IADD R32, R32, 0x1, -R11 ;  /* 0x000000012020e824 */ /* 0x000fe200078e0a0b */
[----:B------:R-:W-:Y:S01]  /*1a90*/  ISETP.GT.U32.AND P6, PT, R11, R38, PT ;  /* 0x000000260b00720c */ /* 0x000fe20003fc4070 */
[----:B------:R-:W-:Y:S01]  /*1aa0*/  IMAD.HI.U32 R15, R14, R40, RZ ;  /* 0x000000280e0f7227 */ /* 0x000fe200078e00ff */
[----:B------:R-:W5:Y:S03]  /*1ab0*/  LDC R151, c[0x0][0x238] ;  /* 0x00008e00ff977b82 */ /* 0x000f660000000800 */
[----:B------:R-:W-:-:S02]  /*1ac0*/  IMAD.MOV R15, RZ, RZ, -R15 ;  /* 0x000000ffff0f7224 */ /* 0x000fc400078e0a0f */
[----:B------:R-:W-:Y:S01]  /*1ad0*/  @!P4 IMAD.MOV R24, RZ, RZ, -R24 ;  /* 0x000000ffff18c224 */ /* 0x000fe200078e0a18 */
[C---:B------:R-:W-:Y:S01]  /*1ae0*/  ISETP.GT.U32.AND P4, PT, R11.reuse, R34, PT ;  /* 0x000000220b00720c */ /* 0x040fe20003f84070 */
[C---:B------:R-:W-:Y:S01]  /*1af0*/  IMAD R40, R11.reuse, R15, R40 ;  /* 0x0000000f0b287224 */ /* 0x040fe200078e0228 */
[----:B------:R-:W-:Y:S01]  /*1b00*/  IABS R15, R48 ;  /* 0x00000030000f7213 */ /* 0x000fe20000000000 */
[--C-:B------:R-:W-:Y:S01]  /*1b10*/  @!P5 IMAD.IADD R36, R36, 0x1, -R11.reuse ;  /* 0x000000012424d824 */ /* 0x100fe200078e0a0b */
[----:B------:R-:W5:Y:S01]  /*1b20*/  LDC R155, c[0x0][0x238] ;  /* 0x00008e00ff9b7b82 */ /* 0x000f620000000800 */
[--C-:B------:R-:W-:Y:S01]  /*1b30*/  @!P3 IMAD.IADD R2, R2, 0x1, -R11.reuse ;  /* 0x000000010202b824 */ /* 0x100fe200078e0a0b */
[----:B------:R-:W-:Y:S01]  /*1b40*/  ISETP.GE.AND P3, PT, R44, RZ, PT ;  /* 0x000000ff2c00720c */ /* 0x000fe20003f66270 */
[----:B------:R-:W-:Y:S01]  /*1b50*/  @!P6 IMAD.IADD R38, R38, 0x1, -R11 ;  /* 0x000000012626e824 */ /* 0x000fe200078e0a0b */
[C---:B------:R-:W-:Y:S01]  /*1b60*/  ISETP.GT.U32.AND P6, PT, R11.reuse, R36, PT ;  /* 0x000000240b00720c */ /* 0x040fe20003fc4070 */
[----:B------:R-:W-:Y:S01]  /*1b70*/  IMAD.MOV.U32 R30, RZ, RZ, R2 ;  /* 0x000000ffff1e7224 */ /* 0x000fe200078e0002 */
[----:B------:R-:W-:Y:S01]  /*1b80*/  IABS R44, R46 ;  /* 0x0000002e002c7213 */ /* 0x000fe20000000000 */
[----:B------:R-:W-:Y:S01]  /*1b90*/  IMAD.HI.U32 R2, R14, R15, RZ ;  /* 0x0000000f0e027227 */ /* 0x000fe200078e00ff */
[----:B------:R-:W-:Y:S01]  /*1ba0*/  ISETP.GT.U32.AND P5, PT, R11, R40, PT ;  /* 0x000000280b00720c */ /* 0x000fe20003fa4070 */
[----:B------:R-:W5:Y:S02]  /*1bb0*/  LDC R158, c[0x0][0x238] ;  /* 0x00008e00ff9e7b82 */ /* 0x000f640000000800 */
[----:B------:R-:W-:-:S02]  /*1bc0*/  IMAD.MOV R2, RZ, RZ, -R2 ;  /* 0x000000ffff027224 */ /* 0x000fc400078e0a02 */
[----:B------:R-:W-:Y:S01]  /*1bd0*/  @!P2 IMAD.MOV R30, RZ, RZ, -R30 ;  /* 0x000000ffff1ea224 */ /* 0x000fe200078e0a1e */
[C---:B------:R-:W-:Y:S01]  /*1be0*/  ISETP.GT.U32.AND P2, PT, R11.reuse, R38, PT ;  /* 0x000000260b00720c */ /* 0x040fe20003f44070 */
[C---:B------:R-:W-:Y:S02]  /*1bf0*/  IMAD R2, R11.reuse, R2, R15 ;  /* 0x000000020b027224 */ /* 0x040fe400078e020f */
[----:B------:R-:W-:Y:S01]  /*1c00*/  @!P6 IMAD.IADD R36, R36, 0x1, -R11 ;  /* 0x000000012424e824 */ /* 0x000fe200078e0a0b */
[----:B------:R-:W5:Y:S01]  /*1c10*/  LDC R160, c[0x0][0x238] ;  /* 0x00008e00ffa07b82 */ /* 0x000f620000000800 */
[----:B------:R-:W-:Y:S01]  /*1c20*/  IMAD.HI.U32 R13, R14, R44, RZ ;  /* 0x0000002c0e0d7227 */ /* 0x000fe200078e00ff */
[----:B------:R-:W-:-:S03]  /*1c30*/  ISETP.GT.U32.AND P6, PT, R11, R2, PT ;  /* 0x000000020b00720c */ /* 0x000fc60003fc4070 */
[----:B------:R-:W-:Y:S01]  /*1c40*/  @!P4 IMAD.IADD R34, R34, 0x1, -R11 ;  /* 0x000000012222c824 */ /* 0x000fe200078e0a0b */
[----:B------:R-:W-:Y:S01]  /*1c50*/  ISETP.GE.AND P4, PT, R51, RZ, PT ;  /* 0x000000ff3300720c */ /* 0x000fe20003f86270 */
[----:B------:R-:W-:Y:S01]  /*1c60*/  IMAD.MOV R13, RZ, RZ, -R13 ;  /* 0x000000ffff0d7224 */ /* 0x000fe200078e0a0d */
[----:B------:R-:W5:Y:S01]  /*1c70*/  LDC R162, c[0x0][0x238] ;  /* 0x00008e00ffa27b82 */ /* 0x000f620000000800 */
[--C-:B------:R-:W-:Y:S01]  /*1c80*/  @!P2 IMAD.IADD R38, R38, 0x1, -R11.reuse ;  /* 0x000000012626a824 */ /* 0x100fe200078e0a0b */
[----:B------:R-:W-:Y:S01]  /*1c90*/  ISETP.GE.AND P2, PT, R46, RZ, PT ;  /* 0x000000ff2e00720c */ /* 0x000fe20003f46270 */
[C---:B------:R-:W-:Y:S01]  /*1ca0*/  IMAD R44, R11.reuse, R13, R44 ;  /* 0x0000000d0b2c7224 */ /* 0x040fe200078e022c */
[----:B------:R-:W-:Y:S01]  /*1cb0*/  IABS R46, R42 ;  /* 0x0000002a002e7213 */ /* 0x000fe20000000000 */
[----:B------:R-:W-:Y:S01]  /*1cc0*/  @!P0 IMAD.MOV R26, RZ, RZ, -R26 ;  /* 0x000000ffff1a8224 */ /* 0x000fe200078e0a1a */
[----:B------:R-:W-:Y:S01]  /*1cd0*/  ISETP.GE.AND P0, PT, R52, RZ, PT ;  /* 0x000000ff3400720c */ /* 0x000fe20003f06270 */
[----:B------:R-:W-:Y:S01]  /*1ce0*/  @!P6 IMAD.IADD R2, R2, 0x1, -R11 ;  /* 0x000000010202e824 */ /* 0x000fe200078e0a0b */
[----:B------:R-:W-:Y:S01]  /*1cf0*/  IABS R52, R49 ;  /* 0x0000003100347213 */ /* 0x000fe20000000000 */
[----:B------:R-:W-:Y:S01]  /*1d00*/  IMAD.HI.U32 R13, R14, R46, RZ ;  /* 0x0000002e0e0d7227 */ /* 0x000fe200078e00ff */
[----:B------:R-:W5:Y:S02]  /*1d10*/  LDC R165, c[0x0][0x238] ;  /* 0x00008e00ffa57b82 */ /* 0x000f640000000800 */
[----:B------:R-:W-:Y:S01]  /*1d20*/  ISETP.GT.U32.AND P6, PT, R11, R2, PT ;  /* 0x000000020b00720c */ /* 0x000fe20003fc4070 */
[----:B------:R-:W-:-:S02]  /*1d30*/  IMAD.MOV R15, RZ, RZ, -R13 ;  /* 0x000000ffff0f7224 */ /* 0x000fc400078e0a0d */
[----:B------:R-:W-:Y:S01]  /*1d40*/  @!P4 IMAD.MOV R38, RZ, RZ, -R38 ;  /* 0x000000ffff26c224 */ /* 0x000fe200078e0a26 */
[C---:B------:R-:W-:Y:S01]  /*1d50*/  ISETP.GT.U32.AND P4, PT, R11.reuse, R44, PT ;  /* 0x0000002c0b00720c */ /* 0x040fe20003f84070 */
[----:B------:R-:W-:Y:S01]  /*1d60*/  IMAD R46, R11, R15, R46 ;  /* 0x0000000f0b2e7224 */ /* 0x000fe200078e022e */
[----:B------:R-:W5:Y:S01]  /*1d70*/  LDC R167, c[0x0][0x238] ;  /* 0x00008e00ffa77b82 */ /* 0x000f620000000800 */
[----:B------:R-:W-:Y:S01]  /*1d80*/  @!P1 IMAD.MOV R32, RZ, RZ, -R32 ;  /* 0x000000ffff209224 */ /* 0x000fe200078e0a20 */
[----:B------:R-:W-:Y:S01]  /*1d90*/  ISETP.GE.AND P1, PT, R50, RZ, PT ;  /* 0x000000ff3200720c */ /* 0x000fe20003f26270 */
[----:B------:R-:W-:Y:S01]  /*1da0*/  IMAD.HI.U32 R13, R14, R17, RZ ;  /* 0x000000110e0d7227 */ /* 0x000fe200078e00ff */
[----:B------:R-:W-:-:S03]  /*1db0*/  IABS R50, R23 ;  /* 0x0000001700327213 */ /* 0x000fc60000000000 */
[--C-:B------:R-:W-:Y:S01]  /*1dc0*/  @!P6 IMAD.IADD R2, R2, 0x1, -R11.reuse ;  /* 0x000000010202e824 */ /* 0x100fe200078e0a0b */
[C---:B------:R-:W-:Y:S01]  /*1dd0*/  ISETP.GT.U32.AND P6, PT, R11.reuse, R46, PT ;  /* 0x0000002e0b00720c */ /* 0x040fe20003fc4070 */
[----:B------:R-:W-:Y:S01]  /*1de0*/  @!P0 IMAD.MOV R34, RZ, RZ, -R34 ;  /* 0x000000ffff228224 */ /* 0x000fe200078e0a22 */
[----:B------:R-:W-:Y:S01]  /*1df0*/  ISETP.GE.AND P0, PT, R48, RZ, PT ;  /* 0x000000ff3000720c */ /* 0x000fe20003f06270 */
[----:B------:R-:W-:Y:S01]  /*1e00*/  @!P4 IMAD.IADD R44, R44, 0x1, -R11 ;  /* 0x000000012c2cc824 */ /* 0x000fe200078e0a0b */
[----:B------:R-:W5:Y:S01]  /*1e10*/  LDC R169, c[0x0][0x238] ;  /* 0x00008e00ffa97b82 */ /* 0x000f620000000800 */
[----:B------:R-:W-:Y:S02]  /*1e20*/  IMAD.MOV R48, RZ, RZ, -R13 ;  /* 0x000000ffff307224 */ /* 0x000fe400078e0a0d */
[----:B------:R-:W-:Y:S01]  /*1e30*/  IMAD.HI.U32 R13, R14, R50, RZ ;  /* 0x000000320e0d7227 */ /* 0x000fe200078e00ff */
[----:B------:R-:W-:-:S03]  /*1e40*/  ISETP.GT.U32.AND P4, PT, R11, R44, PT ;  /* 0x0000002c0b00720c */ /* 0x000fc60003f84070 */
[----:B------:R-:W-:Y:S01]  /*1e50*/  @!P3 IMAD.MOV R36, RZ, RZ, -R36 ;  /* 0x000000ffff24b224 */ /* 0x000fe200078e0a24 */
[----:B------:R-:W-:Y:S01]  /*1e60*/  ISETP.GE.AND P3, PT, R42, RZ, PT ;  /* 0x000000ff2a00720c */ /* 0x000fe20003f66270 */
[----:B------:R-:W-:Y:S01]  /*1e70*/  @!P6 IMAD.IADD R46, R46, 0x1, -R11 ;  /* 0x000000012e2ee824 */ /* 0x000fe200078e0a0b */
[----:B------:R-:W5:Y:S01]  /*1e80*/  LDC R171, c[0x0][0x238] ;  /* 0x00008e00ffab7b82 */ /* 0x000f620000000800 */
[----:B------:R-:W-:Y:S02]  /*1e90*/  IMAD.MOV.U32 R42, RZ, RZ, R2 ;  /* 0x000000ffff2a7224 */ /* 0x000fe400078e0002 */
[C---:B------:R-:W-:Y:S01]  /*1ea0*/  IMAD R2, R11.reuse, R48, R17 ;  /* 0x000000300b027224 */ /* 0x040fe200078e0211 */
[C---:B------:R-:W-:Y:S01]  /*1eb0*/  ISETP.GT.U32.AND P6, PT, R11.reuse, R46, PT ;  /* 0x0000002e0b00720c */ /* 0x040fe20003fc4070 */
[----:B------:R-:W-:Y:S02]  /*1ec0*/  IMAD.MOV R13, RZ, RZ, -R13 ;  /* 0x000000ffff0d7224 */ /* 0x000fe400078e0a0d */
[----:B------:R-:W-:Y:S01]  /*1ed0*/  @!P4 IMAD.IADD R44, R44, 0x1, -R11 ;  /* 0x000000012c2cc824 */ /* 0x000fe200078e0a0b */
[C---:B------:R-:W-:Y:S01]  /*1ee0*/  ISETP.GT.U32.AND P4, PT, R11.reuse, R2, PT ;  /* 0x000000020b00720c */ /* 0x040fe20003f84070 */
[----:B------:R-:W-:Y:S01]  /*1ef0*/  IMAD R50, R11, R13, R50 ;  /* 0x0000000d0b327224 */ /* 0x000fe200078e0232 */
[----:B------:R-:W5:Y:S01]  /*1f00*/  LDC R173, c[0x0][0x238] ;  /* 0x00008e00ffad7b82 */ /* 0x000f620000000800 */
[----:B------:R-:W-:-:S04]  /*1f10*/  IMAD.HI.U32 R13, R14, R54, RZ ;  /* 0x000000360e0d7227 */ /* 0x000fc800078e00ff */
[----:B------:R-:W-:Y:S02]  /*1f20*/  IMAD.MOV R13, RZ, RZ, -R13 ;  /* 0x000000ffff0d7224 */ /* 0x000fe400078e0a0d */
[--C-:B------:R-:W-:Y:S01]  /*1f30*/  @!P6 IMAD.IADD R46, R46, 0x1, -R11.reuse ;  /* 0x000000012e2ee824 */ /* 0x100fe200078e0a0b */
[C---:B------:R-:W-:Y:S01]  /*1f40*/  ISETP.GT.U32.AND P6, PT, R11.reuse, R50, PT ;  /* 0x000000320b00720c */ /* 0x040fe20003fc4070 */
[C---:B------:R-:W-:Y:S01]  /*1f50*/  IMAD R54, R11.reuse, R13, R54 ;  /* 0x0000000d0b367224 */ /* 0x040fe200078e0236 */
[----:B------:R-:W5:Y:S01]  /*1f60*/  LDC R176, c[0x0][0x238] ;  /* 0x00008e00ffb07b82 */ /* 0x000f620000000800 */
[--C-:B------:R-:W-:Y:S02]  /*1f70*/  @!P4 IMAD.IADD R2, R2, 0x1, -R11.reuse ;  /* 0x000000010202c824 */ /* 0x100fe400078e0a0b */
[----:B------:R-:W-:Y:S02]  /*1f80*/  @!P5 IMAD.IADD R40, R40, 0x1, -R11 ;  /* 0x000000012828d824 */ /* 0x000fe400078e0a0b */
[----:B------:R-:W-:Y:S01]  /*1f90*/  IMAD.HI.U32 R15, R14, R52, RZ ;  /* 0x000000340e0f7227 */ /* 0x000fe200078e00ff */
[----:B------:R-:W-:-:S02]  /*1fa0*/  ISETP.GT.U32.AND P4, PT, R11, R2, PT ;  /* 0x000000020b00720c */ /* 0x000fc40003f84070 */
[C---:B------:R-:W-:Y:S01]  /*1fb0*/  ISETP.GT.U32.AND P5, PT, R11.reuse, R40, PT ;  /* 0x000000280b00720c */ /* 0x040fe20003fa4070 */
[----:B------:R-:W-:Y:S01]  /*1fc0*/  IMAD.MOV R15, RZ, RZ, -R15 ;  /* 0x000000ffff0f7224 */ /* 0x000fe200078e0a0f */
[----:B------:R-:W5:Y:S01]  /*1fd0*/  LDC R178, c[0x0][0x238] ;  /* 0x00008e00ffb27b82 */ /* 0x000f620000000800 */
[----:B------:R-:W-:Y:S01]  /*1fe0*/  @!P6 IMAD.IADD R50, R50, 0x1, -R11 ;  /* 0x000000013232e824 */ /* 0x000fe200078e0a0b */
[C---:B------:R-:W-:Y:S01]  /*1ff0*/  ISETP.GT.U32.AND P6, PT, R11.reuse, R54, PT ;  /* 0x000000360b00720c */ /* 0x040fe20003fc4070 */
[----:B------:R-:W-:Y:S02]  /*2000*/  IMAD R52, R11, R15, R52 ;  /* 0x0000000f0b347224 */ /* 0x000fe400078e0234 */
[----:B------:R-:W-:-:S03]  /*2010*/  IMAD.HI.U32 R15, R14, R56, RZ ;  /* 0x000000380e0f7227 */ /* 0x000fc600078e00ff */
[----:B------:R-:W5:Y:S01]  /*2020*/  LDC R180, c[0x0][0x238] ;  /* 0x00008e00ffb47b82 */ /* 0x000f620000000800 */
[----:B------:R-:W-:-:S04]  /*2030*/  IMAD.HI.U32 R13, R14, R60, RZ ;  /* 0x0000003c0e0d7227 */ /* 0x000fc800078e00ff */
[--C-:B------:R-:W-:Y:S01]  /*2040*/  @!P4 IMAD.IADD R2, R2, 0x1, -R11.reuse ;  /* 0x000000010202c824 */ /* 0x100fe200078e0a0b */
[----:B------:R-:W-:Y:S01]  /*2050*/  ISETP.GT.U32.AND P4, PT, R11, R52, PT ;  /* 0x000000340b00720c */ /* 0x000fe20003f84070 */
[----:B------:R-:W-:Y:S01]  /*2060*/  @!P6 IMAD.IADD R54, R54, 0x1, -R11 ;  /* 0x000000013636e824 */ /* 0x000fe200078e0a0b */
[----:B------:R-:W5:Y:S01]  /*2070*/  LDC R183, c[0x0][0x238] ;  /* 0x00008e00ffb77b82 */ /* 0x000f620000000800 */
[----:B------:R-:W-:-:S04]  /*2080*/  IMAD.HI.U32 R17, R14, R58, RZ ;  /* 0x0000003a0e117227 */ /* 0x000fc800078e00ff */
[----:B------:R-:W-:Y:S02]  /*2090*/  IMAD.MOV R15, RZ, RZ, -R15 ;  /* 0x000000ffff0f7224 */ /* 0x000fe400078e0a0f */
[----:B------:R-:W-:Y:S01]  /*20a0*/  IMAD.MOV R13, RZ, RZ, -R13 ;  /* 0x000000ffff0d7224 */ /* 0x000fe200078e0a0d */
[----:B------:R-:W5:Y:S01]  /*20b0*/  LDC R185, c[0x0][0x238] ;  /* 0x00008e00ffb97b82 */ /* 0x000f620000000800 */
[----:B------:R-:W-:Y:S01]  /*20c0*/  @!P2 IMAD.MOV R44, RZ, RZ, -R44 ;  /* 0x000000ffff2ca224 */ /* 0x000fe200078e0a2c */
[C---:B------:R-:W-:Y:S01]  /*20d0*/  ISETP.GT.U32.AND P2, PT, R11.reuse, R50, PT ;  /* 0x000000320b00720c */ /* 0x040fe20003f44070 */
[----:B------:R-:W-:Y:S01]  /*20e0*/  @!P3 IMAD.MOV R46, RZ, RZ, -R46 ;  /* 0x000000ffff2eb224 */ /* 0x000fe200078e0a2e */
[----:B------:R-:W-:Y:S01]  /*20f0*/  ISETP.GT.U32.AND P3, PT, R11, R54, PT ;  /* 0x000000360b00720c */ /* 0x000fe20003f64070 */
[----:B------:R-:W-:Y:S01]  /*2100*/  @!P5 IMAD.IADD R40, R40, 0x1, -R11 ;  /* 0x000000012828d824 */ /* 0x000fe200078e0a0b */
[----:B------:R-:W-:Y:S01]  /*2110*/  ISETP.GE.AND P5, PT, R25, RZ, PT ;  /* 0x000000ff1900720c */ /* 0x000fe20003fa6270 */
[----:B------:R-:W-:Y:S01]  /*2120*/  IMAD.MOV R17, RZ, RZ, -R17 ;  /* 0x000000ffff117224 */ /* 0x000fe200078e0a11 */
[----:B------:R-:W5:Y:S01]  /*2130*/  LDC R187, c[0x0][0x238] ;  /* 0x00008e00ffbb7b82 */ /* 0x000f620000000800 */
[----:B------:R-:W-:-:S02]  /*2140*/  IMAD R56, R11, R15, R56 ;  /* 0x0000000f0b387224 */ /* 0x000fc400078e0238 */
[----:B------:R-:W-:Y:S02]  /*2150*/  IMAD R60, R11, R13, R60 ;  /* 0x0000000d0b3c7224 */ /* 0x000fe400078e023c */
[----:B------:R-:W-:-:S03]  /*2160*/  IMAD.HI.U32 R15, R14, R62, RZ ;  /* 0x0000003e0e0f7227 */ /* 0x000fc600078e00ff */
[----:B------:R-:W5:Y:S01]  /*2170*/  LDC R189, c[0x0][0x238] ;  /* 0x00008e00ffbd7b82 */ /* 0x000f620000000800 */
[----:B------:R-:W-:-:S04]  /*2180*/  IMAD.HI.U32 R13, R14, R64, RZ ;  /* 0x000000400e0d7227 */ /* 0x000fc800078e00ff */
[----:B------:R-:W-:Y:S01]  /*2190*/  @!P1 IMAD.MOV R40, RZ, RZ, -R40 ;  /* 0x000000ffff289224 */ /* 0x000fe200078e0a28 */
[----:B------:R-:W-:Y:S01]  /*21a0*/  ISETP.GE.AND P1, PT, R23, RZ, PT ;  /* 0x000000ff1700720c */ /* 0x000fe20003f26270 */
[C---:B------:R-:W-:Y:S01]  /*21b0*/  IMAD R58, R11.reuse, R17, R58 ;  /* 0x000000110b3a7224 */ /* 0x040fe200078e023a */
[----:B------:R-:W-:Y:S01]  /*21c0*/  IABS R23, R31 ;  /* 0x0000001f00177213 */ /* 0x000fe20000000000 */
[----:B------:R-:W-:Y:S01]  /*21d0*/  IMAD.MOV R15, RZ, RZ, -R15 ;  /* 0x000000ffff0f7224 */ /* 0x000fe200078e0a0f */
[----:B------:R-:W5:Y:S01]  /*21e0*/  LDC R192, c[0x0][0x238] ;  /* 0x00008e00ffc07b82 */ /* 0x000f620000000800 */
[----:B------:R-:W-:Y:S01]  /*21f0*/  IMAD.MOV R17, RZ, RZ, -R13 ;  /* 0x000000ffff117224 */ /* 0x000fe200078e0a0d */
[C---:B------:R-:W-:Y:S01]  /*2200*/  ISETP.GT.U32.AND P6, PT, R11.reuse, R58, PT ;  /* 0x0000003a0b00720c */ /* 0x040fe20003fc4070 */
[C---:B------:R-:W-:Y:S02]  /*2210*/  IMAD R62, R11.reuse, R15, R62 ;  /* 0x0000000f0b3e7224 */ /* 0x040fe400078e023e */
[----:B------:R-:W-:Y:S01]  /*2220*/  @!P4 IMAD.IADD R52, R52, 0x1, -R11 ;  /* 0x000000013434c824 */ /* 0x000fe200078e0a0b */
[C---:B------:R-:W-:Y:S01]  /*2230*/  ISETP.GT.U32.AND P4, PT, R11.reuse, R56, PT ;  /* 0x000000380b00720c */ /* 0x040fe20003f84070 */
[----:B------:R-:W-:Y:S01]  /*2240*/  IMAD.HI.U32 R13, R14, R19, RZ ;  /* 0x000000130e0d7227 */ /* 0x000fe200078e00ff */
[----:B------:R-:W5:Y:S03]  /*2250*/  LDC R194, c[0x0][0x238] ;  /* 0x00008e00ffc27b82 */ /* 0x000f660000000800 */
[----:B------:R-:W-:-:S02]  /*2260*/  IMAD R64, R11, R17, R64 ;  /* 0x000000110b407224 */ /* 0x000fc400078e0240 */
[----:B------:R-:W-:-:S03]  /*2270*/  IMAD.HI.U32 R15, R14, R21, RZ ;  /* 0x000000150e0f7227 */ /* 0x000fc600078e00ff */
[----:B------:R-:W5:Y:S01]  /*2280*/  LDC R196, c[0x0][0x238] ;  /* 0x00008e00ffc47b82 */ /* 0x000f620000000800 */
[----:B------:R-:W-:Y:S02]  /*2290*/  IMAD.MOV.U32 R17, RZ, RZ, R23 ;  /* 0x000000ffff117224 */ /* 0x000fe400078e0017 */
[----:B------:R-:W-:Y:S01]  /*22a0*/  @!P2 IMAD.IADD R50, R50, 0x1, -R11 ;  /* 0x000000013232a824 */ /* 0x000fe200078e0a0b */
[C---:B------:R-:W-:Y:S01]  /*22b0*/  ISETP.GT.U32.AND P2, PT, R11.reuse, R60, PT ;  /* 0x0000003c0b00720c */ /* 0x040fe20003f44070 */
[----:B------:R-:W-:Y:S02]  /*22c0*/  IMAD.MOV R66, RZ, RZ, -R13 ;  /* 0x000000ffff427224 */ /* 0x000fe400078e0a0d */
[----:B------:R-:W-:Y:S01]  /*22d0*/  @!P3 IMAD.IADD R54, R54, 0x1, -R11 ;  /* 0x000000013636b824 */ /* 0x000fe200078e0a0b */
[----:B------:R-:W-:Y:S01]  /*22e0*/  ISETP.GT.U32.AND P3, PT, R11, R64, PT ;  /* 0x000000400b00720c */ /* 0x000fe20003f64070 */
[----:B------:R-:W-:Y:S01]  /*22f0*/  IMAD.MOV R68, RZ, RZ, -R15 ;  /* 0x000000ffff447224 */ /* 0x000fe200078e0a0f */
[----:B------:R-:W5:Y:S01]  /*2300*/  LDC R198, c[0x0][0x238] ;  /* 0x00008e00ffc67b82 */ /* 0x000f620000000800 */
[----:B------:R-:W-:-:S04]  /*2310*/  IMAD.HI.U32 R13, R14, R17, RZ ;  /* 0x000000110e0d7227 */ /* 0x000fc800078e00ff */
[----:B------:R-:W-:Y:S02]  /*2320*/  IMAD.MOV.U32 R48, RZ, RZ, R2 ;  /* 0x000000ffff307224 */ /* 0x000fe400078e0002 */
[C---:B------:R-:W-:Y:S01]  /*2330*/  IMAD R2, R11.reuse, R66, R19 ;  /* 0x000000420b027224 */ /* 0x040fe200078e0213 */
[----:B------:R-:W-:Y:S01]  /*2340*/  SHF.R.U32.HI R19, RZ, 0x4, R0 ;  /* 0x00000004ff137819 */ /* 0x000fe20000011600 */
[----:B------:R-:W-:Y:S01]  /*2350*/  IMAD R66, R11, R68, R21 ;  /* 0x000000440b427224 */ /* 0x000fe200078e0215 */
[----:B------:R-:W5:Y:S01]  /*2360*/  LDC R201, c[0x0][0x238] ;  /* 0x00008e00ffc97b82 */ /* 0x000f620000000800 */
[----:B------:R-:W-:Y:S01]  /*2370*/  IMAD.MOV R68, RZ, RZ, -R13 ;  /* 0x000000ffff447224 */ /* 0x000fe200078e0a0d */
[----:B------:R-:W-:Y:S01]  /*2380*/  SGXT.U32 R153, R19, 0xe ;  /* 0x0000000e1399781a */ /* 0x000fe20000000000 */
[----:B------:R-:W-:Y:S01]  /*2390*/  @!P4 IMAD.IADD R56, R56, 0x1, -R11 ;  /* 0x000000013838c824 */ /* 0x000fe200078e0a0b */
[C---:B------:R-:W-:Y:S01]  /*23a0*/  ISETP.GT.U32.AND P4, PT, R11.reuse, R52, PT ;  /* 0x000000340b00720c */ /* 0x040fe20003f84070 */
[----:B------:R-:W-:-:S02]  /*23b0*/  IMAD R68, R11, R68, R17 ;  /* 0x000000440b447224 */ /* 0x000fc400078e0211 */
[--C-:B------:R-:W-:Y:S01]  /*23c0*/  @!P2 IMAD.IADD R60, R60, 0x1, -R11.reuse ;  /* 0x000000013c3ca824 */ /* 0x100fe200078e0a0b */
[C---:B------:R-:W-:Y:S01]  /*23d0*/  ISETP.GT.U32.AND P2, PT, R11.reuse, R66, PT ;  /* 0x000000420b00720c */ /* 0x040fe20003f44070 */
[--C-:B------:R-:W-:Y:S01]  /*23e0*/  @!P3 IMAD.IADD R64, R64, 0x1, -R11.reuse ;  /* 0x000000014040b824 */ /* 0x100fe200078e0a0b */
[C---:B------:R-:W-:Y:S01]  /*23f0*/  ISETP.GT.U32.AND P3, PT, R11.reuse, R68, PT ;  /* 0x000000440b00720c */ /* 0x040fe20003f64070 */
[----:B------:R-:W-:Y:S01]  /*2400*/  @!P1 IMAD.MOV R50, RZ, RZ, -R50 ;  /* 0x000000ffff329224 */ /* 0x000fe200078e0a32 */
[C---:B------:R-:W-:Y:S01]  /*2410*/  ISETP.GT.U32.AND P1, PT, R11.reuse, R60, PT ;  /* 0x0000003c0b00720c */ /* 0x040fe20003f24070 */
[----:B------:R-:W-:Y:S01]  /*2420*/  IMAD.HI.U32 R13, R14, R70, RZ ;  /* 0x000000460e0d7227 */ /* 0x000fe200078e00ff */
[----:B------:R-:W5:Y:S03]  /*2430*/  LDC R203, c[0x0][0x238] ;  /* 0x00008e00ffcb7b82 */ /* 0x000f660000000800 */
[----:B------:R-:W-:Y:S01]  /*2440*/  @!P6 IMAD.IADD R58, R58, 0x1, -R11 ;  /* 0x000000013a3ae824 */ /* 0x000fe200078e0a0b */
[----:B------:R-:W-:Y:S01]  /*2450*/  ISETP.GT.U32.AND P6, PT, R11, R56, PT ;  /* 0x000000380b00720c */ /* 0x000fe20003fc4070 */
[----:B------:R-:W-:-:S02]  /*2460*/  IMAD.MOV R15, RZ, RZ, -R13 ;  /* 0x000000ffff0f7224 */ /* 0x000fc400078e0a0d */
[--C-:B------:R-:W-:Y:S01]  /*2470*/  @!P4 IMAD.IADD R52, R52, 0x1, -R11.reuse ;  /* 0x000000013434c824 */ /* 0x100fe200078e0a0b */
[C---:B------:R-:W-:Y:S01]  /*2480*/  ISETP.GT.U32.AND P4, PT, R11.reuse, R62, PT ;  /* 0x0000003e0b00720c */ /* 0x040fe20003f84070 */
[----:B------:R-:W-:Y:S01]  /*2490*/  IMAD R70, R11, R15, R70 ;  /* 0x0000000f0b467224 */ /* 0x000fe200078e0246 */
[----:B------:R-:W5:Y:S01]  /*24a0*/  LDC R205, c[0x0][0x238] ;  /* 0x00008e00ffcd7b82 */ /* 0x000f620000000800 */
[----:B------:R-:W-:Y:S01]  /*24b0*/  @!P0 IMAD.MOV R42, RZ, RZ, -R42 ;  /* 0x000000ffff2a8224 */ /* 0x000fe200078e0a2a */
[----:B------:R-:W-:Y:S01]  /*24c0*/  ISETP.GE.AND P0, PT, R49, RZ, PT ;  /* 0x000000ff3100720c */ /* 0x000fe20003f06270 */
[----:B------:R-:W-:Y:S01]  /*24d0*/  @!P3 IMAD.IADD R68, R68, 0x1, -R11 ;  /* 0x000000014444b824 */ /* 0x000fe200078e0a0b */
[----:B------:R-:W-:Y:S01]  /*24e0*/  ISETP.GT.U32.AND P3, PT, R11, R64, PT ;  /* 0x000000400b00720c */ /* 0x000fe20003f64070 */
[----:B------:R-:W-:-:S03]  /*24f0*/  IMAD.HI.U32 R13, R14, R72, RZ ;  /* 0x000000480e0d7227 */ /* 0x000fc600078e00ff */
[----:B------:R-:W5:Y:S01]  /*2500*/  LDC R207, c[0x0][0x238] ;  /* 0x00008e00ffcf7b82 */ /* 0x000f620000000800 */
[----:B------:R-:W-:Y:S01]  /*2510*/  @!P1 IMAD.IADD R60, R60, 0x1, -R11 ;  /* 0x000000013c3c9824 */ /* 0x000fe200078e0a0b */
[----:B------:R-:W-:Y:S01]  /*2520*/  ISETP.GT.U32.AND P1, PT, R11, R70, PT ;  /* 0x000000460b00720c */ /* 0x000fe20003f24070 */
[----:B------:R-:W-:-:S04]  /*2530*/  IMAD.HI.U32 R14, R14, R74, RZ ;  /* 0x0000004a0e0e7227 */ /* 0x000fc800078e00ff */
[----:B------:R-:W-:Y:S01]  /*2540*/  @!P5 IMAD.MOV R48, RZ, RZ, -R48 ;  /* 0x000000ffff30d224 */ /* 0x000fe200078e0a30 */
[C---:B------:R-:W-:Y:S01]  /*2550*/  ISETP.GT.U32.AND P5, PT, R11.reuse, R58, PT ;  /* 0x0000003a0b00720c */ /* 0x040fe20003fa4070 */
[----:B------:R-:W-:Y:S01]  /*2560*/  @!P6 IMAD.IADD R56, R56, 0x1, -R11 ;  /* 0x000000013838e824 */ /* 0x000fe200078e0a0b */
[----:B------:R-:W-:Y:S01]  /*2570*/  ISETP.GT.U32.AND P6, PT, R11, R2, PT ;  /* 0x000000020b00720c */ /* 0x000fe20003fc4070 */
[----:B------:R-:W-:Y:S01]  /*2580*/  IMAD.MOV R13, RZ, RZ, -R13 ;  /* 0x000000ffff0d7224 */ /* 0x000fe200078e0a0d */
[----:B------:R-:W5:Y:S01]  /*2590*/  LDC R210, c[0x0][0x238] ;  /* 0x00008e00ffd27b82 */ /* 0x000f620000000800 */
[----:B------:R-:W-:Y:S02]  /*25a0*/  IMAD.MOV R14, RZ, RZ, -R14 ;  /* 0x000000ffff0e7224 */ /* 0x000fe400078e0a0e */
[----:B------:R-:W-:Y:S01]  /*25b0*/  @!P4 IMAD.IADD R62, R62, 0x1, -R11 ;  /* 0x000000013e3ec824 */ /* 0x000fe200078e0a0b */
[----:B------:R-:W-:Y:S01]  /*25c0*/  ISETP.GE.AND P4, PT, R45, RZ, PT ;  /* 0x000000ff2d00720c */ /* 0x000fe20003f86270 */
[----:B------:R-:W-:-:S02]  /*25d0*/  IMAD R72, R11, R13, R72 ;  /* 0x0000000d0b487224 */ /* 0x000fc400078e0248 */
[C---:B------:R-:W-:Y:S01]  /*25e0*/  IMAD R74, R11.reuse, R14, R74 ;  /* 0x0000000e0b4a7224 */ /* 0x040fe200078e024a */
[----:B------:R-:W5:Y:S01]  /*25f0*/  LDC R212, c[0x0][0x238] ;  /* 0x00008e00ffd47b82 */ /* 0x000f620000000800 */
[----:B------:R-:W-:Y:S01]  /*2600*/  @!P0 IMAD.MOV R52, RZ, RZ, -R52 ;  /* 0x000000ffff348224 */ /* 0x000fe200078e0a34 */
[C---:B------:R-:W-:Y:S01]  /*2610*/  ISETP.GT.U32.AND P0, PT, R11.reuse, R62, PT ;  /* 0x0000003e0b00720c */ /* 0x040fe20003f04070 */
[--C-:B------:R-:W-:Y:S01]  /*2620*/  @!P3 IMAD.IADD R64, R64, 0x1, -R11.reuse ;  /* 0x000000014040b824 */ /* 0x100fe200078e0a0b */
[C---:B------:R-:W-:Y:S01]  /*2630*/  ISETP.GT.U32.AND P3, PT, R11.reuse, R72, PT ;  /* 0x000000480b00720c */ /* 0x040fe20003f64070 */
[--C-:B------:R-:W-:Y:S01]  /*2640*/  @!P1 IMAD.IADD R70, R70, 0x1, -R11.reuse ;  /* 0x0000000146469824 */ /* 0x100fe200078e0a0b */
[----:B------:R-:W-:Y:S01]  /*2650*/  ISETP.GT.U32.AND P1, PT, R11, R74, PT ;  /* 0x0000004a0b00720c */ /* 0x000fe20003f24070 */
[--C-:B------:R-:W-:Y:S01]  /*2660*/  @!P5 IMAD.IADD R58, R58, 0x1, -R11.reuse ;  /* 0x000000013a3ad824 */ /* 0x100fe200078e0a0b */
[----:B------:R-:W-:Y:S01]  /*2670*/  ISETP.GE.AND P5, PT, R47, RZ, PT ;  /* 0x000000ff2f00720c */ /* 0x000fe20003fa6270 */
[--C-:B------:R-:W-:Y:S01]  /*2680*/  @!P6 IMAD.IADD R2, R2, 0x1, -R11.reuse ;  /* 0x000000010202e824 */ /* 0x100fe200078e0a0b */
[----:B------:R-:W-:Y:S01]  /*2690*/  ISETP.GE.AND P6, PT, R43, RZ, PT ;  /* 0x000000ff2b00720c */ /* 0x000fe20003fc6270 */
[--C-:B------:R-:W-:Y:S01]  /*26a0*/  @!P2 IMAD.IADD R66, R66, 0x1, -R11.reuse ;  /* 0x000000014242a824 */ /* 0x100fe200078e0a0b */
[----:B------:R-:W-:Y:S01]  /*26b0*/  ISETP.GE.AND P2, PT, R41, RZ, PT ;  /* 0x000000ff2900720c */ /* 0x000fe20003f46270 */
[----:B------:R-:W-:Y:S01]  /*26c0*/  VIADD R13, R0, 0x20000 ;  /* 0x00020000000d7836 */ /* 0x000fe20000000000 */
[----:B------:R-:W2:Y:S01]  /*26d0*/  LDC R14, c[0x0][0x23c] ;  /* 0x00008f00ff0e7b82 */ /* 0x000ea20000000800 */
[--C-:B------:R-:W-:Y:S01]  /*26e0*/  @!P0 IMAD.IADD R62, R62, 0x1, -R11.reuse ;  /* 0x000000013e3e8824 */ /* 0x100fe200078e0a0b */
[----:B------:R-:W-:Y:S01]  /*26f0*/  ISETP.GE.AND P0, PT, R39, RZ, PT ;  /* 0x000000ff2700720c */ /* 0x000fe20003f06270 */
[--C-:B------:R-:W-:Y:S01]  /*2700*/  @!P3 IMAD.IADD R72, R72, 0x1, -R11.reuse ;  /* 0x000000014848b824 */ /* 0x100fe200078e0a0b */
[C---:B------:R-:W-:Y:S01]  /*2710*/  ISETP.GT.U32.AND P3, PT, R11.reuse, R70, PT ;  /* 0x000000460b00720c */ /* 0x040fe20003f64070 */
[----:B------:R-:W-:Y:S01]  /*2720*/  @!P1 IMAD.IADD R74, R74, 0x1, -R11 ;  /* 0x000000014a4a9824 */ /* 0x000fe200078e0a0b */
[----:B------:R-:W-:Y:S01]  /*2730*/  SHF.R.U32.HI R13, RZ, 0x4, R13 ;  /* 0x00000004ff0d7819 */ /* 0x000fe2000001160d */
[----:B------:R-:W-:Y:S01]  /*2740*/  @!P5 IMAD.MOV R54, RZ, RZ, -R54 ;  /* 0x000000ffff36d224 */ /* 0x000fe200078e0a36 */
[C---:B------:R-:W-:Y:S01]  /*2750*/  ISETP.GT.U32.AND P5, PT, R11.reuse, R66, PT ;  /* 0x000000420b00720c */ /* 0x040fe20003fa4070 */
[----:B------:R-:W-:Y:S01]  /*2760*/  @!P4 IMAD.MOV R56, RZ, RZ, -R56 ;  /* 0x000000ffff38c224 */ /* 0x000fe200078e0a38 */
[C---:B------:R-:W-:Y:S01]  /*2770*/  ISETP.GT.U32.AND P4, PT, R11.reuse, R2, PT ;  /* 0x000000020b00720c */ /* 0x040fe20003f84070 */
[----:B------:R-:W-:Y:S01]  /*2780*/  @!P6 IMAD.MOV R58, RZ, RZ, -R58 ;  /* 0x000000ffff3ae224 */ /* 0x000fe200078e0a3a */
[C---:B------:R-:W-:Y:S01]  /*2790*/  ISETP.GT.U32.AND P6, PT, R11.reuse, R68, PT ;  /* 0x000000440b00720c */ /* 0x040fe20003fc4070 */
[----:B------:R-:W-:Y:S01]  /*27a0*/  @!P2 IMAD.MOV R60, RZ, RZ, -R60 ;  /* 0x000000ffff3ca224 */ /* 0x000fe200078e0a3c */
[C---:B------:R-:W-:Y:S01]  /*27b0*/  ISETP.GT.U32.AND P2, PT, R11.reuse, R72, PT ;  /* 0x000000480b00720c */ /* 0x040fe20003f44070 */
[----:B------:R-:W-:Y:S01]  /*27c0*/  IMAD.MOV.U32 R15, RZ, RZ, RZ ;  /* 0x000000ffff0f7224 */ /* 0x000fe200078e00ff */
[----:B------:R-:W-:Y:S01]  /*27d0*/  ISETP.GT.U32.AND P1, PT, R11, R74, PT ;  /* 0x0000004a0b00720c */ /* 0x000fe20003f24070 */
[----:B------:R-:W-:Y:S01]  /*27e0*/  IMAD.MOV.U32 R17, RZ, RZ, RZ ;  /* 0x000000ffff117224 */ /* 0x000fe200078e00ff */
[----:B------:R-:W-:Y:S01]  /*27f0*/  SGXT.U32 R13, R13, 0xe ;  /* 0x0000000e0d0d781a */ /* 0x000fe20000000000 */
[----:B------:R-:W-:Y:S01]  /*2800*/  @!P0 IMAD.MOV R62, RZ, RZ, -R62 ;  /* 0x000000ffff3e8224 */ /* 0x000fe200078e0a3e */
[----:B------:R-:W-:Y:S01]  /*2810*/  IADD3 R19, P0, R153, 0x2, RZ ;  /* 0x0000000299137810 */ /* 0x000fe20007f1e0ff */
[--C-:B------:R-:W-:Y:S01]  /*2820*/  @!P3 IMAD.IADD R70, R70, 0x1, -R11.reuse ;  /* 0x000000014646b824 */ /* 0x100fe200078e0a0b */
[----:B------:R-:W-:Y:S01]  /*2830*/  IADD3 R21, P3, R13, 0x2, RZ ;  /* 0x000000020d157810 */ /* 0x000fe20007f7e0ff */
[--C-:B------:R-:W-:Y:S01]  /*2840*/  @!P4 IMAD.IADD R2, R2, 0x1, -R11.reuse ;  /* 0x000000010202c824 */ /* 0x100fe200078e0a0b */
[----:B------:R-:W-:Y:S01]  /*2850*/  IADD3.X R15, R15, 0x40000040, RZ, P0, !PT ;  /* 0x400000400f0f7810 */ /* 0x000fe200007fe4ff */
[--C-:B------:R-:W-:Y:S01]  /*2860*/  @!P5 IMAD.IADD R66, R66, 0x1, -R11.reuse ;  /* 0x000000014242d824 */ /* 0x100fe200078e0a0b */
[----:B------:R-:W-:Y:S01]  /*2870*/  IADD3.X R17, R17, 0x40000040, RZ, P3, !PT ;  /* 0x4000004011117810 */ /* 0x000fe20001ffe4ff */
[--C-:B------:R-:W-:Y:S01]  /*2880*/  @!P6 IMAD.IADD R68, R68, 0x1, -R11.reuse ;  /* 0x000000014444e824 */ /* 0x100fe200078e0a0b */
[----:B------:R-:W-:Y:S01]  /*2890*/  ISETP.GE.AND P4, PT, R35, RZ, PT ;  /* 0x000000ff2300720c */ /* 0x000fe20003f86270 */
[--C-:B------:R-:W-:Y:S01]  /*28a0*/  @!P2 IMAD.IADD R72, R72, 0x1, -R11.reuse ;  /* 0x000000014848a824 */ /* 0x100fe200078e0a0b */
[----:B------:R-:W-:Y:S01]  /*28b0*/  ISETP.GE.AND P5, PT, R37, RZ, PT ;  /* 0x000000ff2500720c */ /* 0x000fe20003fa6270 */
[----:B------:R-:W-:Y:S01]  /*28c0*/  @!P1 IMAD.IADD R74, R74, 0x1, -R11 ;  /* 0x000000014a4a9824 */ /* 0x000fe200078e0a0b */
[----:B------:R-:W-:Y:S01]  /*28d0*/  ISETP.GE.AND P6, PT, R33, RZ, PT ;  /* 0x000000ff2100720c */ /* 0x000fe20003fc6270 */
[-C--:B--2---:R-:W-:Y:S01]  /*28e0*/  IMAD R9, R9, R14.reuse, RZ ;  /* 0x0000000e09097224 */ /* 0x084fe200078e02ff */
[----:B------:R-:W-:Y:S01]  /*28f0*/  ISETP.GE.AND P2, PT, R31, RZ, PT ;  /* 0x000000ff1f00720c */ /* 0x000fe20003f46270 */
[----:B------:R-:W-:Y:S01]  /*2900*/  IMAD R8, R8, R14, RZ ;  /* 0x0000000e08087224 */ /* 0x000fe200078e02ff */
[----:B------:R-:W-:Y:S01]  /*2910*/  ISETP.GE.AND P0, PT, R29, RZ, PT ;  /* 0x000000ff1d00720c */ /* 0x000fe20003f06270 */
[----:B------:R-:W-:Y:S01]  /*2920*/  IMAD.MOV.U32 R14, RZ, RZ, R2 ;  /* 0x000000ffff0e7224 */ /* 0x000fe200078e0002 */
[----:B------:R-:W-:Y:S01]  /*2930*/  ISETP.GE.AND P3, PT, R27, RZ, PT ;  /* 0x000000ff1b00720c */ /* 0x000fe20003f66270 */
[----:B------:R-:W-:Y:S01]  /*2940*/  IMAD R27, R90, 0xf4, RZ ;  /* 0x000000f45a1b7824 */ /* 0x000fe200078e02ff */
[----:B------:R-:W-:Y:S01]  /*2950*/  ISETP.GE.AND P1, PT, R152, RZ, PT ;  /* 0x000000ff9800720c */ /* 0x000fe20003f26270 */
[----:B------:R-:W-:Y:S01]  /*2960*/  @!P4 IMAD.MOV R64, RZ, RZ, -R64 ;  /* 0x000000ffff40c224 */ /* 0x000fe200078e0a40 */
[----:B------:R-:W-:Y:S01]  /*2970*/  ISETP.NE.AND P4, PT, R3, RZ, PT ;  /* 0x000000ff0300720c */ /* 0x000fe20003f85270 */
[----:B------:R-:W-:Y:S01]  /*2980*/  @!P5 IMAD.MOV R14, RZ, RZ, -R14 ;  /* 0x000000ffff0ed224 */ /* 0x000fe200078e0a0e */
[----:B------:R-:W-:Y:S01]  /*2990*/  LOP3.LUT R11, RZ, R3, RZ, 0x33, !PT ;  /* 0x00000003ff0b7212 */ /* 0x000fe200078e33ff */
[----:B------:R-:W-:Y:S01]  /*29a0*/  @!P6 IMAD.MOV R66, RZ, RZ, -R66 ;  /* 0x000000ffff42e224 */ /* 0x000fe200078e0a42 */
[----:B------:R-:W-:Y:S01]  /*29b0*/  R2UR UR4, R19 ;  /* 0x00000000130472ca */ /* 0x000fe200000e0000 */
[----:B------:R-:W-:Y:S01]  /*29c0*/  @!P2 IMAD.MOV R68, RZ, RZ, -R68 ;  /* 0x000000ffff44a224 */ /* 0x000fe200078e0a44 */
[----:B------:R-:W-:Y:S01]  /*29d0*/  IADD3 R2, P6, R8, R76, RZ ;  /* 0x0000004c08027210 */ /* 0x000fe20007fde0ff */
[----:B------:R-:W-:Y:S01]  /*29e0*/  @!P0 IMAD.MOV R70, RZ, RZ, -R70 ;  /* 0x000000ffff468224 */ /* 0x000fe200078e0a46 */
[----:B------:R-:W2:Y:S01]  /*29f0*/  LDC R19, c[0x0][0x240] ;  /* 0x00009000ff137b82 */ /* 0x000ea20000000800 */
[----:B------:R-:W-:Y:S01]  /*2a00*/  @!P3 IMAD.MOV R72, RZ, RZ, -R72 ;  /* 0x000000ffff48b224 */ /* 0x000fe200078e0a48 */
[C---:B------:R-:W-:Y:S01]  /*2a10*/  SEL R16, R11.reuse, R16, !P4 ;  /* 0x000000100b107207 */ /* 0x040fe20006000000 */
[----:B------:R-:W-:Y:S01]  /*2a20*/  @!P1 IMAD.MOV R74, RZ, RZ, -R74 ;  /* 0x000000ffff4a9224 */ /* 0x000fe200078e0a4a */
[C---:B------:R-:W-:Y:S01]  /*2a30*/  SEL R18, R11.reuse, R18, !P4 ;  /* 0x000000120b127207 */ /* 0x040fe20006000000 */
[C---:B------:R-:W-:Y:S01]  /*2a40*/  IMAD R33, R90.reuse, 0xf2, RZ ;  /* 0x000000f25a217824 */ /* 0x040fe200078e02ff */
[C---:B------:R-:W-:Y:S01]  /*2a50*/  SEL R20, R11.reuse, R20, !P4 ;  /* 0x000000140b147207 */ /* 0x040fe20006000000 */
[C---:B------:R-:W-:Y:S01]  /*2a60*/  IMAD R39, R90.reuse, 0xf0, RZ ;  /* 0x000000f05a277824 */ /* 0x040fe200078e02ff */
[C---:B------:R-:W-:Y:S01]  /*2a70*/  SEL R12, R11.reuse, R12, !P4 ;  /* 0x0000000c0b0c7207 */ /* 0x040fe20006000000 */
[C---:B------:R-:W-:Y:S01]  /*2a80*/  IMAD R41, R90.reuse, 0xef, RZ ;  /* 0x000000ef5a297824 */ /* 0x040fe200078e02ff */
[C---:B------:R-:W-:Y:S01]  /*2a90*/  SEL R22, R11.reuse, R22, !P4 ;  /* 0x000000160b167207 */ /* 0x040fe20006000000 */
[----:B------:R-:W-:Y:S01]  /*2aa0*/  IMAD R51, R90, 0xec, RZ ;  /* 0x000000ec5a337824 */ /* 0x000fe200078e02ff */
[C---:B------:R-:W-:Y:S01]  /*2ab0*/  SEL R24, R11.reuse, R24, !P4 ;  /* 0x000000180b187207 */ /* 0x040fe20006000000 */
[----:B------:R-:W-:Y:S01]  /*2ac0*/  IMAD R92, R92, 0xdd, RZ ;  /* 0x000000dd5c5c7824 */ /* 0x000fe200078e02ff */
[C---:B------:R-:W-:Y:S01]  /*2ad0*/  SEL R26, R11.reuse, R26, !P4 ;  /* 0x0000001a0b1a7207 */ /* 0x040fe20006000000 */
[----:B------:R-:W-:Y:S01]  /*2ae0*/  IMAD R94, R94, 0xdc, RZ ;  /* 0x000000dc5e5e7824 */ /* 0x000fe200078e02ff */
[----:B------:R-:W-:Y:S01]  /*2af0*/  SEL R28, R11, R28, !P4 ;  /* 0x0000001c0b1c7207 */ /* 0x000fe20006000000 */
[----:B----4-:R-:W-:Y:S01]  /*2b00*/  IMAD R97, R97, 0xdb, RZ ;  /* 0x000000db61617824 */ /* 0x010fe200078e02ff */
[----:B------:R-:W-:Y:S01]  /*2b10*/  SEL R30, R11, R30, !P4 ;  /* 0x0000001e0b1e7207 */ /* 0x000fe20006000000 */
[----:B-1----:R-:W-:Y:S01]  /*2b20*/  IMAD R99, R99, 0xda, RZ ;  /* 0x000000da63637824 */ /* 0x002fe200078e02ff */
[----:B------:R-:W-:Y:S01]  /*2b30*/  SEL R32, R11, R32, !P4 ;  /* 0x000000200b207207 */ /* 0x000fe20006000000 */
[----:B0-----:R-:W-:Y:S01]  /*2b40*/  IMAD R101, R101, 0xd9, RZ ;  /* 0x000000d965657824 */ /* 0x001fe200078e02ff */
[C---:B------:R-:W-:Y:S01]  /*2b50*/  SEL R34, R11.reuse, R34, !P4 ;  /* 0x000000220b227207 */ /* 0x040fe20006000000 */
[----:B---3--:R-:W-:Y:S01]  /*2b60*/  IMAD R104, R104, 0xd8, RZ ;  /* 0x000000d868687824 */ /* 0x008fe200078e02ff */
[C---:B------:R-:W-:Y:S01]  /*2b70*/  SEL R36, R11.reuse, R36, !P4 ;  /* 0x000000240b247207 */ /* 0x040fe20006000000 */
[-C--:B--2---:R-:W-:Y:S01]  /*2b80*/  IMAD R16, R16, R19.reuse, RZ ;  /* 0x0000001310107224 */ /* 0x084fe200078e02ff */
[C---:B------:R-:W-:Y:S01]  /*2b90*/  SEL R38, R11.reuse, R38, !P4 ;  /* 0x000000260b267207 */ /* 0x040fe20006000000 */
[-C--:B------:R-:W-:Y:S01]  /*2ba0*/  IMAD R18, R18, R19.reuse, RZ ;  /* 0x0000001312127224 */ /* 0x080fe200078e02ff */
        /* <DEDUP_REMOVED lines=36> */
[----:B------:R-:W-:Y:S01]  /*2df0*/  SEL R11, R11, R74, !P4 ;  /* 0x0000004a0b0b7207 */ /* 0x000fe20006000000 */
[----:B------:R-:W-:Y:S01]  /*2e00*/  IMAD R56, R56, R19, RZ ;  /* 0x0000001338387224 */ /* 0x000fe200078e02ff */
[----:B------:R-:W-:Y:S01]  /*2e10*/  LEA.HI.X.SX32 R74, R8, R77, 0x1, P6 ;  /* 0x0000004d084a7211 */ /* 0x000fe200030f0eff */
[-C--:B------:R-:W-:Y:S01]  /*2e20*/  IMAD R58, R58, R19.reuse, RZ ;  /* 0x000000133a3a7224 */ /* 0x080fe200078e02ff */
[----:B------:R-:W0:Y:S01]  /*2e30*/  LDC R8, c[0x0][0x234] ;  /* 0x00008d00ff087b82 */ /* 0x000e220000000800 */
[----:B------:R-:W-:Y:S01]  /*2e40*/  IADD3 R3, P5, R9, R76, RZ ;  /* 0x0000004c09037210 */ /* 0x000fe20007fbe0ff */
[-C--:B------:R-:W-:Y:S01]  /*2e50*/  IMAD R60, R60, R19.reuse, RZ ;  /* 0x000000133c3c7224 */ /* 0x080fe200078e02ff */
[----:B------:R-:W-:Y:S01]  /*2e60*/  R2UR UR7, R17 ;  /* 0x00000000110772ca */ /* 0x000fe200000e0000 */
[-C--:B------:R-:W-:Y:S01]  /*2e70*/  IMAD R17, R14, R19.reuse, RZ ;  /* 0x000000130e117224 */ /* 0x080fe200078e02ff */
[----:B------:R-:W-:Y:S01]  /*2e80*/  R2UR UR5, R15 ;  /* 0x000000000f0572ca */ /* 0x000fe200000e0000 */
[-C--:B------:R-:W-:Y:S01]  /*2e90*/  IMAD R15, R12, R19.reuse, RZ ;  /* 0x000000130c0f7224 */ /* 0x080fe200078e02ff */
[----:B------:R-:W-:Y:S01]  /*2ea0*/  R2UR UR34, R13 ;  /* 0x000000000d2272ca */ /* 0x000fe200000e0000 */
[----:B------:R-:W-:Y:S01]  /*2eb0*/  IMAD R62, R62, R19, RZ ;  /* 0x000000133e3e7224 */ /* 0x000fe200078e02ff */
[----:B------:R-:W-:Y:S01]  /*2ec0*/  LEA.HI.X.SX32 R76, R9, R77, 0x1, P5 ;  /* 0x0000004d094c7211 */ /* 0x000fe200028f0eff */
[-C--:B------:R-:W-:Y:S01]  /*2ed0*/  IMAD R64, R64, R19.reuse, RZ ;  /* 0x0000001340407224 */ /* 0x080fe200078e02ff */
[----:B------:R-:W-:Y:S01]  /*2ee0*/  R2UR UR6, R21 ;  /* 0x00000000150672ca */ /* 0x000fe200000e0000 */
[-C--:B------:R-:W-:Y:S01]  /*2ef0*/  IMAD R66, R66, R19.reuse, RZ ;  /* 0x0000001342427224 */ /* 0x080fe200078e02ff */
[----:B------:R-:W-:Y:S01]  /*2f00*/  SHF.R.S32.HI R23, RZ, 0x1f, R39 ;  /* 0x0000001fff177819 */ /* 0x000fe20000011427 */
[-C--:B------:R-:W-:Y:S01]  /*2f10*/  IMAD R68, R68, R19.reuse, RZ ;  /* 0x0000001344447224 */ /* 0x080fe200078e02ff */
[----:B------:R-:W-:Y:S01]  /*2f20*/  SHF.R.S32.HI R25, RZ, 0x1f, R41 ;  /* 0x0000001fff197819 */ /* 0x000fe20000011429 */
[-C--:B------:R-:W-:Y:S01]  /*2f30*/  IMAD R70, R70, R19.reuse, RZ ;  /* 0x0000001346467224 */ /* 0x080fe200078e02ff */
[----:B------:R-:W-:Y:S01]  /*2f40*/  SHF.R.S32.HI R43, RZ, 0x1f, R63 ;  /* 0x0000001fff2b7819 */ /* 0x000fe2000001143f */
[-C--:B------:R-:W-:Y:S01]  /*2f50*/  IMAD R72, R72, R19.reuse, RZ ;  /* 0x0000001348487224 */ /* 0x080fe200078e02ff */
[----:B------:R-:W-:Y:S01]  /*2f60*/  SHF.R.S32.HI R71, RZ, 0x1f, R94 ;  /* 0x0000001fff477819 */ /* 0x000fe2000001145e */
[----:B------:R-:W-:Y:S01]  /*2f70*/  IMAD R19, R11, R19, RZ ;  /* 0x000000130b137224 */ /* 0x000fe200078e02ff */
[----:B------:R-:W-:Y:S01]  /*2f80*/  SHF.R.S32.HI R73, RZ, 0x1f, R97 ;  /* 0x0000001fff497819 */ /* 0x000fe20000011461 */
[----:B-----5:R-:W-:Y:S01]  /*2f90*/  IMAD R106, R106, 0xd7, RZ ;  /* 0x000000d76a6a7824 */ /* 0x020fe200078e02ff */
[----:B------:R-:W-:Y:S01]  /*2fa0*/  SHF.R.S32.HI R77, RZ, 0x1f, R101 ;  /* 0x0000001fff4d7819 */ /* 0x000fe20000011465 */
[-C--:B0-----:R-:W-:Y:S01]  /*2fb0*/  IMAD R14, R7, R8.reuse, RZ ;  /* 0x00000008070e7224 */ /* 0x081fe200078e02ff */
[-C--:B------:R-:W-:Y:S01]  /*2fc0*/  IADD3 R7, P6, R16, R3.reuse, RZ ;  /* 0x0000000310077210 */ /* 0x080fe20007fde0ff */
[-C--:B------:R-:W-:Y:S01]  /*2fd0*/  IMAD R12, R4, R8.reuse, RZ ;  /* 0x00000008040c7224 */ /* 0x080fe200078e02ff */
[----:B------:R-:W-:Y:S01]  /*2fe0*/  SHF.R.S32.HI R4, RZ, 0x1f, R16 ;  /* 0x0000001fff047819 */ /* 0x000fe20000011410 */
[----:B------:R-:W-:Y:S01]  /*2ff0*/  IMAD R13, R6, R8, RZ ;  /* 0x00000008060d7224 */ /* 0x000fe200078e02ff */
[----:B------:R-:W-:Y:S01]  /*3000*/  IADD3 R6, P5, R16, R2, RZ ;  /* 0x0000000210067210 */ /* 0x000fe20007fbe0ff */
[----:B------:R-:W-:Y:S01]  /*3010*/  IMAD R11, R5, R8, RZ ;  /* 0x00000008050b7224 */ /* 0x000fe200078e02ff */
[-C--:B------:R-:W-:Y:S01]  /*3020*/  IADD3 R16, P3, R18, R3.reuse, RZ ;  /* 0x0000000312107210 */ /* 0x080fe20007f7e0ff */
[----:B------:R0:W-:Y:S01]  /*3030*/  STL [R1+0xe1c], R7 ;  /* 0x000e1c0701007387 */ /* 0x0001e20000100800 */
[----:B------:R-:W-:Y:S01]  /*3040*/  SHF.R.S32.HI R5, RZ, 0x1f, R18 ;  /* 0x0000001fff057819 */ /* 0x000fe20000011412 */
[----:B------:R-:W1:Y:S01]  /*3050*/  LDC.64 R8, c[0x0][0x210] ;  /* 0x00008400ff087b82 */ /* 0x000e620000000a00 */
[----:B------:R-:W-:Y:S01]  /*3060*/  SHF.R.S32.HI R80, RZ, 0x1f, R104 ;  /* 0x0000001fff507819 */ /* 0x000fe20000011468 */
[----:B------:R2:W-:Y:S01]  /*3070*/  STL [R1+0xe24], R6 ;  /* 0x000e240601007387 */ /* 0x0005e20000100800 */
[----:B------:R-:W-:Y:S01]  /*3080*/  IMAD R108, R108, 0xd6, RZ ;  /* 0x000000d66c6c7824 */ /* 0x000fe200078e02ff */
[----:B------:R-:W-:Y:S01]  /*3090*/  SHF.R.S32.HI R82, RZ, 0x1f, R106 ;  /* 0x0000001fff527819 */ /* 0x000fe2000001146a */
[----:B------:R-:W-:Y:S01]  /*30a0*/  IMAD R110, R110, 0xd5, RZ ;  /* 0x000000d56e6e7824 */ /* 0x000fe200078e02ff */
[----:B------:R3:W-:Y:S01]  /*30b0*/  STL [R1+0xe2c], R16 ;  /* 0x000e2c1001007387 */ /* 0x0007e20000100800 */
[----:B------:R-:W-:Y:S01]  /*30c0*/  IMAD R113, R113, 0xd4, RZ ;  /* 0x000000d471717824 */ /* 0x000fe200078e02ff */
[-C--:B0-----:R-:W-:Y:S01]  /*30d0*/  IADD3 R7, P2, R18, R2.reuse, RZ ;  /* 0x0000000212077210 */ /* 0x081fe20007f5e0ff */
[----:B------:R-:W-:Y:S01]  /*30e0*/  IMAD R115, R115, 0xd3, RZ ;  /* 0x000000d373737824 */ /* 0x000fe200078e02ff */
[CC--:B------:R-:W-:Y:S01]  /*30f0*/  IADD3 R18, P1, R20.reuse, R3.reuse, RZ ;  /* 0x0000000314127210 */ /* 0x0c0fe20007f3e0ff */
[----:B------:R-:W-:Y:S01]  /*3100*/  IMAD R117, R117, 0xd2, RZ ;  /* 0x000000d275757824 */ /* 0x000fe200078e02ff */
[----:B--2---:R-:W-:Y:S01]  /*3110*/  SHF.R.S32.HI R6, RZ, 0x1f, R20 ;  /* 0x0000001fff067819 */ /* 0x004fe20000011414 */
[----:B------:R0:W-:Y:S01]  /*3120*/  STL [R1+0xe34], R7 ;  /* 0x000e340701007387 */ /* 0x0001e20000100800 */
[----:B------:R-:W-:Y:S01]  /*3130*/  SHF.R.S32.HI R84, RZ, 0x1f, R108 ;  /* 0x0000001fff547819 */ /* 0x000fe2000001146c */
[----:B------:R-:W-:Y:S01]  /*3140*/  IMAD R119, R119, 0xd1, RZ ;  /* 0x000000d177777824 */ /* 0x000fe200078e02ff */
[-C--:B---3--:R-:W-:Y:S01]  /*3150*/  IADD3 R16, P0, R20, R2.reuse, RZ ;  /* 0x0000000214107210 */ /* 0x088fe20007f1e0ff */
[----:B------:R-:W-:Y:S01]  /*3160*/  STL [R1+0xe3c], R18 ;  /* 0x000e3c1201007387 */ /* 0x000fe20000100800 */
[CC--:B------:R-:W-:Y:S01]  /*3170*/  IADD3 R20, P4, R15.reuse, R3.reuse, RZ ;  /* 0x000000030f147210 */ /* 0x0c0fe20007f9e0ff */
[----:B------:R-:W-:Y:S01]  /*3180*/  IMAD R122, R122, 0xd0, RZ ;  /* 0x000000d07a7a7824 */ /* 0x000fe200078e02ff */
[----:B------:R-:W-:Y:S01]  /*3190*/  SHF.R.S32.HI R85, RZ, 0x1f, R110 ;  /* 0x0000001fff557819 */ /* 0x000fe2000001146e */
[----:B------:R2:W-:Y:S01]  /*31a0*/  STL [R1+0xe44], R16 ;  /* 0x000e441001007387 */ /* 0x0005e20000100800 */
[----:B------:R-:W-:Y:S01]  /*31b0*/  SHF.R.S32.HI R87, RZ, 0x1f, R113 ;  /* 0x0000001fff577819 */ /* 0x000fe20000011471 */
[----:B------:R-:W-:Y:S01]  /*31c0*/  IMAD R124, R124, 0xcf, RZ ;  /* 0x000000cf7c7c7824 */ /* 0x000fe200078e02ff */
[----:B0-----:R-:W-:Y:S01]  /*31d0*/  SHF.R.S32.HI R7, RZ, 0x1f, R15 ;  /* 0x0000001fff077819 */ /* 0x001fe2000001140f */
[----:B------:R-:W-:Y:S01]  /*31e0*/  STL [R1+0xe4c], R20 ;  /* 0x000e4c1401007387 */ /* 0x000fe20000100800 */
[----:B------:R-:W-:Y:S01]  /*31f0*/  SHF.R.S32.HI R89, RZ, 0x1f, R115 ;  /* 0x0000001fff597819 */ /* 0x000fe20000011473 */
[----:B------:R-:W-:Y:S01]  /*3200*/  IMAD R126, R126, 0xce, RZ ;  /* 0x000000ce7e7e7824 */ /* 0x000fe200078e02ff */
[----:B------:R-:W-:Y:S01]  /*3210*/  SHF.R.S32.HI R91, RZ, 0x1f, R117 ;  /* 0x0000001fff5b7819 */ /* 0x000fe20000011475 */
[----:B------:R-:W-:Y:S01]  /*3220*/  IMAD R128, R128, 0xcd, RZ ;  /* 0x000000cd80807824 */ /* 0x000fe200078e02ff */
[----:B------:R-:W-:Y:S01]  /*3230*/  SHF.R.S32.HI R93, RZ, 0x1f, R119 ;  /* 0x0000001fff5d7819 */ /* 0x000fe20000011477 */
[----:B--2---:R-:W-:Y:S01]  /*3240*/  IMAD.X R16, R4, 0x1, R76, P6 ;  /* 0x0000000104107824 */ /* 0x004fe200030e064c */
[-C--:B------:R-:W-:Y:S01]  /*3250*/  IADD3 R18, P6, R15, R2.reuse, RZ ;  /* 0x000000020f127210 */ /* 0x080fe20007fde0ff */
[----:B------:R-:W-:Y:S01]  /*3260*/  IMAD R131, R131, 0xcc, RZ ;  /* 0x000000cc83837824 */ /* 0x000fe200078e02ff */
[----:B------:R-:W-:Y:S01]  /*3270*/  SHF.R.S32.HI R15, RZ, 0x1f, R22 ;  /* 0x0000001fff0f7819 */ /* 0x000fe20000011416 */
[----:B------:R-:W-:Y:S01]  /*3280*/  IMAD R133, R133, 0xcb, RZ ;  /* 0x000000cb85857824 */ /* 0x000fe200078e02ff */
[----:B------:R0:W-:Y:S01]  /*3290*/  STL [R1+0xe18], R16 ;  /* 0x000e181001007387 */ /* 0x0001e20000100800 */
[----:B------:R-:W-:Y:S01]  /*32a0*/  SHF.R.S32.HI R95, RZ, 0x1f, R122 ;  /* 0x0000001fff5f7819 */ /* 0x000fe2000001147a */
[----:B------:R-:W-:Y:S01]  /*32b0*/  IMAD R135, R135, 0xca, RZ ;  /* 0x000000ca87877824 */ /* 0x000fe200078e02ff */
[----:B------:R-:W-:Y:S01]  /*32c0*/  SHF.R.S32.HI R96, RZ, 0x1f, R124 ;  /* 0x0000001fff607819 */ /* 0x000fe2000001147c */
[----:B------:R2:W-:Y:S01]  /*32d0*/  STL [R1+0xe54], R18 ;  /* 0x000e541201007387 */ /* 0x0005e20000100800 */
[----:B------:R-:W-:Y:S01]  /*32e0*/  SHF.R.S32.HI R98, RZ, 0x1f, R126 ;  /* 0x0000001fff627819 */ /* 0x000fe2000001147e */
[----:B------:R-:W-:Y:S01]  /*32f0*/  IMAD R137, R137, 0xc9, RZ ;  /* 0x000000c989897824 */ /* 0x000fe200078e02ff */
[----:B------:R-:W-:Y:S01]  /*3300*/  SHF.R.S32.HI R100, RZ, 0x1f, R128 ;  /* 0x0000001fff647819 */ /* 0x000fe20000011480 */
[----:B------:R-:W-:Y:S01]  /*3310*/  IMAD R140, R140, 0xc8, RZ ;  /* 0x000000c88c8c7824 */ /* 0x000fe200078e02ff */
[----:B------:R-:W-:Y:S01]  /*3320*/  SHF.R.S32.HI R102, RZ, 0x1f, R131 ;  /* 0x0000001fff667819 */ /* 0x000fe20000011483 */
[----:B0-----:R-:W-:Y:S01]  /*3330*/  IMAD.X R16, R4, 0x1, R74, P5 ;  /* 0x0000000104107824 */ /* 0x001fe200028e064a */
[-C--:B------:R-:W-:Y:S01]  /*3340*/  IADD3 R4, P5, R22, R3.reuse, RZ ;  /* 0x0000000316047210 */ /* 0x080fe20007fbe0ff */
[----:B------:R-:W-:Y:S01]  /*3350*/  IMAD R142, R142, 0xc7, RZ ;  /* 0x000000c78e8e7824 */ /* 0x000fe200078e02ff */
[----:B------:R-:W-:Y:S01]  /*3360*/  SHF.R.S32.HI R103, RZ, 0x1f, R133 ;  /* 0x0000001fff677819 */ /* 0x000fe20000011485 */
[----:B--2---:R-:W-:Y:S01]  /*3370*/  IMAD.X R18, R5, 0x1, R76, P3 ;  /* 0x0000000105127824 */ /* 0x004fe200018e064c */
        /* <DEDUP_REMOVED lines=8> */
[----:B------:R3:W-:Y:S01]  /*3400*/  STL [R1+0xe28], R18 ;  /* 0x000e281201007387 */ /* 0x0007e20000100800 */
[----:B------:R-:W-:Y:S01]  /*3410*/  SHF.R.S32.HI R112, RZ, 0x1f, R144 ;  /* 0x0000001fff707819 */ /* 0x000fe20000011490 */
[----:B------:R-:W-:Y:S01]  /*3420*/  IMAD R149, R149, 0xc4, RZ ;  /* 0x000000c495957824 */ /* 0x000fe200078e02ff */
[-C--:B0-----:R-:W-:Y:S01]  /*3430*/  IADD3 R16, P3, R22, R2.reuse, RZ ;  /* 0x0000000216107210 */ /* 0x081fe20007f7e0ff */
[----:B------:R-:W-:Y:S01]  /*3440*/  IMAD R22, R90, 0xf6, RZ ;  /* 0x000000f65a167824 */ /* 0x000fe200078e02ff */
[----:B------:R-:W0:Y:S01]  /*3450*/  LDC R153, c[0x0][0x238] ;  /* 0x00008e00ff997b82 */ /* 0x000e220000000800 */
[----:B--2---:R-:W-:Y:S01]  /*3460*/  SHF.R.S32.HI R4, RZ, 0x1f, R24 ;  /* 0x0000001fff047819 */ /* 0x004fe20000011418 */
[----:B------:R-:W-:Y:S01]  /*3470*/  IMAD R151, R151, 0xc3, RZ ;  /* 0x000000c397977824 */ /* 0x000fe200078e02ff */
[----:B------:R2:W-:Y:S01]  /*3480*/  STL [R1+0xe64], R16 ;  /* 0x000e641001007387 */ /* 0x0005e20000100800 */
[----:B------:R-:W-:Y:S01]  /*3490*/  SHF.R.S32.HI R114, RZ, 0x1f, R146 ;  /* 0x0000001fff727819 */ /* 0x000fe20000011492 */
[----:B---3--:R-:W-:Y:S01]  /*34a0*/  IMAD.X R18, R5, 0x1, R74, P2 ;  /* 0x0000000105127824 */ /* 0x008fe200010e064a */
        /* <DEDUP_REMOVED lines=14> */
[-C--:B---3--:R-:W-:Y:S01]  /*3590*/  IADD3 R18, P1, R24, R2.reuse, RZ ;  /* 0x0000000218127210 */ /* 0x088fe20007f3e0ff */
[----:B------:R-:W-:Y:S01]  /*35a0*/  IMAD R24, R90, 0xf5, RZ ;  /* 0x000000f55a187824 */ /* 0x000fe200078e02ff */
[----:B------:R-:W-:Y:S01]  /*35b0*/  SHF.R.S32.HI R127, RZ, 0x1f, R162 ;  /* 0x0000001fff7f7819 */ /* 0x000fe200000114a2 */
[----:B------:R-:W-:Y:S01]  /*35c0*/  IMAD R165, R165, 0xbd, RZ ;  /* 0x000000bda5a57824 */ /* 0x000fe200078e02ff */
[----:B------:R-:W3:Y:S01]  /*35d0*/  LDC R214, c[0x0][0x238] ;  /* 0x00008e00ffd67b82 */ /* 0x000ee20000000800 */
[----:B------:R5:W-:Y:S01]  /*35e0*/  STL [R1+0xe74], R18 ;  /* 0x000e741201007387 */ /* 0x000be20000100800 */
[----:B--2---:R-:W-:Y:S01]  /*35f0*/  SHF.R.S32.HI R5, RZ, 0x1f, R26 ;  /* 0x0000001fff057819 */ /* 0x004fe2000001141a */
[----:B0-----:R-:W-:Y:S01]  /*3600*/  IMAD R153, R153, 0xc2, RZ ;  /* 0x000000c299997824 */ /* 0x001fe200078e02ff */
[----:B------:R-:W-:Y:S01]  /*3610*/  SHF.R.S32.HI R129, RZ, 0x1f, R165 ;  /* 0x0000001fff817819 */ /* 0x000fe200000114a5 */
[----:B----4-:R-:W-:Y:S01]  /*3620*/  IMAD.X R16, R6, 0x1, R74, P0 ;  /* 0x0000000106107824 */ /* 0x010fe200000e064a */
[-C--:B------:R-:W-:Y:S01]  /*3630*/  IADD3 R6, P0, R26, R3.reuse, RZ ;  /* 0x000000031a067210 */ /* 0x080fe20007f1e0ff */
[----:B------:R-:W-:Y:S01]  /*3640*/  IMAD R167, R167, 0xbc, RZ ;  /* 0x000000bca7a77824 */ /* 0x000fe200078e02ff */
[----:B------:R-:W-:Y:S01]  /*3650*/  SHF.R.S32.HI R120, RZ, 0x1f, R153 ;  /* 0x0000001fff787819 */ /* 0x000fe20000011499 */
[----:B------:R-:W-:Y:S01]  /*3660*/  IMAD R169, R169, 0xbb, RZ ;  /* 0x000000bba9a97824 */ /* 0x000fe200078e02ff */
[----:B------:R0:W-:Y:S01]  /*3670*/  STL [R1+0xe40], R16 ;  /* 0x000e401001007387 */ /* 0x0001e20000100800 */
[----:B-----5:R-:W-:Y:S01]  /*3680*/  IMAD.X R18, R7, 0x1, R76, P4 ;  /* 0x0000000107127824 */ /* 0x020fe200020e064c */
[----:B------:R-:W-:Y:S01]  /*3690*/  SHF.R.S32.HI R130, RZ, 0x1f, R167 ;  /* 0x0000001fff827819 */ /* 0x000fe200000114a7 */
[----:B------:R-:W-:Y:S01]  /*36a0*/  IMAD R171, R171, 0xba, RZ ;  /* 0x000000baabab7824 */ /* 0x000fe200078e02ff */
[----:B------:R2:W-:Y:S01]  /*36b0*/  STL [R1+0xe7c], R6 ;  /* 0x000e7c0601007387 */ /* 0x0005e20000100800 */
[----:B------:R-:W-:Y:S01]  /*36c0*/  SHF.R.S32.HI R132, RZ, 0x1f, R169 ;  /* 0x0000001fff847819 */ /* 0x000fe200000114a9 */
[----:B------:R-:W-:Y:S01]  /*36d0*/  IMAD R173, R173, 0xb9, RZ ;  /* 0x000000b9adad7824 */ /* 0x000fe200078e02ff */
[----:B------:R-:W4:Y:S01]  /*36e0*/  LDC R216, c[0x0][0x238] ;  /* 0x00008e00ffd87b82 */ /* 0x000f220000000800 */
[----:B------:R5:W-:Y:S01]  /*36f0*/  STL [R1+0xe48], R18 ;  /* 0x000e481201007387 */ /* 0x000be20000100800 */
[----:B------:R-:W-:Y:S01]  /*3700*/  SHF.R.S32.HI R134, RZ, 0x1f, R171 ;  /* 0x0000001fff867819 */ /* 0x000fe200000114ab */
[----:B------:R-:W-:Y:S01]  /*3710*/  IMAD R176, R176, 0xb8, RZ ;  /* 0x000000b8b0b07824 */ /* 0x000fe200078e02ff */
[-C--:B0-----:R-:W-:Y:S01]  /*3720*/  IADD3 R16, P4, R26, R2.reuse, RZ ;  /* 0x000000021a107210 */ /* 0x081fe20007f9e0ff */
[----:B------:R-:W-:Y:S01]  /*3730*/  IMAD R26, R90, 0xf8, RZ ;  /* 0x000000f85a1a7824 */ /* 0x000fe200078e02ff */
[----:B------:R-:W-:Y:S01]  /*3740*/  SHF.R.S32.HI R136, RZ, 0x1f, R173 ;  /* 0x0000001fff887819 */ /* 0x000fe200000114ad */
[----:B------:R-:W-:Y:S01]  /*3750*/  IMAD R178, R178, 0xb7, RZ ;  /* 0x000000b7b2b27824 */ /* 0x000fe200078e02ff */
[----:B--2---:R-:W-:Y:S01]  /*3760*/  SHF.R.S32.HI R6, RZ, 0x1f, R28 ;  /* 0x0000001fff067819 */ /* 0x004fe2000001141c */
[----:B------:R0:W-:Y:S01]  /*3770*/  STL [R1+0xe84], R16 ;  /* 0x000e841001007387 */ /* 0x0001e20000100800 */
[----:B------:R-:W-:Y:S01]  /*3780*/  SHF.R.S32.HI R138, RZ, 0x1f, R176 ;  /* 0x0000001fff8a7819 */ /* 0x000fe200000114b0 */
[----:B-----5:R-:W-:Y:S01]  /*3790*/  IMAD.X R18, R7, 0x1, R74, P6 ;  /* 0x0000000107127824 */ /* 0x020fe200030e064a */
[-C--:B------:R-:W-:Y:S01]  /*37a0*/  IADD3 R7, P6, R28, R3.reuse, RZ ;  /* 0x000000031c077210 */ /* 0x080fe20007fde0ff */
[----:B------:R-:W-:Y:S01]  /*37b0*/  IMAD R180, R180, 0xb6, RZ ;  /* 0x000000b6b4b47824 */ /* 0x000fe200078e02ff */
[----:B------:R-:W-:Y:S01]  /*37c0*/  SHF.R.S32.HI R139, RZ, 0x1f, R178 ;  /* 0x0000001fff8b7819 */ /* 0x000fe200000114b2 */
[----:B------:R-:W-:Y:S01]  /*37d0*/  IMAD R183, R183, 0xb5, RZ ;  /* 0x000000b5b7b77824 */ /* 0x000fe200078e02ff */
[----:B------:R2:W-:Y:S01]  /*37e0*/  STL [R1+0xe50], R18 ;  /* 0x000e501201007387 */ /* 0x0005e20000100800 */
[----:B------:R-:W-:Y:S01]  /*37f0*/  IMAD R185, R185, 0xb4, RZ ;  /* 0x000000b4b9b97824 */ /* 0x000fe200078e02ff */
[----:B------:R-:W-:Y:S01]  /*3800*/  SHF.R.S32.HI R141, RZ, 0x1f, R180 ;  /* 0x0000001fff8d7819 */ /* 0x000fe200000114b4 */
[----:B0-----:R-:W-:Y:S01]  /*3810*/  IMAD.X R16, R15, 0x1, R76, P5 ;  /* 0x000000010f107824 */ /* 0x001fe200028e064c */
[----:B------:R0:W-:Y:S01]  /*3820*/  STL [R1+0xe8c], R7 ;  /* 0x000e8c0701007387 */ /* 0x0001e20000100800 */
[----:B------:R-:W-:Y:S01]  /*3830*/  SHF.R.S32.HI R143, RZ, 0x1f, R183 ;  /* 0x0000001fff8f7819 */ /* 0x000fe200000114b7 */
[----:B------:R-:W-:Y:S01]  /*3840*/  IMAD R187, R187, 0xb3, RZ ;  /* 0x000000b3bbbb7824 */ /* 0x000fe200078e02ff */
[----:B------:R-:W-:Y:S01]  /*3850*/  SHF.R.S32.HI R145, RZ, 0x1f, R185 ;  /* 0x0000001fff917819 */ /* 0x000fe200000114b9 */
[----:B------:R5:W-:Y:S01]  /*3860*/  STL [R1+0xe58], R16 ;  /* 0x000e581001007387 */ /* 0x000be20000100800 */
[----:B------:R-:W-:Y:S01]  /*3870*/  IMAD R189, R189, 0xb2, RZ ;  /* 0x000000b2bdbd7824 */ /* 0x000fe200078e02ff */
[-C--:B--2---:R-:W-:Y:S01]  /*3880*/  IADD3 R18, P5, R28, R2.reuse, RZ ;  /* 0x000000021c127210 */ /* 0x084fe20007fbe0ff */
[----:B------:R-:W-:Y:S01]  /*3890*/  IMAD R192, R192, 0xb1, RZ ;  /* 0x000000b1c0c07824 */ /* 0x000fe200078e02ff */
[----:B------:R-:W-:Y:S01]  /*38a0*/  SHF.R.S32.HI R147, RZ, 0x1f, R187 ;  /* 0x0000001fff937819 */ /* 0x000fe200000114bb */
[----:B------:R-:W-:Y:S01]  /*38b0*/  IMAD R194, R194, 0xb0, RZ ;  /* 0x000000b0c2c27824 */ /* 0x000fe200078e02ff */
[----:B0-----:R-:W-:Y:S01]  /*38c0*/  SHF.R.S32.HI R7, RZ, 0x1f, R30 ;  /* 0x0000001fff077819 */ /* 0x001fe2000001141e */
[----:B------:R0:W-:Y:S01]  /*38d0*/  STL [R1+0xe94], R18 ;  /* 0x000e941201007387 */ /* 0x0001e20000100800 */
[----:B------:R-:W-:Y:S01]  /*38e0*/  SHF.R.S32.HI R148, RZ, 0x1f, R189 ;  /* 0x0000001fff947819 */ /* 0x000fe200000114bd */
[----:B------:R-:W-:Y:S01]  /*38f0*/  IMAD R196, R196, 0xaf, RZ ;  /* 0x000000afc4c47824 */ /* 0x000fe200078e02ff */
[----:B------:R-:W-:Y:S01]  /*3900*/  SHF.R.S32.HI R150, RZ, 0x1f, R192 ;  /* 0x0000001fff967819 */ /* 0x000fe200000114c0 */
[----:B-----5:R-:W-:Y:S01]  /*3910*/  IMAD.X R16, R15, 0x1, R74, P3 ;  /* 0x000000010f107824 */ /* 0x020fe200018e064a */
[-C--:B------:R-:W-:Y:S01]  /*3920*/  IADD3 R15, P3, R30, R3.reuse, RZ ;  /* 0x000000031e0f7210 */ /* 0x080fe20007f7e0ff */
[----:B------:R-:W-:Y:S01]  /*3930*/  IMAD R198, R198, 0xae, RZ ;  /* 0x000000aec6c67824 */ /* 0x000fe200078e02ff */
[----:B------:R-:W-:Y:S01]  /*3940*/  SHF.R.S32.HI R152, RZ, 0x1f, R194 ;  /* 0x0000001fff987819 */ /* 0x000fe200000114c2 */
[----:B------:R-:W-:Y:S01]  /*3950*/  IMAD R201, R201, 0xad, RZ ;  /* 0x000000adc9c97824 */ /* 0x000fe200078e02ff */
[----:B------:R2:W-:Y:S01]  /*3960*/  STL [R1+0xe60], R16 ;  /* 0x000e601001007387 */ /* 0x0005e20000100800 */
[----:B0-----:R-:W-:Y:S01]  /*3970*/  IMAD.X R18, R4, 0x1, R76, P2 ;  /* 0x0000000104127824 */ /* 0x001fe200010e064c */
        /* <DEDUP_REMOVED lines=16> */
[----:B-----5:R-:W-:Y:S01]  /*3a80*/  IMAD.X R18, R4, 0x1, R74, P1 ;  /* 0x0000000104127824 */ /* 0x020fe200008e064a */
[-C--:B------:R-:W-:Y:S01]  /*3a90*/  IADD3 R4, P1, R32, R3.reuse, RZ ;  /* 0x0000000320047210 */ /* 0x080fe20007f3e0ff */
[----:B------:R-:W-:Y:S01]  /*3aa0*/  IMAD R212, R212, 0xa8, RZ ;  /* 0x000000a8d4d47824 */ /* 0x000fe200078e02ff */
[----:B------:R-:W-:Y:S01]  /*3ab0*/  SHF.R.S32.HI R164, RZ, 0x1f, R210 ;  /* 0x0000001fffa47819 */ /* 0x000fe200000114d2 */
[----:B---3--:R-:W-:Y:S01]  /*3ac0*/  IMAD R214, R214, 0xa7, RZ ;  /* 0x000000a7d6d67824 */ /* 0x008fe200078e02ff */
[----:B------:R2:W-:Y:S01]  /*3ad0*/  STL [R1+0xe70], R18 ;  /* 0x000e701201007387 */ /* 0x0005e20000100800 */
[----:B------:R-:W3:Y:S01]  /*3ae0*/  LDC R219, c[0x0][0x238] ;  /* 0x00008e00ffdb7b82 */ /* 0x000ee20000000800 */
[----:B------:R-:W-:Y:S01]  /*3af0*/  SHF.R.S32.HI R166, RZ, 0x1f, R212 ;  /* 0x0000001fffa67819 */ /* 0x000fe200000114d4 */
[C---:B0-----:R-:W-:Y:S01]  /*3b00*/  IMAD.X R16, R5.reuse, 0x1, R76, P0 ;  /* 0x0000000105107824 */ /* 0x041fe200000e064c */
[----:B------:R0:W-:Y:S01]  /*3b10*/  STL [R1+0xeac], R4 ;  /* 0x000eac0401007387 */ /* 0x0001e20000100800 */
[----:B----4-:R-:W-:Y:S01]  /*3b20*/  IMAD R216, R216, 0xa6, RZ ;  /* 0x000000a6d8d87824 */ /* 0x010fe200078e02ff */
[----:B------:R-:W-:Y:S01]  /*3b30*/  SHF.R.S32.HI R168, RZ, 0x1f, R214 ;  /* 0x0000001fffa87819 */ /* 0x000fe200000114d6 */
[----:B------:R-:W-:Y:S01]  /*3b40*/  UIADD3.64 UR10, UR4, 0x1fe, URZ ;  /* 0x000001fe040a7897 */ /* 0x000fe2000fffe03f */
[----:B------:R4:W-:Y:S01]  /*3b50*/  STL [R1+0xe78], R16 ;  /* 0x000e781001007387 */ /* 0x0009e20000100800 */
[----:B------:R-:W5:Y:S01]  /*3b60*/  LDC R221, c[0x0][0x238] ;  /* 0x00008e00ffdd7b82 */ /* 0x000f620000000800 */
[----:B--2---:R-:W-:Y:S01]  /*3b70*/  IADD3 R18, P0, R32, R2, RZ ;  /* 0x0000000220127210 */ /* 0x004fe20007f1e0ff */
[----:B------:R-:W-:Y:S01]  /*3b80*/  UIADD3.64 UR10, UR4, 0x202, URZ ;  /* 0x00000202040a7897 */ /* 0x000fe2000fffe03f */
[----:B------:R-:W-:Y:S01]  /*3b90*/  SHF.R.S32.HI R32, RZ, 0x1f, R51 ;  /* 0x0000001fff207819 */ /* 0x000fe20000011433 */
[----:B------:R-:W-:Y:S01]  /*3ba0*/  UIADD3.64 UR14, UR4, 0x200, URZ ;  /* 0x00000200040e7897 */ /* 0x000fe2000fffe03f */
[----:B0-----:R-:W-:Y:S01]  /*3bb0*/  SHF.R.S32.HI R4, RZ, 0x1f, R34 ;  /* 0x0000001fff047819 */ /* 0x001fe20000011422 */
[----:B------:R0:W-:Y:S01]  /*3bc0*/  STL [R1+0xeb4], R18 ;  /* 0x000eb41201007387 */ /* 0x0001e20000100800 */
[----:B------:R-:W-:Y:S01]  /*3bd0*/  SHF.R.S32.HI R170, RZ, 0x1f, R216 ;  /* 0x0000001fffaa7819 */ /* 0x000fe200000114d8 */
[----:B------:R-:W2:Y:S01]  /*3be0*/  LDC R223, c[0x0][0x238] ;  /* 0x00008e00ffdf7b82 */ /* 0x000ea20000000800 */
[----:B----4-:R-:W-:Y:S01]  /*3bf0*/  IMAD.X R16, R5, 0x1, R74, P4 ;  /* 0x0000000105107824 */ /* 0x010fe200020e064a */
[----:B------:R-:W-:Y:S01]  /*3c00*/  IADD3 R5, P4, R34, R3, RZ ;  /* 0x0000000322057210 */ /* 0x000fe20007f9e0ff */
[----:B------:R-:W-:-:S02]  /*3c10*/  UIADD3.64 UR10, UR4, 0x11fe, URZ ;  /* 0x000011fe040a7897 */ /* 0x000fc4000fffe03f */
[----:B------:R-:W-:Y:S01]  /*3c20*/  UIADD3.64 UR14, UR4, 0x204, URZ ;  /* 0x00000204040e7897 */ /* 0x000fe2000fffe03f */
[----:B------:R4:W-:Y:S01]  /*3c30*/  STL [R1+0xe80], R16 ;  /* 0x000e801001007387 */ /* 0x0009e20000100800 */
[----:B------:R-:W-:Y:S01]  /*3c40*/  UIADD3.64 UR10, UR4, 0x1202, URZ ;  /* 0x00001202040a7897 */ /* 0x000fe2000fffe03f */
[----:B0-----:R-:W-:Y:S01]  /*3c50*/  IMAD.X R18, R6, 0x1, R76, P6 ;  /* 0x0000000106127824 */ /* 0x001fe200030e064c */
[----:B------:R-:W0:Y:S01]  /*3c60*/  LDC R225, c[0x0][0x238] ;  /* 0x00008e00ffe17b82 */ /* 0x000e220000000800 */
[----:B------:R1:W-:Y:S01]  /*3c70*/  STL [R1+0xebc], R5 ;  /* 0x000ebc0501007387 */ /* 0x0003e20000100800 */
[----:B---3--:R-:W-:Y:S01]  /*3c80*/  IMAD R219, R219, 0xa5, RZ ;  /* 0x000000a5dbdb7824 */ /* 0x008fe200078e02ff */
[----:B------:R-:W-:Y:S02]  /*3c90*/  UIADD3.64 UR14, UR4, 0x1200, URZ ;  /* 0x00001200040e7897 */ /* 0x000fe4000fffe03f */
[----:B------:R3:W-:Y:S01]  /*3ca0*/  STL [R1+0xe88], R18 ;  /* 0x000e881201007387 */ /* 0x0007e20000100800 */
[----:B------:R-:W-:Y:S01]  /*3cb0*/  UIADD3.64 UR10, UR4, 0x3fe, URZ ;  /* 0x000003fe040a7897 */ /* 0x000fe2000fffe03f */
[-C--:B----4-:R-:W-:Y:S01]  /*3cc0*/  IADD3 R16, P6, R34, R2.reuse, RZ ;  /* 0x0000000222107210 */ /* 0x090fe20007fde0ff */
[----:B------:R-:W-:Y:S01]  /*3cd0*/  IMAD R34, R90, 0xf9, RZ ;  /* 0x000000f95a227824 */ /* 0x000fe200078e02ff */
[----:B------:R-:W-:Y:S01]  /*3ce0*/  SHF.R.S32.HI R172, RZ, 0x1f, R219 ;  /* 0x0000001fffac7819 */ /* 0x000fe200000114db */
[----:B-----5:R-:W-:Y:S01]  /*3cf0*/  IMAD R221, R221, 0xa4, RZ ;  /* 0x000000a4dddd7824 */ /* 0x020fe200078e02ff */
[----:B-1----:R-:W-:Y:S01]  /*3d00*/  SHF.R.S32.HI R5, RZ, 0x1f, R36 ;  /* 0x0000001fff057819 */ /* 0x002fe20000011424 */
[----:B------:R1:W-:Y:S01]  /*3d10*/  STL [R1+0xec4], R16 ;  /* 0x000ec41001007387 */ /* 0x0003e20000100800 */
[----:B------:R-:W-:Y:S01]  /*3d20*/  SHF.R.S32.HI R21, RZ, 0x1f, R34 ;  /* 0x0000001fff157819 */ /* 0x000fe20000011422 */
[----:B------:R-:W4:Y:S01]  /*3d30*/  LDC R228, c[0x0][0x238] ;  /* 0x00008e00ffe47b82 */ /* 0x000f220000000800 */
[----:B---3--:R-:W-:Y:S01]  /*3d40*/  IMAD.X R18, R6, 0x1, R74, P5 ;  /* 0x0000000106127824 */ /* 0x008fe200028e064a */
[CC--:B------:R-:W-:Y:S01]  /*3d50*/  IADD3 R6, P5, R36.reuse, R3.reuse, RZ ;  /* 0x0000000324067210 */ /* 0x0c0fe20007fbe0ff */
[----:B--2---:R-:W-:Y:S01]  /*3d60*/  IMAD R223, R223, 0xa3, RZ ;  /* 0x000000a3dfdf7824 */ /* 0x004fe200078e02ff */
[----:B------:R-:W-:Y:S01]  /*3d70*/  SHF.R.S32.HI R174, RZ, 0x1f, R221 ;  /* 0x0000001fffae7819 */ /* 0x000fe200000114dd */
[----:B------:R-:W-:Y:S01]  /*3d80*/  UIADD3.64 UR14, UR4, 0x1204, URZ ;  /* 0x00001204040e7897 */ /* 0x000fe2000fffe03f */
[----:B------:R2:W-:Y:S01]  /*3d90*/  STL [R1+0xe90], R18 ;  /* 0x000e901201007387 */ /* 0x0005e20000100800 */
[----:B------:R-:W-:Y:S01]  /*3da0*/  UIADD3.64 UR10, UR4, 0x402, URZ ;  /* 0x00000402040a7897 */ /* 0x000fe2000fffe03f */
[----:B-1----:R-:W-:Y:S01]  /*3db0*/  IMAD.X R16, R7, 0x1, R76, P3 ;  /* 0x0000000107107824 */ /* 0x002fe200018e064c */
[----:B------:R-:W1:Y:S01]  /*3dc0*/  LDC R230, c[0x0][0x238] ;  /* 0x00008e00ffe67b82 */ /* 0x000e620000000800 */
[----:B------:R3:W-:Y:S01]  /*3dd0*/  STL [R1+0xecc], R6 ;  /* 0x000ecc0601007387 */ /* 0x0007e20000100800 */
[----:B0-----:R-:W-:Y:S01]  /*3de0*/  IMAD R225, R225, 0xa2, RZ ;  /* 0x000000a2e1e17824 */ /* 0x001fe200078e02ff */
[----:B------:R-:W-:Y:S01]  /*3df0*/  SHF.R.S32.HI R175, RZ, 0x1f, R223 ;  /* 0x0000001fffaf7819 */ /* 0x000fe200000114df */
[----:B------:R-:W-:Y:S01]  /*3e00*/  UIADD3.64 UR14, UR4, 0x400, URZ ;  /* 0x00000400040e7897 */ /* 0x000fe2000fffe03f */
[----:B------:R0:W-:Y:S01]  /*3e10*/  STL [R1+0xe98], R16 ;  /* 0x000e981001007387 */ /* 0x0001e20000100800 */
[----:B------:R-:W-:Y:S01]  /*3e20*/  UIADD3.64 UR10, UR4, 0x13fe, URZ ;  /* 0x000013fe040a7897 */ /* 0x000fe2000fffe03f */
[-C--:B--2---:R-:W-:Y:S01]  /*3e30*/  IADD3 R18, P3, R36, R2.reuse, RZ ;  /* 0x0000000224127210 */ /* 0x084fe20007f7e0ff */
[----:B------:R-:W-:Y:S01]  /*3e40*/  IMAD R36, R90, 0xf1, RZ ;  /* 0x000000f15a247824 */ /* 0x000fe200078e02ff */
[----:B------:R-:W2:Y:S01]  /*3e50*/  LDC R232, c[0x0][0x238] ;  /* 0x00008e00ffe87b82 */ /* 0x000ea20000000800 */
[----:B------:R-:W-:Y:S01]  /*3e60*/  SHF.R.S32.HI R177, RZ, 0x1f, R225 ;  /* 0x0000001fffb17819 */ /* 0x000fe200000114e1 */
[----:B------:R-:W-:Y:S01]  /*3e70*/  UIADD3.64 UR14, UR4, 0x404, URZ ;  /* 0x00000404040e7897 */ /* 0x000fe2000fffe03f */
[----:B------:R5:W-:Y:S01]  /*3e80*/  STL [R1+0xed4], R18 ;  /* 0x000ed41201007387 */ /* 0x000be20000100800 */
[----:B---3--:R-:W-:Y:S01]  /*3e90*/  SHF.R.S32.HI R6, RZ, 0x1f, R38 ;  /* 0x0000001fff067819 */ /* 0x008fe20000011426 */
[----:B------:R-:W-:Y:S01]  /*3ea0*/  UIADD3.64 UR10, UR4, 0x1402, URZ ;  /* 0x00001402040a7897 */ /* 0x000fe2000fffe03f */
[----:B0-----:R-:W-:Y:S01]  /*3eb0*/  IMAD.X R16, R7, 0x1, R74, P2 ;  /* 0x0000000107107824 */ /* 0x001fe200010e064a */
[-C--:B------:R-:W-:Y:S01]  /*3ec0*/  IADD3 R7, P2, R38, R3.reuse, RZ ;  /* 0x0000000326077210 */ /* 0x080fe20007f5e0ff */
[----:B----4-:R-:W-:Y:S01]  /*3ed0*/  IMAD R228, R228, 0xa1, RZ ;  /* 0x000000a1e4e47824 */ /* 0x010fe200078e02ff */
[----:B------:R-:W-:Y:S01]  /*3ee0*/  SHF.R.S32.HI R20, RZ, 0x1f, R36 ;  /* 0x0000001fff147819 */ /* 0x000fe20000011424 */
[----:B------:R-:W0:Y:S01]  /*3ef0*/  LDC R234, c[0x0][0x238] ;  /* 0x00008e00ffea7b82 */ /* 0x000e220000000800 */
[----:B------:R3:W-:Y:S01]  /*3f00*/  STL [R1+0xea0], R16 ;  /* 0x000ea01001007387 */ /* 0x0007e20000100800 */
[----:B------:R-:W-:Y:S01]  /*3f10*/  UIADD3.64 UR14, UR4, 0x1400, URZ ;  /* 0x00001400040e7897 */ /* 0x000fe2000fffe03f */
[C---:B-----5:R-:W-:Y:S01]  /*3f20*/  IMAD.X R18, R15.reuse, 0x1, R76, P1 ;  /* 0x000000010f127824 */ /* 0x060fe200008e064c */
[----:B------:R-:W-:Y:S01]  /*3f30*/  SHF.R.S32.HI R179, RZ, 0x1f, R228 ;  /* 0x0000001fffb37819 */ /* 0x000fe200000114e4 */
[----:B------:R4:W-:Y:S01]  /*3f40*/  STL [R1+0xedc], R7 ;  /* 0x000edc0701007387 */ /* 0x0009e20000100800 */
[----:B-1----:R-:W-:Y:S01]  /*3f50*/  IMAD R230, R230, 0xa0, RZ ;  /* 0x000000a0e6e67824 */ /* 0x002fe200078e02ff */
[----:B------:R-:W-:Y:S01]  /*3f60*/  UIADD3.64 UR10, UR4, 0x5fe, URZ ;  /* 0x000005fe040a7897 */ /* 0x000fe2000fffe03f */
[----:B------:R-:W1:Y:S01]  /*3f70*/  LDC R237, c[0x0][0x238] ;  /* 0x00008e00ffed7b82 */ /* 0x000e620000000800 */
[----:B------:R5:W-:Y:S01]  /*3f80*/  STL [R1+0xea8], R18 ;  /* 0x000ea81201007387 */ /* 0x000be20000100800 */
[----:B------:R-:W-:Y:S01]  /*3f90*/  UIADD3.64 UR14, UR4, 0x1404, URZ ;  /* 0x00001404040e7897 */ /* 0x000fe2000fffe03f */
[-C--:B---3--:R-:W-:Y:S01]  /*3fa0*/  IADD3 R16, P1, R38, R2.reuse, RZ ;  /* 0x0000000226107210 */ /* 0x088fe20007f3e0ff */
[----:B------:R-:W-:Y:S01]  /*3fb0*/  UIADD3.64 UR10, UR4, 0x602, URZ ;  /* 0x00000602040a7897 */ /* 0x000fe2000fffe03f */
[----:B------:R-:W-:Y:S01]  /*3fc0*/  SHF.R.S32.HI R38, RZ, 0x1f, R57 ;  /* 0x0000001fff267819 */ /* 0x000fe20000011439 */
[----:B--2---:R-:W-:Y:S01]  /*3fd0*/  IMAD R232, R232, 0x9f, RZ ;  /* 0x0000009fe8e87824 */ /* 0x004fe200078e02ff */
[----:B----4-:R-:W-:Y:S01]  /*3fe0*/  SHF.R.S32.HI R7, RZ, 0x1f, R40 ;  /* 0x0000001fff077819 */ /* 0x010fe20000011428 */
[----:B------:R2:W-:Y:S01]  /*3ff0*/  STL [R1+0xee4], R16 ;  /* 0x000ee41001007387 */ /* 0x0005e20000100800 */
[----:B------:R-:W-:Y:S01]  /*4000*/  SHF.R.S32.HI R181, RZ, 0x1f, R230 ;  /* 0x0000001fffb57819 */ /* 0x000fe200000114e6 */
[----:B------:R-:W3:Y:S01]  /*4010*/  LDC R239, c[0x0][0x238] ;  /* 0x00008e00ffef7b82 */ /* 0x000ee20000000800 */
[----:B-----5:R-:W-:Y:S01]  /*4020*/  IMAD.X R18, R15, 0x1, R74, P0 ;  /* 0x000000010f127824 */ /* 0x020fe200000e064a */
[----:B------:R-:W-:Y:S01]  /*4030*/  IADD3 R15, P0, R40, R3, RZ ;  /* 0x00000003280f7210 */ /* 0x000fe20007f1e0ff */
[----:B------:R-:W-:Y:S01]  /*4040*/  UIADD3.64 UR14, UR4, 0x600, URZ ;  /* 0x00000600040e7897 */ /* 0x000fe2000fffe03f */
[----:B------:R-:W-:Y:S01]  /*4050*/  SHF.R.S32.HI R182, RZ, 0x1f, R232 ;  /* 0x0000001fffb67819 */ /* 0x000fe200000114e8 */
[----:B------:R-:W-:Y:S01]  /*4060*/  UIADD3.64 UR10, UR4, 0x604, URZ ;  /* 0x00000604040a7897 */ /* 0x000fe2000fffe03f */
[----:B------:R4:W-:Y:S01]  /*4070*/  STL [R1+0xeb0], R18 ;  /* 0x000eb01201007387 */ /* 0x0009e20000100800 */
[----:B0-----:R-:W-:Y:S01]  /*4080*/  IMAD R234, R234, 0x9e, RZ ;  /* 0x0000009eeaea7824 */ /* 0x001fe200078e02ff */
[----:B------:R-:W0:Y:S01]  /*4090*/  LDC R241, c[0x0][0x238] ;  /* 0x00008e00fff17b82 */ /* 0x000e220000000800 */
[----:B--2---:R-:W-:Y:S01]  /*40a0*/  IMAD.X R16, R4, 0x1, R76, P4 ;  /* 0x0000000104107824 */ /* 0x004fe200020e064c */
[----:B------:R2:W-:Y:S01]  /*40b0*/  STL [R1+0xeec], R15 ;  /* 0x000eec0f01007387 */ /* 0x0005e20000100800 */
[----:B------:R-:W-:Y:S01]  /*40c0*/  UIADD3.64 UR18, UR4, 0x15fe, URZ ;  /* 0x000015fe04127897 */ /* 0x000fe2000fffe03f */
[----:B------:R-:W-:Y:S01]  /*40d0*/  SHF.R.S32.HI R184, RZ, 0x1f, R234 ;  /* 0x0000001fffb87819 */ /* 0x000fe200000114ea */
[----:B------:R-:W-:Y:S01]  /*40e0*/  UIADD3.64 UR14, UR4, 0x1600, URZ ;  /* 0x00001600040e7897 */ /* 0x000fe2000fffe03f */
[----:B------:R5:W-:Y:S01]  /*40f0*/  STL [R1+0xeb8], R16 ;  /* 0x000eb81001007387 */ /* 0x000be20000100800 */
[----:B-1----:R-:W-:Y:S01]  /*4100*/  IMAD R237, R237, 0x9d, RZ ;  /* 0x0000009deded7824 */ /* 0x002fe200078e02ff */
[----:B----4-:R-:W-:Y:S01]  /*4110*/  IADD3 R18, P4, R40, R2, RZ ;  /* 0x0000000228127210 */ /* 0x010fe20007f9e0ff */
[----:B------:R-:W1:Y:S01]  /*4120*/  LDC R243, c[0x0][0x238] ;  /* 0x00008e00fff37b82 */ /* 0x000e620000000800 */
[----:B------:R-:W-:Y:S01]  /*4130*/  UIADD3.64 UR10, UR4, 0x1602, URZ ;  /* 0x00001602040a7897 */ /* 0x000fe2000fffe03f */
[----:B--2---:R-:W-:-:S02]  /*4140*/  SHF.R.S32.HI R15, RZ, 0x1f, R42 ;  /* 0x0000001fff0f7819 */ /* 0x004fc4000001142a */
[----:B------:R2:W-:Y:S01]  /*4150*/  STL [R1+0xef4], R18 ;  /* 0x000ef41201007387 */ /* 0x0005e20000100800 */
[----:B------:R-:W-:Y:S01]  /*4160*/  SHF.R.S32.HI R186, RZ, 0x1f, R237 ;  /* 0x0000001fffba7819 */ /* 0x000fe200000114ed */
[----:B------:R-:W-:Y:S01]  /*4170*/  UIADD3.64 UR18, UR4, 0x1604, URZ ;  /* 0x0000160404127897 */ /* 0x000fe2000fffe03f */
[----:B-----5:R-:W-:Y:S01]  /*4180*/  IMAD.X R16, R4, 0x1, R74, P6 ;  /* 0x0000000104107824 */ /* 0x020fe200030e064a */
[CC--:B------:R-:W-:Y:S01]  /*4190*/  IADD3 R4, P6, R42.reuse, R3.reuse, RZ ;  /* 0x000000032a047210 */ /* 0x0c0fe20007fde0ff */
[----:B---3--:R-:W-:Y:S01]  /*41a0*/  IMAD R239, R239, 0x9c, RZ ;  /* 0x0000009cefef7824 */ /* 0x008fe200078e02ff */
[----:B------:R-:W3:Y:S01]  /*41b0*/  LDC R246, c[0x0][0x238] ;  /* 0x00008e00fff67b82 */ /* 0x000ee20000000800 */
[----:B------:R-:W-:Y:S01]  /*41c0*/  UIADD3.64 UR14, UR4, 0x7fe, URZ ;  /* 0x000007fe040e7897 */ /* 0x000fe2000fffe03f */
[----:B------:R4:W-:Y:S01]  /*41d0*/  STL [R1+0xec0], R16 ;  /* 0x000ec01001007387 */ /* 0x0009e20000100800 */
[----:B------:R-:W-:Y:S01]  /*41e0*/  UIADD3.64 UR10, UR4, 0x800, URZ ;  /* 0x00000800040a7897 */ /* 0x000fe2000fffe03f */
[----:B--2---:R-:W-:Y:S01]  /*41f0*/  IMAD.X R18, R5, 0x1, R76, P5 ;  /* 0x0000000105127824 */ /* 0x004fe200028e064c */
[----:B------:R-:W-:Y:S01]  /*4200*/  SHF.R.S32.HI R188, RZ, 0x1f, R239 ;  /* 0x0000001fffbc7819 */ /* 0x000fe200000114ef */
[----:B------:R2:W-:Y:S01]  /*4210*/  STL [R1+0xefc], R4 ;  /* 0x000efc0401007387 */ /* 0x0005e20000100800 */
[----:B0-----:R-:W-:Y:S01]  /*4220*/  IMAD R241, R241, 0x9b, RZ ;  /* 0x0000009bf1f17824 */ /* 0x001fe200078e02ff */
[----:B------:R-:W0:Y:S01]  /*4230*/  LDC R248, c[0x0][0x238] ;  /* 0x00008e00fff87b82 */ /* 0x000e220000000800 */
[----:B------:R-:W-:Y:S01]  /*4240*/  UIADD3.64 UR18, UR4, 0x802, URZ ;  /* 0x0000080204127897 */ /* 0x000fe2000fffe03f */
[----:B------:R5:W-:Y:S01]  /*4250*/  STL [R1+0xec8], R18 ;  /* 0x000ec81201007387 */ /* 0x000be20000100800 */
[----:B------:R-:W-:Y:S01]  /*4260*/  UIADD3.64 UR14, UR4, 0x804, URZ ;  /* 0x00000804040e7897 */ /* 0x000fe2000fffe03f */
[-C--:B----4-:R-:W-:Y:S01]  /*4270*/  IADD3 R16, P5, R42, R2.reuse, RZ ;  /* 0x000000022a107210 */ /* 0x090fe20007fbe0ff */
[----:B------:R-:W-:Y:S01]  /*4280*/  IMAD R42, R90, 0xfa, RZ ;  /* 0x000000fa5a2a7824 */ /* 0x000fe200078e02ff */
[----:B------:R-:W-:Y:S01]  /*4290*/  SHF.R.S32.HI R190, RZ, 0x1f, R241 ;  /* 0x0000001fffbe7819 */ /* 0x000fe200000114f1 */
[----:B-1----:R-:W-:Y:S01]  /*42a0*/  IMAD R243, R243, 0x9a, RZ ;  /* 0x0000009af3f37824 */ /* 0x002fe200078e02ff */
[----:B--2---:R-:W-:Y:S01]  /*42b0*/  SHF.R.S32.HI R4, RZ, 0x1f, R44 ;  /* 0x0000001fff047819 */ /* 0x004fe2000001142c */
[----:B------:R1:W-:Y:S01]  /*42c0*/  STL [R1+0xf04], R16 ;  /* 0x000f041001007387 */ /* 0x0003e20000100800 */
[----:B------:R-:W-:Y:S01]  /*42d0*/  SHF.R.S32.HI R29, RZ, 0x1f, R42 ;  /* 0x0000001fff1d7819 */ /* 0x000fe2000001142a */
[----:B------:R-:W2:Y:S01]  /*42e0*/  LDC R250, c[0x0][0x238] ;  /* 0x00008e00fffa7b82 */ /* 0x000ea20000000800 */
[----:B-----5:R-:W-:Y:S01]  /*42f0*/  IMAD.X R18, R5, 0x1, R74, P3 ;  /* 0x0000000105127824 */ /* 0x020fe200018e064a */
[-C--:B------:R-:W-:Y:S01]  /*4300*/  IADD3 R5, P3, R44, R3.reuse, RZ ;  /* 0x000000032c057210 */ /* 0x080fe20007f7e0ff */
[----:B------:R-:W-:Y:S01]  /*4310*/  UIADD3.64 UR10, UR4, 0x17fe, URZ ;  /* 0x000017fe040a7897 */ /* 0x000fe2000fffe03f */
[----:B------:R-:W-:Y:S01]  /*4320*/  SHF.R.S32.HI R191, RZ, 0x1f, R243 ;  /* 0x0000001fffbf7819 */ /* 0x000fe200000114f3 */
[----:B---3--:R-:W-:Y:S01]  /*4330*/  IMAD R246, R246, 0x99, RZ ;  /* 0x00000099f6f67824 */ /* 0x008fe200078e02ff */
[----:B------:R3:W-:Y:S01]  /*4340*/  STL [R1+0xed0], R18 ;  /* 0x000ed01201007387 */ /* 0x0007e20000100800 */
[----:B------:R-:W-:Y:S01]  /*4350*/  UIADD3.64 UR18, UR4, 0x1800, URZ ;  /* 0x0000180004127897 */ /* 0x000fe2000fffe03f */
[----:B-1----:R-:W-:Y:S01]  /*4360*/  IMAD.X R16, R6, 0x1, R76, P2 ;  /* 0x0000000106107824 */ /* 0x002fe200010e064c */
[----:B------:R-:W1:Y:S01]  /*4370*/  LDC R199, c[0x0][0x238] ;  /* 0x00008e00ffc77b82 */ /* 0x000e620000000800 */
[----:B------:R4:W-:Y:S01]  /*4380*/  STL [R1+0xf0c], R5 ;  /* 0x000f0c0501007387 */ /* 0x0009e20000100800 */
[----:B------:R-:W-:Y:S01]  /*4390*/  SHF.R.S32.HI R193, RZ, 0x1f, R246 ;  /* 0x0000001fffc17819 */ /* 0x000fe200000114f6 */
[----:B------:R-:W-:Y:S01]  /*43a0*/  UIADD3.64 UR14, UR4, 0x1802, URZ ;  /* 0x00001802040e7897 */ /* 0x000fe2000fffe03f */
[----:B0-----:R-:W-:Y:S01]  /*43b0*/  IMAD R248, R248, 0x98, RZ ;  /* 0x00000098f8f87824 */ /* 0x001fe200078e02ff */
[----:B------:R0:W-:Y:S01]  /*43c0*/  STL [R1+0xed8], R16 ;  /* 0x000ed81001007387 */ /* 0x0001e20000100800 */
[----:B------:R-:W-:Y:S01]  /*43d0*/  UIADD3.64 UR10, UR4, 0x1804, URZ ;  /* 0x00001804040a7897 */ /* 0x000fe2000fffe03f */
[-C--:B---3--:R-:W-:Y:S01]  /*43e0*/  IADD3 R18, P2, R44, R2.reuse, RZ ;  /* 0x000000022c127210 */ /* 0x088fe20007f5e0ff */
[----:B------:R-:W3:Y:S01]  /*43f0*/  LDC R200, c[0x0][0x238] ;  /* 0x00008e00ffc87b82 */ /* 0x000ee20000000800 */
[----:B------:R-:W-:Y:S01]  /*4400*/  SHF.R.S32.HI R44, RZ, 0x1f, R67 ;  /* 0x0000001fff2c7819 */ /* 0x000fe20000011443 */
[----:B------:R-:W-:Y:S01]  /*4410*/  UIADD3.64 UR18, UR4, 0x9fe, URZ ;  /* 0x000009fe04127897 */ /* 0x000fe2000fffe03f */
[----:B----4-:R-:W-:Y:S01]  /*4420*/  SHF.R.S32.HI R5, RZ, 0x1f, R46 ;  /* 0x0000001fff057819 */ /* 0x010fe2000001142e */
[----:B------:R4:W-:Y:S01]  /*4430*/  STL [R1+0xf14], R18 ;  /* 0x000f141201007387 */ /* 0x0009e20000100800 */
[----:B------:R-:W-:Y:S01]  /*4440*/  SHF.R.S32.HI R195, RZ, 0x1f, R248 ;  /* 0x0000001fffc37819 */ /* 0x000fe200000114f8 */
[----:B------:R-:W-:Y:S01]  /*4450*/  UIADD3.64 UR14, UR4, 0xa00, URZ ;  /* 0x00000a00040e7897 */ /* 0x000fe2000fffe03f */
[----:B0-----:R-:W-:Y:S01]  /*4460*/  IMAD.X R16, R6, 0x1, R74, P1 ;  /* 0x0000000106107824 */ /* 0x001fe200008e064a */
[-C--:B------:R-:W-:Y:S01]  /*4470*/  IADD3 R6, P1, R46, R3.reuse, RZ ;  /* 0x000000032e067210 */ /* 0x080fe20007f3e0ff */
[----:B--2---:R-:W-:Y:S01]  /*4480*/  IMAD R250, R250, 0x97, RZ ;  /* 0x00000097fafa7824 */ /* 0x004fe200078e02ff */
[----:B------:R-:W0:Y:S01]  /*4490*/  LDC R202, c[0x0][0x238] ;  /* 0x00008e00ffca7b82 */ /* 0x000e220000000800 */
[----:B------:R-:W-:Y:S01]  /*44a0*/  UIADD3.64 UR10, UR4, 0xa02, URZ ;  /* 0x00000a02040a7897 */ /* 0x000fe2000fffe03f */
[----:B------:R2:W-:Y:S01]  /*44b0*/  STL [R1+0xee0], R16 ;  /* 0x000ee01001007387 */ /* 0x0005e20000100800 */
[----:B------:R-:W-:Y:S01]  /*44c0*/  UIADD3.64 UR18, UR4, 0xa04, URZ ;  /* 0x00000a0404127897 */ /* 0x000fe2000fffe03f */
[----:B----4-:R-:W-:Y:S01]  /*44d0*/  IMAD.X R18, R7, 0x1, R76, P0 ;  /* 0x0000000107127824 */ /* 0x010fe200000e064c */
[----:B------:R-:W-:Y:S01]  /*44e0*/  SHF.R.S32.HI R197, RZ, 0x1f, R250 ;  /* 0x0000001fffc57819 */ /* 0x000fe200000114fa */
[----:B------:R4:W-:Y:S01]  /*44f0*/  STL [R1+0xf1c], R6 ;  /* 0x000f1c0601007387 */ /* 0x0009e20000100800 */
[----:B-1----:R-:W-:Y:S01]  /*4500*/  IMAD R199, R199, 0x96, RZ ;  /* 0x00000096c7c77824 */ /* 0x002fe200078e02ff */
[----:B------:R-:W1:Y:S01]  /*4510*/  LDC R204, c[0x0][0x238] ;  /* 0x00008e00ffcc7b82 */ /* 0x000e620000000800 */
[----:B------:R-:W-:Y:S01]  /*4520*/  UIADD3.64 UR14, UR4, 0x19fe, URZ ;  /* 0x000019fe040e7897 */ /* 0x000fe2000fffe03f */
[----:B------:R5:W-:Y:S01]  /*4530*/  STL [R1+0xee8], R18 ;  /* 0x000ee81201007387 */ /* 0x000be20000100800 */
[----:B------:R-:W-:Y:S01]  /*4540*/  UIADD3.64 UR10, UR4, 0x1a00, URZ ;  /* 0x00001a00040a7897 */ /* 0x000fe2000fffe03f */
[-C--:B--2---:R-:W-:Y:S01]  /*4550*/  IADD3 R16, P0, R46, R2.reuse, RZ ;  /* 0x000000022e107210 */ /* 0x084fe20007f1e0ff */
[----:B------:R-:W-:Y:S01]  /*4560*/  IMAD R46, R90, 0xee, RZ ;  /* 0x000000ee5a2e7824 */ /* 0x000fe200078e02ff */
[----:B------:R-:W-:Y:S01]  /*4570*/  SHF.R.S32.HI R199, RZ, 0x1f, R199 ;  /* 0x0000001fffc77819 */ /* 0x000fe200000114c7 */
[----:B---3--:R-:W-:Y:S01]  /*4580*/  IMAD R200, R200, 0x95, RZ ;  /* 0x00000095c8c87824 */ /* 0x008fe200078e02ff */
[----:B----4-:R-:W-:Y:S01]  /*4590*/  SHF.R.S32.HI R6, RZ, 0x1f, R48 ;  /* 0x0000001fff067819 */ /* 0x010fe20000011430 */
[----:B------:R2:W-:Y:S01]  /*45a0*/  STL [R1+0xf24], R16 ;  /* 0x000f241001007387 */ /* 0x0005e20000100800 */
[----:B------:R-:W-:Y:S01]  /*45b0*/  SHF.R.S32.HI R28, RZ, 0x1f, R46 ;  /* 0x0000001fff1c7819 */ /* 0x000fe2000001142e */
[----:B------:R-:W3:Y:S01]  /*45c0*/  LDC R206, c[0x0][0x238] ;  /* 0x00008e00ffce7b82 */ /* 0x000ee20000000800 */
[----:B-----5:R-:W-:Y:S01]  /*45d0*/  IMAD.X R18, R7, 0x1, R74, P4 ;  /* 0x0000000107127824 */ /* 0x020fe200020e064a */
[-C--:B------:R-:W-:Y:S01]  /*45e0*/  IADD3 R7, P4, R48, R3.reuse, RZ ;  /* 0x0000000330077210 */ /* 0x080fe20007f9e0ff */
[----:B------:R-:W-:Y:S01]  /*45f0*/  UIADD3.64 UR18, UR4, 0x1a02, URZ ;  /* 0x00001a0204127897 */ /* 0x000fe2000fffe03f */
[----:B------:R-:W-:Y:S01]  /*4600*/  SHF.R.S32.HI R200, RZ, 0x1f, R200 ;  /* 0x0000001fffc87819 */ /* 0x000fe200000114c8 */
[----:B0-----:R-:W-:Y:S01]  /*4610*/  IMAD R202, R202, 0x94, RZ ;  /* 0x00000094caca7824 */ /* 0x001fe200078e02ff */
[----:B------:R0:W-:Y:S01]  /*4620*/  STL [R1+0xef0], R18 ;  /* 0x000ef01201007387 */ /* 0x0001e20000100800 */
[----:B------:R-:W-:Y:S01]  /*4630*/  UIADD3.64 UR14, UR4, 0x1a04, URZ ;  /* 0x00001a04040e7897 */ /* 0x000fe2000fffe03f */
[C---:B--2---:R-:W-:Y:S01]  /*4640*/  IMAD.X R16, R15.reuse, 0x1, R76, P6 ;  /* 0x000000010f107824 */ /* 0x044fe200030e064c */
[----:B------:R-:W2:Y:S01]  /*4650*/  LDC R208, c[0x0][0x238] ;  /* 0x00008e00ffd07b82 */ /* 0x000ea20000000800 */
[----:B------:R4:W-:Y:S01]  /*4660*/  STL [R1+0xf2c], R7 ;  /* 0x000f2c0701007387 */ /* 0x0009e20000100800 */
[----:B------:R-:W-:Y:S01]  /*4670*/  SHF.R.S32.HI R202, RZ, 0x1f, R202 ;  /* 0x0000001fffca7819 */ /* 0x000fe200000114ca */
[----:B------:R-:W-:Y:S01]  /*4680*/  UIADD3.64 UR10, UR4, 0xbfe, URZ ;  /* 0x00000bfe040a7897 */ /* 0x000fe2000fffe03f */
[----:B-1----:R-:W-:Y:S01]  /*4690*/  IMAD R204, R204, 0x93, RZ ;  /* 0x00000093cccc7824 */ /* 0x002fe200078e02ff */
[----:B------:R1:W-:Y:S01]  /*46a0*/  STL [R1+0xef8], R16 ;  /* 0x000ef81001007387 */ /* 0x0003e20000100800 */
[----:B------:R-:W-:Y:S01]  /*46b0*/  UIADD3.64 UR18, UR4, 0xc00, URZ ;  /* 0x00000c0004127897 */ /* 0x000fe2000fffe03f */
[-C--:B0-----:R-:W-:Y:S01]  /*46c0*/  IADD3 R18, P6, R48, R2.reuse, RZ ;  /* 0x0000000230127210 */ /* 0x081fe20007fde0ff */
[----:B------:R-:W-:Y:S01]  /*46d0*/  IMAD R48, R90, 0xed, RZ ;  /* 0x000000ed5a307824 */ /* 0x000fe200078e02ff */
[----:B------:R-:W-:Y:S01]  /*46e0*/  SHF.R.S32.HI R204, RZ, 0x1f, R204 ;  /* 0x0000001fffcc7819 */ /* 0x000fe200000114cc */
[----:B------:R-:W0:Y:S01]  /*46f0*/  LDC R209, c[0x0][0x238] ;  /* 0x00008e00ffd17b82 */ /* 0x000e220000000800 */
[----:B----4-:R-:W-:Y:S01]  /*4700*/  SHF.R.S32.HI R7, RZ, 0x1f, R50 ;  /* 0x0000001fff077819 */ /* 0x010fe20000011432 */
[----:B------:R4:W-:Y:S01]  /*4710*/  STL [R1+0xf34], R18 ;  /* 0x000f341201007387 */ /* 0x0009e20000100800 */
[----:B------:R-:W-:Y:S01]  /*4720*/  SHF.R.S32.HI R31, RZ, 0x1f, R48 ;  /* 0x0000001fff1f7819 */ /* 0x000fe20000011430 */
[----:B------:R-:W-:Y:S01]  /*4730*/  UIADD3.64 UR14, UR4, 0xc02, URZ ;  /* 0x00000c02040e7897 */ /* 0x000fe2000fffe03f */
[----:B-1----:R-:W-:Y:S01]  /*4740*/  IMAD.X R16, R15, 0x1, R74, P5 ;  /* 0x000000010f107824 */ /* 0x002fe200028e064a */
[-C--:B------:R-:W-:Y:S01]  /*4750*/  IADD3 R15, P5, R50, R3.reuse, RZ ;  /* 0x00000003320f7210 */ /* 0x080fe20007fbe0ff */
[----:B---3--:R-:W-:Y:S01]  /*4760*/  IMAD R206, R206, 0x92, RZ ;  /* 0x00000092cece7824 */ /* 0x008fe200078e02ff */
[----:B------:R-:W1:Y:S01]  /*4770*/  LDC R211, c[0x0][0x238] ;  /* 0x00008e00ffd37b82 */ /* 0x000e620000000800 */
[----:B------:R-:W-:Y:S01]  /*4780*/  UIADD3.64 UR10, UR4, 0xc04, URZ ;  /* 0x00000c04040a7897 */ /* 0x000fe2000fffe03f */
[----:B------:R3:W-:Y:S01]  /*4790*/  STL [R1+0xf00], R16 ;  /* 0x000f001001007387 */ /* 0x0007e20000100800 */
[----:B------:R-:W-:Y:S01]  /*47a0*/  UIADD3.64 UR18, UR4, 0x1bfe, URZ ;  /* 0x00001bfe04127897 */ /* 0x000fe2000fffe03f */
[----:B----4-:R-:W-:Y:S01]  /*47b0*/  IMAD.X R18, R4, 0x1, R76, P3 ;  /* 0x0000000104127824 */ /* 0x010fe200018e064c */
[----:B------:R-:W-:Y:S01]  /*47c0*/  SHF.R.S32.HI R206, RZ, 0x1f, R206 ;  /* 0x0000001fffce7819 */ /* 0x000fe200000114ce */
[----:B------:R4:W-:Y:S01]  /*47d0*/  STL [R1+0xf3c], R15 ;  /* 0x000f3c0f01007387 */ /* 0x0009e20000100800 */
[----:B--2---:R-:W-:Y:S01]  /*47e0*/  IMAD R208, R208, 0x91, RZ ;  /* 0x00000091d0d07824 */ /* 0x004fe200078e02ff */
[----:B------:R-:W2:Y:S01]  /*47f0*/  LDC R213, c[0x0][0x238] ;  /* 0x00008e00ffd57b82 */ /* 0x000ea20000000800 */
[----:B------:R-:W-:Y:S01]  /*4800*/  UIADD3.64 UR14, UR4, 0x1c00, URZ ;  /* 0x00001c00040e7897 */ /* 0x000fe2000fffe03f */
[----:B------:R5:W-:Y:S01]  /*4810*/  STL [R1+0xf08], R18 ;  /* 0x000f081201007387 */ /* 0x000be20000100800 */
[----:B------:R-:W-:Y:S01]  /*4820*/  UIADD3.64 UR10, UR4, 0x1c02, URZ ;  /* 0x00001c02040a7897 */ /* 0x000fe2000fffe03f */
[-C--:B---3--:R-:W-:Y:S01]  /*4830*/  IADD3 R16, P3, R50, R2.reuse, RZ ;  /* 0x0000000232107210 */ /* 0x088fe20007f7e0ff */
[----:B------:R-:W-:Y:S01]  /*4840*/  IMAD R50, R90, 0xfb, RZ ;  /* 0x000000fb5a327824 */ /* 0x000fe200078e02ff */
[----:B------:R-:W-:Y:S01]  /*4850*/  SHF.R.S32.HI R208, RZ, 0x1f, R208 ;  /* 0x0000001fffd07819 */ /* 0x000fe200000114d0 */
[----:B------:R-:W-:Y:S01]  /*4860*/  UIADD3.64 UR18, UR4, 0x1c04, URZ ;  /* 0x00001c0404127897 */ /* 0x000fe2000fffe03f */
[----:B----4-:R-:W-:Y:S01]  /*4870*/  SHF.R.S32.HI R15, RZ, 0x1f, R52 ;  /* 0x0000001fff0f7819 */ /* 0x010fe20000011434 */
[----:B------:R3:W-:Y:S01]  /*4880*/  STL [R1+0xf44], R16 ;  /* 0x000f441001007387 */ /* 0x0007e20000100800 */
[----:B------:R-:W-:Y:S01]  /*4890*/  SHF.R.S32.HI R37, RZ, 0x1f, R50 ;  /* 0x0000001fff257819 */ /* 0x000fe20000011432 */
[----:B0-----:R-:W-:Y:S01]  /*48a0*/  IMAD R209, R209, 0x90, RZ ;  /* 0x00000090d1d17824 */ /* 0x001fe200078e02ff */
[----:B------:R-:W0:Y:S01]  /*48b0*/  LDC R215, c[0x0][0x238] ;  /* 0x00008e00ffd77b82 */ /* 0x000e220000000800 */
[----:B-----5:R-:W-:Y:S01]  /*48c0*/  IMAD.X R18, R4, 0x1, R74, P2 ;  /* 0x0000000104127824 */ /* 0x020fe200010e064a */
[CC--:B------:R-:W-:Y:S01]  /*48d0*/  IADD3 R4, P2, R52.reuse, R3.reuse, RZ ;  /* 0x0000000334047210 */ /* 0x0c0fe20007f5e0ff */
[----:B------:R-:W-:Y:S01]  /*48e0*/  UIADD3.64 UR14, UR4, 0xdfe, URZ ;  /* 0x00000dfe040e7897 */ /* 0x000fe2000fffe03f */
[----:B------:R-:W-:Y:S01]  /*48f0*/  SHF.R.S32.HI R209, RZ, 0x1f, R209 ;  /* 0x0000001fffd17819 */ /* 0x000fe200000114d1 */
[----:B-1----:R-:W-:Y:S01]  /*4900*/  IMAD R211, R211, 0x8f, RZ ;  /* 0x0000008fd3d37824 */ /* 0x002fe200078e02ff */
[----:B------:R1:W-:Y:S01]  /*4910*/  STL [R1+0xf10], R18 ;  /* 0x000f101201007387 */ /* 0x0003e20000100800 */
[----:B---3--:R-:W-:Y:S01]  /*4920*/  IMAD.X R16, R5, 0x1, R76, P1 ;  /* 0x0000000105107824 */ /* 0x008fe200008e064c */
[----:B------:R-:W3:Y:S01]  /*4930*/  LDC R217, c[0x0][0x238] ;  /* 0x00008e00ffd97b82 */ /* 0x000ee20000000800 */
[----:B------:R-:W-:Y:S01]  /*4940*/  UIADD3.64 UR10, UR4, 0xe00, URZ ;  /* 0x00000e00040a7897 */ /* 0x000fe2000fffe03f */
[----:B------:R4:W-:Y:S01]  /*4950*/  STL [R1+0xf4c], R4 ;  /* 0x000f4c0401007387 */ /* 0x0009e20000100800 */
[----:B------:R-:W-:Y:S01]  /*4960*/  SHF.R.S32.HI R211, RZ, 0x1f, R211 ;  /* 0x0000001fffd37819 */ /* 0x000fe200000114d3 */
[----:B--2---:R-:W-:Y:S01]  /*4970*/  IMAD R213, R213, 0x8e, RZ ;  /* 0x0000008ed5d57824 */ /* 0x004fe200078e02ff */
[----:B------:R-:W-:Y:S01]  /*4980*/  UIADD3.64 UR8, UR4, 0x2, URZ ;  /* 0x0000000204087897 */ /* 0x000fe2000fffe03f */
[----:B------:R2:W-:Y:S01]  /*4990*/  STL [R1+0xf18], R16 ;  /* 0x000f181001007387 */ /* 0x0005e20000100800 */
[----:B------:R-:W-:Y:S01]  /*49a0*/  UIADD3.64 UR12, UR4, 0x4, URZ ;  /* 0x00000004040c7897 */ /* 0x000fe2000fffe03f */
[-C--:B-1----:R-:W-:Y:S01]  /*49b0*/  IADD3 R18, P1, R52, R2.reuse, RZ ;  /* 0x0000000234127210 */ /* 0x082fe20007f3e0ff */
[----:B------:R-:W1:Y:S01]  /*49c0*/  LDC R218, c[0x0][0x238] ;  /* 0x00008e00ffda7b82 */ /* 0x000e620000000800 */
[----:B------:R-:W-:Y:S01]  /*49d0*/  SHF.R.S32.HI R52, RZ, 0x1f, R75 ;  /* 0x0000001fff347819 */ /* 0x000fe2000001144b */
[----:B------:R-:W-:Y:S01]  /*49e0*/  UIADD3.64 UR16, UR4, 0xffe, URZ ;  /* 0x00000ffe04107897 */ /* 0x000fe2000fffe03f */
[----:B----4-:R-:W-:Y:S01]  /*49f0*/  SHF.R.S32.HI R4, RZ, 0x1f, R54 ;  /* 0x0000001fff047819 */ /* 0x010fe20000011436 */
[----:B------:R4:W-:Y:S01]  /*4a00*/  STL [R1+0xf54], R18 ;  /* 0x000f541201007387 */ /* 0x0009e20000100800 */
[----:B------:R-:W-:Y:S01]  /*4a10*/  SHF.R.S32.HI R213, RZ, 0x1f, R213 ;  /* 0x0000001fffd57819 */ /* 0x000fe200000114d5 */
[----:B------:R-:W-:Y:S01]  /*4a20*/  UIADD3.64 UR20, UR4, 0x1000, URZ ;  /* 0x0000100004147897 */ /* 0x000fe2000fffe03f */
[----:B--2---:R-:W-:Y:S01]  /*4a30*/  IMAD.X R16, R5, 0x1, R74, P0 ;  /* 0x0000000105107824 */ /* 0x004fe200000e064a */
[-C--:B------:R-:W-:Y:S01]  /*4a40*/  IADD3 R5, P0, R54, R3.reuse, RZ ;  /* 0x0000000336057210 */ /* 0x080fe20007f1e0ff */
[----:B0-----:R-:W-:Y:S01]  /*4a50*/  IMAD R215, R215, 0x8d, RZ ;  /* 0x0000008dd7d77824 */ /* 0x001fe200078e02ff */
[----:B------:R-:W0:Y:S01]  /*4a60*/  LDC R220, c[0x0][0x238] ;  /* 0x00008e00ffdc7b82 */ /* 0x000e220000000800 */
[----:B------:R-:W-:Y:S01]  /*4a70*/  UIADD3.64 UR24, UR4, 0x1002, URZ ;  /* 0x0000100204187897 */ /* 0x000fe2000fffe03f */
[----:B------:R2:W-:Y:S01]  /*4a80*/  STL [R1+0xf20], R16 ;  /* 0x000f201001007387 */ /* 0x0005e20000100800 */
[----:B------:R-:W-:Y:S01]  /*4a90*/  UIADD3.64 UR28, UR4, 0x1004, URZ ;  /* 0x00001004041c7897 */ /* 0x000fe2000fffe03f */
[----:B----4-:R-:W-:Y:S01]  /*4aa0*/  IMAD.X R18, R6, 0x1, R76, P4 ;  /* 0x0000000106127824 */ /* 0x010fe200020e064c */
[----:B------:R-:W-:Y:S01]  /*4ab0*/  SHF.R.S32.HI R215, RZ, 0x1f, R215 ;  /* 0x0000001fffd77819 */ /* 0x000fe200000114d7 */
[----:B------:R4:W-:Y:S01]  /*4ac0*/  STL [R1+0xf5c], R5 ;  /* 0x000f5c0501007387 */ /* 0x0009e20000100800 */
[----:B---3--:R-:W-:Y:S01]  /*4ad0*/  IMAD R217, R217, 0x8c, RZ ;  /* 0x0000008cd9d97824 */ /* 0x008fe200078e02ff */
[----:B------:R-:W3:Y:S01]  /*4ae0*/  LDC R222, c[0x0][0x238] ;  /* 0x00008e00ffde7b82 */ /* 0x000ee20000000800 */
[----:B------:R-:W-:Y:S01]  /*4af0*/  UIADD3.64 UR36, UR4, 0xe02, URZ ;  /* 0x00000e0204247897 */ /* 0x000fe2000fffe03f */
[----:B------:R5:W-:Y:S01]  /*4b00*/  STL [R1+0xf28], R18 ;  /* 0x000f281201007387 */ /* 0x000be20000100800 */
[----:B------:R-:W-:Y:S01]  /*4b10*/  UIADD3.64 UR40, UR4, 0xe04, URZ ;  /* 0x00000e0404287897 */ /* 0x000fe2000fffe03f */
[-C--:B--2---:R-:W-:Y:S01]  /*4b20*/  IADD3 R16, P4, R54, R2.reuse, RZ ;  /* 0x0000000236107210 */ /* 0x084fe20007f9e0ff */
[----:B------:R-:W-:Y:S01]  /*4b30*/  IMAD R54, R90, 0xeb, RZ ;  /* 0x000000eb5a367824 */ /* 0x000fe200078e02ff */
[----:B------:R-:W-:Y:S01]  /*4b40*/  SHF.R.S32.HI R217, RZ, 0x1f, R217 ;  /* 0x0000001fffd97819 */ /* 0x000fe200000114d9 */
[----:B-1----:R-:W-:Y:S01]  /*4b50*/  IMAD R218, R218, 0x8b, RZ ;  /* 0x0000008bdada7824 */ /* 0x002fe200078e02ff */
[----:B----4-:R-:W-:Y:S01]  /*4b60*/  SHF.R.S32.HI R5, RZ, 0x1f, R56 ;  /* 0x0000001fff057819 */ /* 0x010fe20000011438 */
[----:B------:R1:W-:Y:S01]  /*4b70*/  STL [R1+0xf64], R16 ;  /* 0x000f641001007387 */ /* 0x0003e20000100800 */
[----:B------:R-:W-:Y:S01]  /*4b80*/  SHF.R.S32.HI R35, RZ, 0x1f, R54 ;  /* 0x0000001fff237819 */ /* 0x000fe20000011436 */
[----:B------:R-:W2:Y:S01]  /*4b90*/  LDC R224, c[0x0][0x238] ;  /* 0x00008e00ffe07b82 */ /* 0x000ea20000000800 */
[----:B-----5:R-:W-:Y:S01]  /*4ba0*/  IMAD.X R18, R6, 0x1, R74, P6 ;  /* 0x0000000106127824 */ /* 0x020fe200030e064a */
[-C--:B------:R-:W-:Y:S01]  /*4bb0*/  IADD3 R6, P6, R56, R3.reuse, RZ ;  /* 0x0000000338067210 */ /* 0x080fe20007fde0ff */
[----:B------:R-:W-:Y:S01]  /*4bc0*/  UIADD3.64 UR44, UR4, 0x1dfe, URZ ;  /* 0x00001dfe042c7897 */ /* 0x000fe2000fffe03f */
[----:B------:R-:W-:Y:S01]  /*4bd0*/  SHF.R.S32.HI R218, RZ, 0x1f, R218 ;  /* 0x0000001fffda7819 */ /* 0x000fe200000114da */
[----:B0-----:R-:W-:Y:S01]  /*4be0*/  IMAD R220, R220, 0x8a, RZ ;  /* 0x0000008adcdc7824 */ /* 0x001fe200078e02ff */
[----:B------:R0:W-:Y:S01]  /*4bf0*/  STL [R1+0xf30], R18 ;  /* 0x000f301201007387 */ /* 0x0001e20000100800 */
[----:B------:R-:W-:Y:S01]  /*4c00*/  UIADD3.64 UR48, UR4, 0x1e00, URZ ;  /* 0x00001e0004307897 */ /* 0x000fe2000fffe03f */
[C---:B-1----:R-:W-:Y:S01]  /*4c10*/  IMAD.X R16, R7.reuse, 0x1, R76, P5 ;  /* 0x0000000107107824 */ /* 0x042fe200028e064c */
[----:B------:R-:W1:Y:S01]  /*4c20*/  LDC R226, c[0x0][0x238] ;  /* 0x00008e00ffe27b82 */ /* 0x000e620000000800 */
[----:B------:R4:W-:Y:S01]  /*4c30*/  STL [R1+0xf6c], R6 ;  /* 0x000f6c0601007387 */ /* 0x0009e20000100800 */
[----:B------:R-:W-:Y:S01]  /*4c40*/  SHF.R.S32.HI R220, RZ, 0x1f, R220 ;  /* 0x0000001fffdc7819 */ /* 0x000fe200000114dc */
[----:B------:R-:W-:Y:S01]  /*4c50*/  UIADD3.64 UR52, UR4, 0x1e02, URZ ;  /* 0x00001e0204347897 */ /* 0x000fe2000fffe03f */
[----:B---3--:R-:W-:Y:S01]  /*4c60*/  IMAD R222, R222, 0x89, RZ ;  /* 0x00000089dede7824 */ /* 0x008fe200078e02ff */
[----:B------:R3:W-:Y:S01]  /*4c70*/  STL [R1+0xf38], R16 ;  /* 0x000f381001007387 */ /* 0x0007e20000100800 */
[----:B------:R-:W-:Y:S01]  /*4c80*/  UIADD3.64 UR56, UR4, 0x1e04, URZ ;  /* 0x00001e0404387897 */ /* 0x000fe2000fffe03f */
[-C--:B0-----:R-:W-:Y:S01]  /*4c90*/  IADD3 R18, P5, R56, R2.reuse, RZ ;  /* 0x0000000238127210 */ /* 0x081fe20007fbe0ff */
[----:B------:R-:W0:Y:S01]  /*4ca0*/  LDC R227, c[0x0][0x238] ;  /* 0x00008e00ffe37b82 */ /* 0x000e220000000800 */
[----:B------:R-:W-:Y:S01]  /*4cb0*/  SHF.R.S32.HI R222, RZ, 0x1f, R222 ;  /* 0x0000001fffde7819 */ /* 0x000fe200000114de */
[----:B------:R-:W-:Y:S01]  /*4cc0*/  UIADD3.64 UR10, UR6, 0x2, URZ ;  /* 0x00000002060a7897 */ /* 0x000fe2000fffe03f */
[----:B----4-:R-:W-:Y:S01]  /*4cd0*/  SHF.R.S32.HI R6, RZ, 0x1f, R58 ;  /* 0x0000001fff067819 */ /* 0x010fe2000001143a */
[----:B------:R4:W-:Y:S01]  /*4ce0*/  STL [R1+0xf74], R18 ;  /* 0x000f741201007387 */ /* 0x0009e20000100800 */
[----:B------:R-:W-:Y:S01]  /*4cf0*/  UIADD3.64 UR14, UR6, 0x4, URZ ;  /* 0x00000004060e7897 */ /* 0x000fe2000fffe03f */
[----:B---3--:R-:W-:Y:S01]  /*4d00*/  IMAD.X R16, R7, 0x1, R74, P3 ;  /* 0x0000000107107824 */ /* 0x008fe200018e064a */
[-C--:B------:R-:W-:Y:S01]  /*4d10*/  IADD3 R7, P3, R58, R3.reuse, RZ ;  /* 0x000000033a077210 */ /* 0x080fe20007f7e0ff */
[----:B------:R-:W3:Y:S01]  /*4d20*/  LDC R56, c[0x0][0x238] ;  /* 0x00008e00ff387b82 */ /* 0x000ee20000000800 */
[----:B--2---:R-:W-:Y:S01]  /*4d30*/  IMAD R224, R224, 0x88, RZ ;  /* 0x00000088e0e07824 */ /* 0x004fe200078e02ff */
        /* <DEDUP_REMOVED lines=11> */
[----:B--2---:R-:W-:Y:S01]  /*4df0*/  IADD3 R16, P2, R58, R2, RZ ;  /* 0x000000023a107210 */ /* 0x004fe20007f5e0ff */
[----:B------:R-:W-:Y:S01]  /*4e00*/  IMAD R58, R90, 0xfc, RZ ;  /* 0x000000fc5a3a7824 */ /* 0x000fe200078e02ff */
[----:B------:R-:W-:Y:S01]  /*4e10*/  SHF.R.S32.HI R226, RZ, 0x1f, R226 ;  /* 0x0000001fffe27819 */ /* 0x000fe200000114e2 */
[----:B0-----:R-:W-:Y:S01]  /*4e20*/  IMAD R227, R227, 0x86, RZ ;  /* 0x00000086e3e37824 */ /* 0x001fe200078e02ff */
[----:B----4-:R-:W-:Y:S01]  /*4e30*/  SHF.R.S32.HI R7, RZ, 0x1f, R60 ;  /* 0x0000001fff077819 */ /* 0x010fe2000001143c */
[----:B------:R0:W-:Y:S01]  /*4e40*/  STL [R1+0xf84], R16 ;  /* 0x000f841001007387 */ /* 0x0001e20000100800 */
[----:B------:R-:W-:Y:S01]  /*4e50*/  SHF.R.S32.HI R45, RZ, 0x1f, R58 ;  /* 0x0000001fff2d7819 */ /* 0x000fe2000001143a */
[----:B------:R-:W2:Y:S01]  /*4e60*/  LDC R231, c[0x0][0x238] ;  /* 0x00008e00ffe77b82 */ /* 0x000ea20000000800 */
[----:B-----5:R-:W-:Y:S01]  /*4e70*/  IMAD.X R18, R15, 0x1, R74, P1 ;  /* 0x000000010f127824 */ /* 0x020fe200008e064a */
[----:B------:R-:W-:-:S02]  /*4e80*/  IADD3 R15, P1, R60, R3, RZ ;  /* 0x000000033c0f7210 */ /* 0x000fc40007f3e0ff */
[----:B------:R-:W-:Y:S02]  /*4e90*/  SHF.R.S32.HI R227, RZ, 0x1f, R227 ;  /* 0x0000001fffe37819 */ /* 0x000fe400000114e3 */
[----:B------:R4:W-:Y:S01]  /*4ea0*/  STL [R1+0xf50], R18 ;  /* 0x000f501201007387 */ /* 0x0009e20000100800 */
[----:B0-----:R-:W-:Y:S01]  /*4eb0*/  IMAD.X R16, R4, 0x1, R76, P0 ;  /* 0x0000000104107824 */ /* 0x001fe200000e064c */
[----:B------:R-:W0:Y:S02]  /*4ec0*/  LDC R233, c[0x0][0x238] ;  /* 0x00008e00ffe97b82 */ /* 0x000e240000000800 */
[----:B------:R5:W-:Y:S01]  /*4ed0*/  STL [R1+0xf8c], R15 ;  /* 0x000f8c0f01007387 */ /* 0x000be20000100800 */
[----:B-1----:R-:W-:-:S03]  /*4ee0*/  IMAD R229, R229, 0x85, RZ ;  /* 0x00000085e5e57824 */ /* 0x002fc600078e02ff */
[----:B------:R1:W-:Y:S01]  /*4ef0*/  STL [R1+0xf58], R16 ;  /* 0x000f581001007387 */ /* 0x0003e20000100800 */
[----:B----4-:R-:W-:Y:S01]  /*4f00*/  IADD3 R18, P0, R60, R2, RZ ;  /* 0x000000023c127210 */ /* 0x010fe20007f1e0ff */
[----:B------:R-:W-:Y:S01]  /*4f10*/  IMAD R60, R90, 0xe9, RZ ;  /* 0x000000e95a3c7824 */ /* 0x000fe200078e02ff */
[----:B------:R-:W-:Y:S01]  /*4f20*/  SHF.R.S32.HI R229, RZ, 0x1f, R229 ;  /* 0x0000001fffe57819 */ /* 0x000fe200000114e5 */
[----:B------:R-:W4:Y:S01]  /*4f30*/  LDC R235, c[0x0][0x238] ;  /* 0x00008e00ffeb7b82 */ /* 0x000f220000000800 */
[----:B-----5:R-:W-:Y:S01]  /*4f40*/  SHF.R.S32.HI R15, RZ, 0x1f, R62 ;  /* 0x0000001fff0f7819 */ /* 0x020fe2000001143e */
[----:B------:R5:W-:Y:S01]  /*4f50*/  STL [R1+0xf94], R18 ;  /* 0x000f941201007387 */ /* 0x000be20000100800 */
[----:B------:R-:W-:Y:S01]  /*4f60*/  SHF.R.S32.HI R40, RZ, 0x1f, R60 ;  /* 0x0000001fff287819 */ /* 0x000fe2000001143c */
[----:B-1----:R-:W-:Y:S01]  /*4f70*/  IMAD.X R16, R4, 0x1, R74, P4 ;  /* 0x0000000104107824 */ /* 0x002fe200020e064a */
[----:B------:R-:W-:Y:S01]  /*4f80*/  IADD3 R4, P4, R62, R3, RZ ;  /* 0x000000033e047210 */ /* 0x000fe20007f9e0ff */
[----:B--2---:R-:W-:-:S02]  /*4f90*/  IMAD R231, R231, 0x84, RZ ;  /* 0x00000084e7e77824 */ /* 0x004fc400078e02ff */
[----:B------:R-:W1:Y:S01]  /*4fa0*/  LDC R236, c[0x0][0x238] ;  /* 0x00008e00ffec7b82 */ /* 0x000e620000000800 */
[----:B------:R2:W-:Y:S01]  /*4fb0*/  STL [R1+0xf60], R16 ;  /* 0x000f601001007387 */ /* 0x0005e20000100800 */
[----:B-----5:R-:W-:Y:S01]  /*4fc0*/  IMAD.X R18, R5, 0x1, R76, P6 ;  /* 0x0000000105127824 */ /* 0x020fe200030e064c */
[----:B------:R-:W-:Y:S02]  /*4fd0*/  SHF.R.S32.HI R231, RZ, 0x1f, R231 ;  /* 0x0000001fffe77819 */ /* 0x000fe400000114e7 */
[----:B------:R5:W-:Y:S01]  /*4fe0*/  STL [R1+0xf9c], R4 ;  /* 0x000f9c0401007387 */ /* 0x000be20000100800 */
[----:B0-----:R-:W-:Y:S02]  /*4ff0*/  IMAD R233, R233, 0x83, RZ ;  /* 0x00000083e9e97824 */ /* 0x001fe400078e02ff */
[----:B------:R-:W0:Y:S01]  /*5000*/  LDC R238, c[0x0][0x238] ;  /* 0x00008e00ffee7b82 */ /* 0x000e220000000800 */
[----:B------:R3:W-:Y:S01]  /*5010*/  STL [R1+0xf68], R18 ;  /* 0x000f681201007387 */ /* 0x0007e20000100800 */
[----:B--2---:R-:W-:-:S02]  /*5020*/  IADD3 R16, P6, R62, R2, RZ ;  /* 0x000000023e107210 */ /* 0x004fc40007fde0ff */
[----:B------:R-:W-:Y:S02]  /*5030*/  SHF.R.S32.HI R62, RZ, 0x1f, R86 ;  /* 0x0000001fff3e7819 */ /* 0x000fe40000011456 */
[----:B-----5:R-:W-:Y:S01]  /*5040*/  SHF.R.S32.HI R4, RZ, 0x1f, R64 ;  /* 0x0000001fff047819 */ /* 0x020fe20000011440 */
[----:B------:R2:W-:Y:S01]  /*5050*/  STL [R1+0xfa4], R16 ;  /* 0x000fa41001007387 */ /* 0x0005e20000100800 */
[----:B------:R-:W-:Y:S01]  /*5060*/  SHF.R.S32.HI R233, RZ, 0x1f, R233 ;  /* 0x0000001fffe97819 */ /* 0x000fe200000114e9 */
[----:B----4-:R-:W-:Y:S01]  /*5070*/  IMAD R235, R235, 0x82, RZ ;  /* 0x00000082ebeb7824 */ /* 0x010fe200078e02ff */
[----:B------:R-:W4:Y:S01]  /*5080*/  LDC R240, c[0x0][0x238] ;  /* 0x00008e00fff07b82 */ /* 0x000f220000000800 */
[----:B---3--:R-:W-:Y:S01]  /*5090*/  IMAD.X R18, R5, 0x1, R74, P5 ;  /* 0x0000000105127824 */ /* 0x008fe200028e064a */
[----:B------:R-:W-:Y:S02]  /*50a0*/  IADD3 R5, P5, R64, R3, RZ ;  /* 0x0000000340057210 */ /* 0x000fe40007fbe0ff */
[----:B------:R-:W-:Y:S01]  /*50b0*/  SHF.R.S32.HI R235, RZ, 0x1f, R235 ;  /* 0x0000001fffeb7819 */ /* 0x000fe200000114eb */
[----:B-1----:R-:W-:Y:S01]  /*50c0*/  IMAD R236, R236, 0x81, RZ ;  /* 0x00000081ecec7824 */ /* 0x002fe200078e02ff */
[----:B------:R1:W-:Y:S01]  /*50d0*/  STL [R1+0xf70], R18 ;  /* 0x000f701201007387 */ /* 0x0003e20000100800 */
[----:B--2---:R-:W-:Y:S01]  /*50e0*/  IMAD.X R16, R6, 0x1, R76, P3 ;  /* 0x0000000106107824 */ /* 0x004fe200018e064c */
[----:B------:R-:W2:Y:S02]  /*50f0*/  LDC R242, c[0x0][0x238] ;  /* 0x00008e00fff27b82 */ /* 0x000ea40000000800 */
[----:B------:R3:W-:Y:S01]  /*5100*/  STL [R1+0xfac], R5 ;  /* 0x000fac0501007387 */ /* 0x0007e20000100800 */
[----:B------:R-:W-:Y:S01]  /*5110*/  SHF.R.S32.HI R236, RZ, 0x1f, R236 ;  /* 0x0000001fffec7819 */ /* 0x000fe200000114ec */
[----:B0-----:R-:W-:-:S02]  /*5120*/  IMAD.SHL.U32 R238, R238, 0x80, RZ ;  /* 0x00000080eeee7824 */ /* 0x001fc400078e00ff */
[----:B------:R0:W-:Y:S01]  /*5130*/  STL [R1+0xf78], R16 ;  /* 0x000f781001007387 */ /* 0x0001e20000100800 */
[----:B-1----:R-:W-:Y:S01]  /*5140*/  IADD3 R18, P3, R64, R2, RZ ;  /* 0x0000000240127210 */ /* 0x002fe20007f7e0ff */
[----:B------:R-:W1:Y:S01]  /*5150*/  LDC R244, c[0x0][0x238] ;  /* 0x00008e00fff47b82 */ /* 0x000e620000000800 */
[----:B------:R-:W-:Y:S02]  /*5160*/  SHF.R.S32.HI R64, RZ, 0x1f, R88 ;  /* 0x0000001fff407819 */ /* 0x000fe40000011458 */
[----:B---3--:R-:W-:Y:S01]  /*5170*/  SHF.R.S32.HI R5, RZ, 0x1f, R17 ;  /* 0x0000001fff057819 */ /* 0x008fe20000011411 */
[----:B------:R3:W-:Y:S01]  /*5180*/  STL [R1+0xfb4], R18 ;  /* 0x000fb41201007387 */ /* 0x0007e20000100800 */
[----:B------:R-:W-:Y:S01]  /*5190*/  SHF.R.S32.HI R238, RZ, 0x1f, R238 ;  /* 0x0000001fffee7819 */ /* 0x000fe200000114ee */
[----:B0-----:R-:W-:Y:S01]  /*51a0*/  IMAD.X R16, R6, 0x1, R74, P2 ;  /* 0x0000000106107824 */ /* 0x001fe200010e064a */
[----:B------:R-:W-:Y:S01]  /*51b0*/  IADD3 R6, P2, R17, R3, RZ ;  /* 0x0000000311067210 */ /* 0x000fe20007f5e0ff */
[----:B----4-:R-:W-:Y:S01]  /*51c0*/  IMAD R240, R240, 0x7f, RZ ;  /* 0x0000007ff0f07824 */ /* 0x010fe200078e02ff */
[----:B------:R-:W0:Y:S02]  /*51d0*/  LDC R245, c[0x0][0x238] ;  /* 0x00008e00fff57b82 */ /* 0x000e240000000800 */
[----:B------:R4:W-:Y:S01]  /*51e0*/  STL [R1+0xf80], R16 ;  /* 0x000f801001007387 */ /* 0x0009e20000100800 */
[----:B---3--:R-:W-:Y:S01]  /*51f0*/  IMAD.X R18, R7, 0x1, R76, P1 ;  /* 0x0000000107127824 */ /* 0x008fe200008e064c */
[----:B------:R-:W-:-:S02]  /*5200*/  SHF.R.S32.HI R240, RZ, 0x1f, R240 ;  /* 0x0000001ffff07819 */ /* 0x000fc400000114f0 */
[----:B------:R3:W-:Y:S01]  /*5210*/  STL [R1+0xfbc], R6 ;  /* 0x000fbc0601007387 */ /* 0x0007e20000100800 */
[----:B--2---:R-:W-:Y:S01]  /*5220*/  IMAD R242, R242, 0x7e, RZ ;  /* 0x0000007ef2f27824 */ /* 0x004fe200078e02ff */
[----:B------:R-:W2:Y:S02]  /*5230*/  LDC R247, c[0x0][0x238] ;  /* 0x00008e00fff77b82 */ /* 0x000ea40000000800 */
[----:B------:R5:W-:Y:S01]  /*5240*/  STL [R1+0xf88], R18 ;  /* 0x000f881201007387 */ /* 0x000be20000100800 */
[----:B----4-:R-:W-:Y:S01]  /*5250*/  IADD3 R16, P1, R17, R2, RZ ;  /* 0x0000000211107210 */ /* 0x010fe20007f3e0ff */
[----:B------:R-:W-:Y:S01]  /*5260*/  IMAD.X R17, R7, 0x1, R74, P0 ;  /* 0x0000000107117824 */ /* 0x000fe200000e064a */
[----:B------:R-:W-:Y:S01]  /*5270*/  IADD3 R7, P0, R66, R3, RZ ;  /* 0x0000000342077210 */ /* 0x000fe20007f1e0ff */
[----:B-1----:R-:W-:Y:S01]  /*5280*/  IMAD R244, R244, 0x7d, RZ ;  /* 0x0000007df4f47824 */ /* 0x002fe200078e02ff */
[----:B---3--:R-:W-:Y:S01]  /*5290*/  SHF.R.S32.HI R6, RZ, 0x1f, R66 ;  /* 0x0000001fff067819 */ /* 0x008fe20000011442 */
[----:B------:R1:W-:Y:S01]  /*52a0*/  STL [R1+0xfc4], R16 ;  /* 0x000fc41001007387 */ /* 0x0003e20000100800 */
[----:B------:R-:W-:Y:S01]  /*52b0*/  SHF.R.S32.HI R242, RZ, 0x1f, R242 ;  /* 0x0000001ffff27819 */ /* 0x000fe200000114f2 */
[----:B------:R-:W3:Y:S01]  /*52c0*/  LDC R249, c[0x0][0x238] ;  /* 0x00008e00fff97b82 */ /* 0x000ee20000000800 */
[----:B-----5:R-:W-:Y:S01]  /*52d0*/  IMAD R18, R90, 0xf7, RZ ;  /* 0x000000f75a127824 */ /* 0x020fe200078e02ff */
[----:B------:R4:W-:Y:S01]  /*52e0*/  STL [R1+0xf90], R17 ;  /* 0x000f901101007387 */ /* 0x0009e20000100800 */
[----:B------:R-:W-:Y:S01]  /*52f0*/  SHF.R.S32.HI R244, RZ, 0x1f, R244 ;  /* 0x0000001ffff47819 */ /* 0x000fe200000114f4 */
[----:B0-----:R-:W-:-:S02]  /*5300*/  IMAD R245, R245, 0x7c, RZ ;  /* 0x0000007cf5f57824 */ /* 0x001fc400078e02ff */
[----:B------:R0:W-:Y:S01]  /*5310*/  STL [R1+0xfcc], R7 ;  /* 0x000fcc0701007387 */ /* 0x0001e20000100800 */
[----:B-1----:R-:W-:Y:S02]  /*5320*/  IMAD.X R16, R15, 0x1, R76, P4 ;  /* 0x000000010f107824 */ /* 0x002fe400020e064c */
[----:B------:R-:W-:Y:S02]  /*5330*/  SHF.R.S32.HI R245, RZ, 0x1f, R245 ;  /* 0x0000001ffff57819 */ /* 0x000fe400000114f5 */
[----:B----4-:R-:W-:Y:S01]  /*5340*/  IADD3 R17, P4, R66, R2, RZ ;  /* 0x0000000242117210 */ /* 0x010fe20007f9e0ff */
[----:B------:R1:W-:Y:S01]  /*5350*/  STL [R1+0xf98], R16 ;  /* 0x000f981001007387 */ /* 0x0003e20000100800 */
[----:B------:R-:W-:Y:S01]  /*5360*/  IMAD R66, R90, 0xfd, RZ ;  /* 0x000000fd5a427824 */ /* 0x000fe200078e02ff */
[----:B0-----:R-:W-:Y:S02]  /*5370*/  SHF.R.S32.HI R7, RZ, 0x1f, R68 ;  /* 0x0000001fff077819 */ /* 0x001fe40000011444 */
[----:B------:R0:W-:Y:S01]  /*5380*/  STL [R1+0xfd4], R17 ;  /* 0x000fd41101007387 */ /* 0x0001e20000100800 */
[----:B--2---:R-:W-:Y:S01]  /*5390*/  IMAD R247, R247, 0x7b, RZ ;  /* 0x0000007bf7f77824 */ /* 0x004fe200078e02ff */
[----:B------:R-:W-:Y:S01]  /*53a0*/  SHF.R.S32.HI R53, RZ, 0x1f, R66 ;  /* 0x0000001fff357819 */ /* 0x000fe20000011442 */
[----:B-1----:R-:W-:Y:S01]  /*53b0*/  IMAD.X R16, R15, 0x1, R74, P6 ;  /* 0x000000010f107824 */ /* 0x002fe200030e064a */
[----:B------:R-:W-:Y:S01]  /*53c0*/  IADD3 R15, P6, R68, R3, RZ ;  /* 0x00000003440f7210 */ /* 0x000fe20007fde0ff */
[----:B---3--:R-:W-:Y:S01]  /*53d0*/  IMAD R249, R249, 0x7a, RZ ;  /* 0x0000007af9f97824 */ /* 0x008fe200078e02ff */
[----:B------:R-:W-:Y:S01]  /*53e0*/  SHF.R.S32.HI R247, RZ, 0x1f, R247 ;  /* 0x0000001ffff77819 */ /* 0x000fe200000114f7 */
[----:B0-----:R-:W-:Y:S01]  /*53f0*/  IMAD.X R17, R4, 0x1, R76, P5 ;  /* 0x0000000104117824 */ /* 0x001fe200028e064c */
[----:B------:R0:W-:Y:S02]  /*5400*/  STL [R1+0xfa0], R16 ;  /* 0x000fa01001007387 */ /* 0x0001e40000100800 */
[----:B------:R-:W-:-:S02]  /*5410*/  SHF.R.S32.HI R249, RZ, 0x1f, R249 ;  /* 0x0000001ffff97819 */ /* 0x000fc400000114f9 */
[----:B------:R1:W-:Y:S04]  /*5420*/  STL [R1+0xfdc], R15 ;  /* 0x000fdc0f01007387 */ /* 0x0003e80000100800 */
[----:B------:R2:W-:Y:S01]  /*5430*/  STL [R1+0xfa8], R17 ;  /* 0x000fa81101007387 */ /* 0x0005e20000100800 */
[----:B0-----:R-:W-:Y:S02]  /*5440*/  IADD3 R16, P5, R68, R2, RZ ;  /* 0x0000000244107210 */ /* 0x001fe40007fbe0ff */
[----:B------:R-:W-:Y:S02]  /*5450*/  SHF.R.S32.HI R68, RZ, 0x1f, R92 ;  /* 0x0000001fff447819 */ /* 0x000fe4000001145c */
[----:B-1----:R-:W-:Y:S01]  /*5460*/  SHF.R.S32.HI R15, RZ, 0x1f, R70 ;  /* 0x0000001fff0f7819 */ /* 0x002fe20000011446 */
[----:B------:R0:W-:Y:S01]  /*5470*/  STL [R1+0x2fc4], R16 ;  /* 0x002fc41001007387 */ /* 0x0001e20000100800 */
[----:B--2---:R-:W-:Y:S01]  /*5480*/  IMAD.X R17, R4, 0x1, R74, P3 ;  /* 0x0000000104117824 */ /* 0x004fe200018e064a */
[----:B------:R-:W-:-:S04]  /*5490*/  IADD3 R4, P3, R70, R3, RZ ;  /* 0x0000000346047210 */ /* 0x000fc80007f7e0ff */
[----:B------:R1:W-:Y:S01]  /*54a0*/  STL [R1+0xfb0], R17 ;  /* 0x000fb01101007387 */ /* 0x0003e20000100800 */
[----:B0-----:R-:W-:-:S03]  /*54b0*/  IMAD.X R16, R5, 0x1, R76, P2 ;  /* 0x0000000105107824 */ /* 0x001fc600010e064c */
[----:B------:R0:W-:Y:S04]  /*54c0*/  STL [R1+0x2fcc], R4 ;  /* 0x002fcc0401007387 */ /* 0x0001e80000100800 */
[----:B------:R2:W-:Y:S01]  /*54d0*/  STL [R1+0xfb8], R16 ;  /* 0x000fb81001007387 */ /* 0x0005e20000100800 */
[----:B-1----:R-:W-:Y:S01]  /*54e0*/  IADD3 R17, P2, R70, R2, RZ ;  /* 0x0000000246117210 */ /* 0x002fe20007f5e0ff */
[----:B------:R-:W-:Y:S01]  /*54f0*/  IMAD R70, R90, 0xe6, RZ ;  /* 0x000000e65a467824 */ /* 0x000fe200078e02ff */
[----:B0-----:R-:W-:-:S03]  /*5500*/  SHF.R.S32.HI R4, RZ, 0x1f, R72 ;  /* 0x0000001fff047819 */ /* 0x001fc60000011448 */
[----:B------:R0:W-:Y:S01]  /*5510*/  STL [R1+0x2fd4], R17 ;  /* 0x002fd41101007387 */ /* 0x0001e20000100800 */
[----:B------:R-:W-:Y:S01]  /*5520*/  SHF.R.S32.HI R47, RZ, 0x1f, R70 ;  /* 0x0000001fff2f7819 */ /* 0x000fe20000011446 */
[----:B--2---:R-:W-:Y:S02]  /*5530*/  IMAD.X R16, R5, 0x1, R74, P1 ;  /* 0x0000000105107824 */ /* 0x004fe400008e064a */
[C---:B------:R-:W-:Y:S02]  /*5540*/  IMAD.X R5, R6.reuse, 0x1, R76, P0 ;  /* 0x0000000106057824 */ /* 0x040fe400000e064c */
[----:B------:R-:W-:Y:S01]  /*5550*/  IMAD.X R6, R6, 0x1, R74, P4 ;  /* 0x0000000106067824 */ /* 0x000fe200020e064a */
[----:B------:R1:W-:Y:S01]  /*5560*/  STL [R1+0xfc0], R16 ;  /* 0x000fc01001007387 */ /* 0x0003e20000100800 */
[----:B0-----:R-:W-:-:S05]  /*5570*/  IADD3 R17, P1, R72, R3, RZ ;  /* 0x0000000348117210 */ /* 0x001fca0007f3e0ff */
[----:B------:R0:W-:Y:S01]  /*5580*/  STL [R1+0x2fdc], R17 ;  /* 0x002fdc1101007387 */ /* 0x0001e20000100800 */
[----:B-1----:R-:W-:-:S03]  /*5590*/  IADD3 R16, P0, R72, R2, RZ ;  /* 0x0000000248107210 */ /* 0x002fc60007f1e0ff */
[----:B------:R1:W-:Y:S01]  /*55a0*/  STL [R1+0xfc8], R5 ;  /* 0x000fc80501007387 */ /* 0x0003e20000100800 */
[----:B------:R-:W-:-:S03]  /*55b0*/  IMAD R72, R90, 0xe5, RZ ;  /* 0x000000e55a487824 */ /* 0x000fc600078e02ff */
[----:B------:R2:W-:Y:S01]  /*55c0*/  STL [R1+0x2fe4], R16 ;  /* 0x002fe41001007387 */ /* 0x0005e20000100800 */
[----:B0-----:R-:W-:-:S03]  /*55d0*/  SHF.R.S32.HI R17, RZ, 0x1f, R30 ;  /* 0x0000001fff117819 */ /* 0x001fc6000001141e */
[----:B------:R-:W-:Y:S01]  /*55e0*/  STL [R1+0xfd0], R6 ;  /* 0x000fd00601007387 */ /* 0x000fe20000100800 */
[----:B------:R-:W-:Y:S02]  /*55f0*/  SHF.R.S32.HI R49, RZ, 0x1f, R72 ;  /* 0x0000001fff317819 */ /* 0x000fe40000011448 */
[----:B-1----:R-:W-:Y:S01]  /*5600*/  IADD3 R5, P4, R19, R3, RZ ;  /* 0x0000000313057210 */ /* 0x002fe20007f9e0ff */
[----:B------:R-:W-:Y:S01]  /*5610*/  IMAD.X R3, R7, 0x1, R76, P6 ;  /* 0x0000000107037824 */ /* 0x000fe200030e064c */
[----:B------:R-:W-:Y:S02]  /*5620*/  IADD3 R2, P6, R19, R2, RZ ;  /* 0x0000000213027210 */ /* 0x000fe40007fde0ff */
[----:B------:R-:W-:Y:S01]  /*5630*/  SHF.R.S32.HI R19, RZ, 0x1f, R19 ;  /* 0x0000001fff137819 */ /* 0x000fe20000011413 */
[----:B------:R0:W-:Y:S01]  /*5640*/  STL [R1+0x2fec], R5 ;  /* 0x002fec0501007387 */ /* 0x0001e20000100800 */
[----:B--2---:R-:W-:-:S03]  /*5650*/  SHF.R.S32.HI R16, RZ, 0x1f, R27 ;  /* 0x0000001fff107819 */ /* 0x004fc6000001141b */
[----:B------:R1:W-:Y:S04]  /*5660*/  STL [R1+0xfd8], R3 ;  /* 0x000fd80301007387 */ /* 0x0003e80000100800 */
[----:B------:R2:W-:Y:S01]  /*5670*/  STL [R1+0x2ff4], R2 ;  /* 0x002ff40201007387 */ /* 0x0005e20000100800 */
[--C-:B0-----:R-:W-:Y:S02]  /*5680*/  IMAD.X R5, R7, 0x1, R74.reuse, P5 ;  /* 0x0000000107057824 */ /* 0x101fe400028e064a */
[----:B-1----:R-:W-:-:S03]  /*5690*/  IMAD.X R3, R15, 0x1, R74, P2 ;  /* 0x000000010f037824 */ /* 0x002fc600010e064a */
[----:B------:R0:W-:Y:S01]  /*56a0*/  STL [R1+0xfe0], R5 ;  /* 0x000fe00501007387 */ /* 0x0001e20000100800 */
[----:B--2---:R-:W-:Y:S01]  /*56b0*/  IMAD.X R2, R15, 0x1, R76, P3 ;  /* 0x000000010f027824 */ /* 0x004fe200018e064c */
[----:B------:R-:W-:-:S04]  /*56c0*/  SHF.R.S32.HI R15, RZ, 0x1f, R24 ;  /* 0x0000001fff0f7819 */ /* 0x000fc80000011418 */
[----:B------:R1:W-:Y:S01]  /*56d0*/  STL [R1+0x2fc8], R2 ;  /* 0x002fc80201007387 */ /* 0x0003e20000100800 */
[----:B0-----:R-:W-:-:S03]  /*56e0*/  IMAD.X R5, R4, 0x1, R76, P1 ;  /* 0x0000000104057824 */ /* 0x001fc600008e064c */
[----:B------:R0:W-:Y:S04]  /*56f0*/  STL [R1+0x2fd0], R3 ;  /* 0x002fd00301007387 */ /* 0x0001e80000100800 */
[----:B------:R2:W-:Y:S01]  /*5700*/  STL [R1+0x2fd8], R5 ;  /* 0x002fd80501007387 */ /* 0x0005e20000100800 */
[--C-:B-1----:R-:W-:Y:S02]  /*5710*/  IMAD.X R2, R4, 0x1, R74.reuse, P0 ;  /* 0x0000000104027824 */ /* 0x102fe400000e064a */
[C---:B------:R-:W-:Y:S02]  /*5720*/  IMAD.X R4, R19.reuse, 0x1, R74, P6 ;  /* 0x0000000113047824 */ /* 0x040fe400030e064a */
[----:B0-----:R-:W-:Y:S01]  /*5730*/  IMAD.X R3, R19, 0x1, R76, P4 ;  /* 0x0000000113037824 */ /* 0x001fe200020e064c */
[----:B------:R0:W-:Y:S01]  /*5740*/  STL [R1+0x2fe0], R2 ;  /* 0x002fe00201007387 */ /* 0x0001e20000100800 */
[C---:B------:R-:W-:Y:S01]  /*5750*/  IMAD R74, R90.reuse, 0xfe, RZ ;  /* 0x000000fe5a4a7824 */ /* 0x040fe200078e02ff */
[----:B------:R-:W-:Y:S01]  /*5760*/  SHF.R.S32.HI R19, RZ, 0x1f, R33 ;  /* 0x0000001fff137819 */ /* 0x000fe20000011421 */
[----:B------:R-:W-:Y:S01]  /*5770*/  IMAD R90, R90, 0xde, RZ ;  /* 0x000000de5a5a7824 */ /* 0x000fe200078e02ff */
[----:B------:R1:W-:Y:S01]  /*5780*/  STL [R1+0x2fe8], R3 ;  /* 0x002fe80301007387 */ /* 0x0003e20000100800 */
[----:B--2---:R-:W-:-:S02]  /*5790*/  IADD3 R5, P3, R14, R8, RZ ;  /* 0x000000080e057210 */ /* 0x004fc40007f7e0ff */
[----:B------:R-:W-:Y:S01]  /*57a0*/  SHF.R.S32.HI R61, RZ, 0x1f, R74 ;  /* 0x0000001fff3d7819 */ /* 0x000fe2000001144a */
[----:B------:R2:W-:Y:S01]  /*57b0*/  STL [R1+0x2ff0], R4 ;  /* 0x002ff00401007387 */ /* 0x0005e20000100800 */
[----:B------:R-:W-:Y:S02]  /*57c0*/  SHF.R.S32.HI R65, RZ, 0x1f, R90 ;  /* 0x0000001fff417819 */ /* 0x000fe4000001145a */
[CC--:B0-----:R-:W-:Y:S01]  /*57d0*/  IADD3 R2, P0, R11.reuse, R8.reuse, RZ ;  /* 0x000000080b027210 */ /* 0x0c1fe20007f1e0ff */
[----:B------:R0:W-:Y:S01]  /*57e0*/  STL [R1+0x306c], R10 ;  /* 0x00306c0a01007387 */ /* 0x0001e20000100800 */
[----:B------:R-:W-:Y:S02]  /*57f0*/  SHF.R.S32.HI R76, RZ, 0x1f, R99 ;  /* 0x0000001fff4c7819 */ /* 0x000fe40000011463 */
[-C--:B-1----:R-:W-:Y:S02]  /*5800*/  IADD3 R3, P1, R12, R8.reuse, RZ ;  /* 0x000000080c037210 */ /* 0x082fe40007f3e0ff */
[----:B------:R-:W-:Y:S01]  /*5810*/  LEA.HI.X.SX32 R6, R11, R9, 0x1, P0 ;  /* 0x000000090b067211 */ /* 0x000fe200000f0eff */
[----:B------:R-:W-:Y:S01]  /*5820*/  IMAD R11, R59, 0x78, RZ ;  /* 0x000000783b0b7824 */ /* 0x000fe200078e02ff */
[----:B--2---:R-:W-:-:S02]  /*5830*/  IADD3 R4, P2, R13, R8, RZ ;  /* 0x000000080d047210 */ /* 0x004fc40007f5e0ff */
[-C--:B------:R-:W-:Y:S01]  /*5840*/  LEA.HI.X.SX32 R7, R12, R9.reuse, 0x1, P1 ;  /* 0x000000090c077211 */ /* 0x080fe200008f0eff */
[----:B0-----:R-:W-:Y:S01]  /*5850*/  IMAD R10, R56, 0x79, RZ ;  /* 0x00000079380a7824 */ /* 0x001fe200078e02ff */
[-C--:B------:R-:W-:Y:S02]  /*5860*/  LEA.HI.X.SX32 R8, R13, R9.reuse, 0x1, P2 ;  /* 0x000000090d087211 */ /* 0x080fe400010f0eff */
[----:B------:R-:W-:Y:S02]  /*5870*/  LEA.HI.X.SX32 R9, R14, R9, 0x1, P3 ;  /* 0x000000090e097211 */ /* 0x000fe400018f0eff */
[----:B------:R-:W-:Y:S02]  /*5880*/  SHF.R.S32.HI R251, RZ, 0x1f, R10 ;  /* 0x0000001ffffb7819 */ /* 0x000fe4000001140a */
[----:B------:R-:W-:Y:S02]  /*5890*/  IADD3 R10, P3, R79, R5, RZ ;  /* 0x000000054f0a7210 */ /* 0x000fe40007f7e0ff */
[----:B------:R-:W-:-:S02]  /*58a0*/  SHF.R.S32.HI R252, RZ, 0x1f, R11 ;  /* 0x0000001ffffc7819 */ /* 0x000fc4000001140b */
[----:B------:R-:W-:Y:S01]  /*58b0*/  IADD3 R11, P6, R79, R4, RZ ;  /* 0x000000044f0b7210 */ /* 0x000fe20007fde0ff */
[----:B------:R0:W-:Y:S01]  /*58c0*/  STL [R1+0xfe8], R10 ;  /* 0x000fe80a01007387 */ /* 0x0001e20000100800 */
[----:B------:R-:W-:Y:S02]  /*58d0*/  SHF.R.S32.HI R13, RZ, 0x1f, R26 ;  /* 0x0000001fff0d7819 */ /* 0x000fe4000001141a */
[----:B------:R-:W-:Y:S01]  /*58e0*/  SHF.R.S32.HI R12, RZ, 0x1f, R18 ;  /* 0x0000001fff0c7819 */ /* 0x000fe20000011412 */
[----:B------:R1:W-:Y:S01]  /*58f0*/  STL [R1+0xff0], R11 ;  /* 0x000ff00b01007387 */ /* 0x0003e20000100800 */
[----:B------:R-:W-:Y:S02]  /*5900*/  SHF.R.S32.HI R14, RZ, 0x1f, R22 ;  /* 0x0000001fff0e7819 */ /* 0x000fe40000011416 */
[----:B------:R-:W-:Y:S02]  /*5910*/  SHF.R.S32.HI R56, RZ, 0x1f, R81 ;  /* 0x0000001fff387819 */ /* 0x000fe40000011451 */
[----:B------:R-:W-:-:S02]  /*5920*/  SHF.R.S32.HI R59, RZ, 0x1f, R83 ;  /* 0x0000001fff3b7819 */ /* 0x000fc40000011453 */
[C---:B0-----:R-:W-:Y:S02]  /*5930*/  IADD3 R10, P5, R79.reuse, R3, RZ ;  /* 0x000000034f0a7210 */ /* 0x041fe40007fbe0ff */
[----:B-1----:R-:W-:-:S03]  /*5940*/  IADD3 R11, P4, R79, R2, RZ ;  /* 0x000000024f0b7210 */ /* 0x002fc60007f9e0ff */
[----:B------:R0:W-:Y:S04]  /*5950*/  STL [R1+0xff8], R10 ;  /* 0x000ff80a01007387 */ /* 0x0001e80000100800 */
[----:B------:R1:W-:Y:S01]  /*5960*/  STL [R1+0x1000], R11 ;  /* 0x0010000b01007387 */ /* 0x0003e20000100800 */
[C---:B0-----:R-:W-:Y:S02]  /*5970*/  IADD3 R10, P1, R74.reuse, R5, RZ ;  /* 0x000000054a0a7210 */ /* 0x041fe40007f3e0ff */
[----:B-1----:R-:W-:-:S03]  /*5980*/  IADD3 R11, P0, R74, R4, RZ ;  /* 0x000000044a0b7210 */ /* 0x002fc60007f1e0ff */
[----:B------:R0:W-:Y:S04]  /*5990*/  STL [R1+0x1008], R10 ;  /* 0x0010080a01007387 */ /* 0x0001e80000100800 */
[----:B------:R1:W-:Y:S01]  /*59a0*/  STL [R1+0x1010], R11 ;  /* 0x0010100b01007387 */ /* 0x0003e20000100800 */
[----:B0-----:R-:W-:Y:S01]  /*59b0*/  IADD3 R10, P2, R74, R3, RZ ;  /* 0x000000034a0a7210 */ /* 0x001fe20007f5e0ff */
[----:B-1----:R-:W-:-:S04]  /*59c0*/  IMAD.X R11, R69, 0x1, R9, P3 ;  /* 0x00000001450b7824 */ /* 0x002fc800018e0609 */
        /* <DEDUP_REMOVED lines=104> */
[----:B------:R0:W-:Y:S01]  /*6050*/  STL [R1+0x10e8], R10 ;  /* 0x0010e80a01007387 */ /* 0x0001e20000100800 */
[----:B------:R-:W-:-:S03]  /*6060*/  IMAD.X R21, R21, 0x1, R6, P2 ;  /* 0x0000000115157824 */ /* 0x000fc600010e0606 */
[----:B------:R1:W-:Y:S01]  /*6070*/  STL [R1+0x10b4], R11 ;  /* 0x0010b40b01007387 */ /* 0x0003e20000100800 */
[C---:B0-----:R-:W-:Y:S02]  /*6080*/  IADD3 R10, P0, R18.reuse, R4, RZ ;  /* 0x00000004120a7210 */ /* 0x041fe40007f1e0ff */
[----:B-1----:R-:W-:-:S03]  /*6090*/  IADD3 R11, P2, R18, R3, RZ ;  /* 0x00000003120b7210 */ /* 0x002fc60007f5e0ff */
[----:B------:R0:W-:Y:S04]  /*60a0*/  STL [R1+0x10f0], R10 ;  /* 0x0010f00a01007387 */ /* 0x0001e80000100800 */
[----:B------:R-:W-:Y:S04]  /*60b0*/  STL [R1+0x10bc], R21 ;  /* 0x0010bc1501007387 */ /* 0x000fe80000100800 */
[----:B------:R1:W-:Y:S01]  /*60c0*/  STL [R1+0x10f8], R11 ;  /* 0x0010f80b01007387 */ /* 0x0003e20000100800 */
[----:B0-----:R-:W-:Y:S01]  /*60d0*/  IMAD.X R10, R13, 0x1, R9, P3 ;  /* 0x000000010d0a7824 */ /* 0x001fe200018e0609 */
[----:B------:R-:W-:-:S04]  /*60e0*/  IADD3 R18, P3, R18, R2, RZ ;  /* 0x0000000212127210 */ /* 0x000fc80007f7e0ff */
[----:B------:R0:W-:Y:S01]  /*60f0*/  STL [R1+0x10c4], R10 ;  /* 0x0010c40a01007387 */ /* 0x0001e20000100800 */
[----:B-1----:R-:W-:-:S03]  /*6100*/  IMAD.X R11, R13, 0x1, R8, P6 ;  /* 0x000000010d0b7824 */ /* 0x002fc600030e0608 */
[----:B------:R1:W-:Y:S04]  /*6110*/  STL [R1+0x1100], R18 ;  /* 0x0011001201007387 */ /* 0x0003e80000100800 */
[----:B------:R2:W-:Y:S01]  /*6120*/  STL [R1+0x10cc], R11 ;  /* 0x0010cc0b01007387 */ /* 0x0005e20000100800 */
[----:B0-----:R-:W-:Y:S01]  /*6130*/  IADD3 R10, P6, R22, R5, RZ ;  /* 0x00000005160a7210 */ /* 0x001fe20007fde0ff */
[----:B-1----:R-:W-:-:S04]  /*6140*/  IMAD.X R18, R13, 0x1, R7, P5 ;  /* 0x000000010d127824 */ /* 0x002fc800028e0607 */
[----:B------:R0:W-:Y:S01]  /*6150*/  STL [R1+0x1108], R10 ;  /* 0x0011080a01007387 */ /* 0x0001e20000100800 */
[----:B--2---:R-:W-:-:S03]  /*6160*/  IADD3 R11, P5, R22, R4, RZ ;  /* 0x00000004160b7210 */ /* 0x004fc60007fbe0ff */
        /* <DEDUP_REMOVED lines=12> */
[----:B------:R1:W-:Y:S04]  /*6230*/  STL [R1+0x10ec], R13 ;  /* 0x0010ec0d01007387 */ /* 0x0003e80000100800 */
[----:B------:R2:W-:Y:S01]  /*6240*/  STL [R1+0x1128], R11 ;  /* 0x0011280b01007387 */ /* 0x0005e20000100800 */
[----:B0-----:R-:W-:Y:S01]  /*6250*/  IMAD.X R10, R12, 0x1, R7, P2 ;  /* 0x000000010c0a7824 */ /* 0x001fe200010e0607 */
[----:B-1----:R-:W-:-:S04]  /*6260*/  IADD3 R13, P2, R24, R4, RZ ;  /* 0x00000004180d7210 */ /* 0x002fc80007f5e0ff */
[----:B------:R0:W-:Y:S01]  /*6270*/  STL [R1+0x10f4], R10 ;  /* 0x0010f40a01007387 */ /* 0x0001e20000100800 */
[----:B--2---:R-:W-:-:S03]  /*6280*/  IMAD.X R11, R12, 0x1, R6, P3 ;  /* 0x000000010c0b7824 */ /* 0x004fc600018e0606 */
[----:B------:R-:W-:Y:S01]  /*6290*/  STL [R1+0x1130], R13 ;  /* 0x0011300d01007387 */ /* 0x000fe20000100800 */
[----:B------:R-:W-:-:S03]  /*62a0*/  IMAD.X R12, R14, 0x1, R9, P6 ;  /* 0x000000010e0c7824 */ /* 0x000fc600030e0609 */
[----:B------:R1:W-:Y:S01]  /*62b0*/  STL [R1+0x10fc], R11 ;  /* 0x0010fc0b01007387 */ /* 0x0003e20000100800 */
[----:B0-----:R-:W-:-:S05]  /*62c0*/  IADD3 R10, P3, R24, R3, RZ ;  /* 0x00000003180a7210 */ /* 0x001fca0007f7e0ff */
[----:B------:R0:W-:Y:S01]  /*62d0*/  STL [R1+0x1138], R10 ;  /* 0x0011380a01007387 */ /* 0x0001e20000100800 */
[----:B-1----:R-:W-:-:S03]  /*62e0*/  IADD3 R11, P6, R24, R2, RZ ;  /* 0x00000002180b7210 */ /* 0x002fc60007fde0ff */
[----:B------:R1:W-:Y:S04]  /*62f0*/  STL [R1+0x1104], R12 ;  /* 0x0011040c01007387 */ /* 0x0003e80000100800 */
[----:B------:R2:W-:Y:S01]  /*6300*/  STL [R1+0x1140], R11 ;  /* 0x0011400b01007387 */ /* 0x0005e20000100800 */
[----:B0-----:R-:W-:Y:S01]  /*6310*/  IMAD.X R10, R14, 0x1, R8, P5 ;  /* 0x000000010e0a7824 */ /* 0x001fe200028e0608 */
[----:B-1----:R-:W-:-:S04]  /*6320*/  IADD3 R12, P5, R27, R5, RZ ;  /* 0x000000051b0c7210 */ /* 0x002fc80007fbe0ff */
[----:B------:R0:W-:Y:S01]  /*6330*/  STL [R1+0x110c], R10 ;  /* 0x00110c0a01007387 */ /* 0x0001e20000100800 */
[----:B--2---:R-:W-:-:S03]  /*6340*/  IMAD.X R11, R14, 0x1, R7, P4 ;  /* 0x000000010e0b7824 */ /* 0x004fc600020e0607 */
        /* <DEDUP_REMOVED lines=11> */
[----:B------:R-:W-:Y:S01]  /*6400*/  CS2R R26, SRZ ;  /* 0x00000000001a7805 */ /* 0x000fe2000001ff00 */
[C---:B--2---:R-:W-:Y:S02]  /*6410*/  IMAD.X R11, R15.reuse, 0x1, R8, P2 ;  /* 0x000000010f0b7824 */ /* 0x044fe400010e0608 */
        /* <DEDUP_REMOVED lines=48> */
[----:B--2---:R-:W-:Y:S02]  /*6720*/  IMAD.X R11, R19, 0x1, R8, P1 ;  /* 0x00000001130b7824 */ /* 0x004fe400008e0608 */
        /* <DEDUP_REMOVED lines=57> */
[----:B------:R-:W-:Y:S02]  /*6ac0*/  CS2R R24, SRZ ;  /* 0x0000000000187805 */ /* 0x000fe4000001ff00 */
[----:B-1----:R-:W-:Y:S02]  /*6ad0*/  IADD3 R12, P1, R48, R3, RZ ;  /* 0x00000003300c7210 */ /* 0x002fe40007f3e0ff */
        /* <DEDUP_REMOVED lines=14> */
[----:B------:R1:W-:Y:S01]  /*6bc0*/  STL [R1+0x1250], R12 ;  /* 0x0012500c01007387 */ /* 0x0003e20000100800 */
[----:B------:R-:W-:-:S03]  /*6bd0*/  CS2R R28, SRZ ;  /* 0x00000000001c7805 */ /* 0x000fc6000001ff00 */
[----:B------:R2:W-:Y:S01]  /*6be0*/  STL [R1+0x121c], R11 ;  /* 0x00121c0b01007387 */ /* 0x0005e20000100800 */
[----:B0-----:R-:W-:Y:S01]  /*6bf0*/  IADD3 R10, P6, R51, R3, RZ ;  /* 0x00000003330a7210 */ /* 0x001fe20007fde0ff */
[----:B-1----:R-:W-:-:S04]  /*6c00*/  IMAD.X R12, R31, 0x1, R9, P5 ;  /* 0x000000011f0c7824 */ /* 0x002fc800028e0609 */
[----:B------:R0:W-:Y:S01]  /*6c10*/  STL [R1+0x1258], R10 ;  /* 0x0012580a01007387 */ /* 0x0001e20000100800 */
[----:B--2---:R-:W-:-:S03]  /*6c20*/  IADD3 R11, P5, R51, R2, RZ ;  /* 0x00000002330b7210 */ /* 0x004fc60007fbe0ff */
[----:B------:R1:W-:Y:S01]  /*6c30*/  STL [R1+0x1224], R12 ;  /* 0x0012240c01007387 */ /* 0x0003e20000100800 */
[----:B------:R-:W-:-:S03]  /*6c40*/  CS2R R50, SRZ ;  /* 0x0000000000327805 */ /* 0x000fc6000001ff00 */
        /* <DEDUP_REMOVED lines=10> */
[----:B------:R-:W-:Y:S02]  /*6cf0*/  CS2R R30, SRZ ;  /* 0x00000000001e7805 */ /* 0x000fe4000001ff00 */
[----:B--2---:R-:W-:Y:S01]  /*6d00*/  IADD3 R11, P0, R54, R3, RZ ;  /* 0x00000003360b7210 */ /* 0x004fe20007f1e0ff */
        /* <DEDUP_REMOVED lines=51> */
[C---:B--2---:R-:W-:Y:S01]  /*7040*/  IADD3 R11, P4, R63.reuse, R3, RZ ;  /* 0x000000033f0b7210 */ /* 0x044fe20007f9e0ff */
        /* <DEDUP_REMOVED lines=21> */
[----:B0-----:R-:W-:Y:S02]  /*71a0*/  IADD3 R10, P6, R67, R2, RZ ;  /* 0x00000002430a7210 */ /* 0x001fe40007fde0ff */
[----:B------:R-:W-:Y:S01]  /*71b0*/  CS2R R66, SRZ ;  /* 0x0000000000427805 */ /* 0x000fe2000001ff00 */
[----:B-1----:R-:W-:Y:S02]  /*71c0*/  IMAD.X R12, R43, 0x1, R8, P5 ;  /* 0x000000012b0c7824 */ /* 0x002fe400028e0608 */
        /* <DEDUP_REMOVED lines=1304> */
[----:B------:R-:W-:Y:S02]  /*c350*/  IMAD.X R13, R195, 0x1, R9, P2 ;  /* 0x00000001c30d7824 */ /* 0x000fe400010e0609 */
        /* <DEDUP_REMOVED lines=24> */
[----:B0-----:R-:W0:Y:S03]  /*c4e0*/  LDC R10, c[0x0][0x238] ;  /* 0x00008e00ff0a7b82 */ /* 0x001e260000000800 */
[----:B------:R-:W-:Y:S01]  /*c4f0*/  STL [R1+0x1cc4], R13 ;  /* 0x001cc40d01007387 */ /* 0x000fe20000100800 */
[----:B-1----:R-:W-:Y:S01]  /*c500*/  IADD3 R12, P2, R250, R2, RZ ;  /* 0x00000002fa0c7210 */ /* 0x002fe20007f5e0ff */
[----:B--2---:R-:W-:-:S04]  /*c510*/  IMAD.X R11, R195, 0x1, R8, P3 ;  /* 0x00000001c30b7824 */ /* 0x004fc800018e0608 */
[----:B------:R1:W-:Y:S04]  /*c520*/  STL [R1+0x1d00], R12 ;  /* 0x001d000c01007387 */ /* 0x0003e80000100800 */
[----:B------:R2:W-:Y:S01]  /*c530*/  STL [R1+0x1ccc], R11 ;  /* 0x001ccc0b01007387 */ /* 0x0005e20000100800 */
[----:B-1----:R-:W-:Y:S02]  /*c540*/  IMAD.X R12, R195, 0x1, R7, P6 ;  /* 0x00000001c30c7824 */ /* 0x002fe400030e0607 */
[----:B0-----:R-:W-:-:S05]  /*c550*/  IMAD R10, R10, 0x96, RZ ;  /* 0x000000960a0a7824 */ /* 0x001fca00078e02ff */
[C---:B------:R-:W-:Y:S02]  /*c560*/  IADD3 R13, P3, R10.reuse, R5, RZ ;  /* 0x000000050a0d7210 */ /* 0x040fe40007f7e0ff */
[----:B--2---:R-:W-:-:S03]  /*c570*/  IADD3 R11, P6, R10, R4, RZ ;  /* 0x000000040a0b7210 */ /* 0x004fc60007fde0ff */
[----:B------:R0:W-:Y:S04]  /*c580*/  STL [R1+0x1d08], R13 ;  /* 0x001d080d01007387 */ /* 0x0001e80000100800 */
[----:B------:R1:W-:Y:S04]  /*c590*/  STL [R1+0x1cd4], R12 ;  /* 0x001cd40c01007387 */ /* 0x0003e80000100800 */
[----:B------:R2:W-:Y:S01]  /*c5a0*/  STL [R1+0x1d10], R11 ;  /* 0x001d100b01007387 */ /* 0x0005e20000100800 */
[----:B0-----:R-:W-:Y:S01]  /*c5b0*/  IMAD.X R13, R195, 0x1, R6, P5 ;  /* 0x00000001c30d7824 */ /* 0x001fe200028e0606 */
[----:B-1----:R-:W-:-:S04]  /*c5c0*/  IADD3 R12, P5, R10, R3, RZ ;  /* 0x000000030a0c7210 */ /* 0x002fc80007fbe0ff */
[----:B------:R0:W-:Y:S01]  /*c5d0*/  STL [R1+0x1cdc], R13 ;  /* 0x001cdc0d01007387 */ /* 0x0001e20000100800 */
[----:B--2---:R-:W1:Y:S03]  /*c5e0*/  LDC R11, c[0x0][0x238] ;  /* 0x00008e00ff0b7b82 */ /* 0x004e660000000800 */
[----:B------:R2:W-:Y:S01]  /*c5f0*/  STL [R1+0x1d18], R12 ;  /* 0x001d180c01007387 */ /* 0x0005e20000100800 */
[C---:B0-----:R-:W-:Y:S01]  /*c600*/  IMAD.X R13, R197.reuse, 0x1, R9, P4 ;  /* 0x00000001c50d7824 */ /* 0x041fe200020e0609 */
[----:B--2---:R-:W-:Y:S01]  /*c610*/  IADD3 R12, P4, R10, R2, RZ ;  /* 0x000000020a0c7210 */ /* 0x004fe20007f9e0ff */
[----:B------:R-:W-:-:S03]  /*c620*/  IMAD.X R10, R197, 0x1, R8, P1 ;  /* 0x00000001c50a7824 */ /* 0x000fc600008e0608 */
[----:B------:R-:W-:Y:S04]  /*c630*/  STL [R1+0x1ce4], R13 ;  /* 0x001ce40d01007387 */ /* 0x000fe80000100800 */
[----:B------:R0:W-:Y:S04]  /*c640*/  STL [R1+0x1d20], R12 ;  /* 0x001d200c01007387 */ /* 0x0001e80000100800 */
[----:B------:R2:W-:Y:S01]  /*c650*/  STL [R1+0x1cec], R10 ;  /* 0x001cec0a01007387 */ /* 0x0005e20000100800 */
[----:B-1----:R-:W-:Y:S02]  /*c660*/  IMAD R11, R11, 0x95, RZ ;  /* 0x000000950b0b7824 */ /* 0x002fe400078e02ff */
[----:B0-----:R-:W-:-:S03]  /*c670*/  IMAD.X R12, R197, 0x1, R7, P0 ;  /* 0x00000001c50c7824 */ /* 0x001fc600000e0607 */
        /* <DEDUP_REMOVED lines=10> */
[----:B0-----:R-:W-:Y:S01]  /*c720*/  IMAD.X R13, R199, 0x1, R9, P3 ;  /* 0x00000001c70d7824 */ /* 0x001fe200018e0609 */
        /* <DEDUP_REMOVED lines=365> */
[----:B-1----:R-:W-:Y:S02]  /*de00*/  IMAD.SHL.U32 R10, R10, 0x80, RZ ;  /* 0x000000800a0a7824 */ /* 0x002fe400078e00ff */
        /* <DEDUP_REMOVED lines=164> */
[----:B--2---:R-:W-:Y:S02]  /*e850*/  IADD3 R10, P2, R11, R4, RZ ;  /* 0x000000040b0a7210 */ /* 0x004fe40007f5e0ff */
[----:B------:R-:W-:Y:S01]  /*e860*/  SHF.R.S32.HI R21, RZ, 0x1f, R11 ;  /* 0x0000001fff157819 */ /* 0x000fe2000001140b */
        /* <DEDUP_REMOVED lines=9> */
[----:B------:R-:W-:-:S03]  /*e900*/  IADD3 R14, P6, R11, R2, RZ ;  /* 0x000000020b0e7210 */ /* 0x000fc60007fde0ff */
[----:B------:R-:W0:Y:S01]  /*e910*/  LDC R11, c[0x0][0x238] ;  /* 0x00008e00ff0b7b82 */ /* 0x000e220000000800 */
[----:B--2---:R-:W-:Y:S01]  /*e920*/  IMAD.X R12, R252, 0x1, R8, P5 ;  /* 0x00000001fc0c7824 */ /* 0x004fe200028e0608 */
[----:B------:R-:W-:Y:S04]  /*e930*/  STL [R1+0x20c4], R13 ;  /* 0x0020c40d01007387 */ /* 0x000fe80000100800 */
[----:B------:R2:W-:Y:S04]  /*e940*/  STL [R1+0x2100], R14 ;  /* 0x0021000e01007387 */ /* 0x0005e80000100800 */
[----:B------:R3:W-:Y:S01]  /*e950*/  STL [R1+0x20cc], R12 ;  /* 0x0020cc0c01007387 */ /* 0x0007e20000100800 */
[----:B-1----:R-:W-:-:S02]  /*e960*/  IMAD R10, R10, 0x76, RZ ;  /* 0x000000760a0a7824 */ /* 0x002fc400078e02ff */
[----:B--2---:R-:W-:-:S03]  /*e970*/  IMAD.X R14, R252, 0x1, R7, P4 ;  /* 0x00000001fc0e7824 */ /* 0x004fc600020e0607 */
[C---:B------:R-:W-:Y:S02]  /*e980*/  IADD3 R13, P5, R10.reuse, R5, RZ ;  /* 0x000000050a0d7210 */ /* 0x040fe40007fbe0ff */
[----:B---3--:R-:W-:-:S03]  /*e990*/  IADD3 R12, P4, R10, R4, RZ ;  /* 0x000000040a0c7210 */ /* 0x008fc60007f9e0ff */
[----:B------:R1:W-:Y:S01]  /*e9a0*/  STL [R1+0x2108], R13 ;  /* 0x0021080d01007387 */ /* 0x0003e20000100800 */
[----:B0-----:R-:W-:-:S03]  /*e9b0*/  IMAD R11, R11, 0x75, RZ ;  /* 0x000000750b0b7824 */ /* 0x001fc600078e02ff */
[----:B------:R-:W-:Y:S04]  /*e9c0*/  STL [R1+0x20d4], R14 ;  /* 0x0020d40e01007387 */ /* 0x000fe80000100800 */
[----:B------:R0:W-:Y:S01]  /*e9d0*/  STL [R1+0x2110], R12 ;  /* 0x0021100c01007387 */ /* 0x0001e20000100800 */
[----:B-1----:R-:W-:-:S05]  /*e9e0*/  IMAD.X R13, R252, 0x1, R6, P1 ;  /* 0x00000001fc0d7824 */ /* 0x002fca00008e0606 */
[----:B------:R1:W-:Y:S01]  /*e9f0*/  STL [R1+0x20dc], R13 ;  /* 0x0020dc0d01007387 */ /* 0x0003e20000100800 */
[----:B0-----:R-:W-:-:S05]  /*ea00*/  IADD3 R12, P1, R10, R3, RZ ;  /* 0x000000030a0c7210 */ /* 0x001fca0007f3e0ff */
[----:B------:R0:W-:Y:S01]  /*ea10*/  STL [R1+0x2118], R12 ;  /* 0x0021180c01007387 */ /* 0x0001e20000100800 */
[----:B-1----:R-:W-:Y:S01]  /*ea20*/  IMAD.X R13, R21, 0x1, R9, P0 ;  /* 0x00000001150d7824 */ /* 0x002fe200000e0609 */
[----:B------:R-:W-:-:S04]  /*ea30*/  IADD3 R14, P0, R10, R2, RZ ;  /* 0x000000020a0e7210 */ /* 0x000fc80007f1e0ff */
[----:B------:R1:W-:Y:S01]  /*ea40*/  STL [R1+0x20e4], R13 ;  /* 0x0020e40d01007387 */ /* 0x0003e20000100800 */
[----:B0-----:R-:W-:-:S03]  /*ea50*/  IMAD.X R12, R21, 0x1, R8, P2 ;  /* 0x00000001150c7824 */ /* 0x001fc600010e0608 */
[----:B------:R0:W-:Y:S04]  /*ea60*/  STL [R1+0x2120], R14 ;  /* 0x0021200e01007387 */ /* 0x0001e80000100800 */
[----:B------:R2:W-:Y:S01]  /*ea70*/  STL [R1+0x20ec], R12 ;  /* 0x0020ec0c01007387 */ /* 0x0005e20000100800 */
[----:B-1----:R-:W-:Y:S01]  /*ea80*/  IADD3 R13, P2, R11, R5, RZ ;  /* 0x000000050b0d7210 */ /* 0x002fe20007f5e0ff */
[----:B0-----:R-:W-:-:S04]  /*ea90*/  IMAD.X R14, R21, 0x1, R7, P3 ;  /* 0x00000001150e7824 */ /* 0x001fc800018e0607 */
[----:B------:R0:W-:Y:S01]  /*eaa0*/  STL [R1+0x2128], R13 ;  /* 0x0021280d01007387 */ /* 0x0001e20000100800 */
[----:B--2---:R-:W-:-:S03]  /*eab0*/  IADD3 R12, P3, R11, R4, RZ ;  /* 0x000000040b0c7210 */ /* 0x004fc60007f7e0ff */
[----:B------:R-:W-:Y:S04]  /*eac0*/  STL [R1+0x20f4], R14 ;  /* 0x0020f40e01007387 */ /* 0x000fe80000100800 */
[----:B------:R1:W-:Y:S01]  /*ead0*/  STL [R1+0x2130], R12 ;  /* 0x0021300c01007387 */ /* 0x0003e20000100800 */
[----:B0-----:R-:W-:Y:S01]  /*eae0*/  IMAD.X R13, R21, 0x1, R6, P6 ;  /* 0x00000001150d7824 */ /* 0x001fe200030e0606 */
[----:B------:R-:W-:Y:S02]  /*eaf0*/  SHF.R.S32.HI R21, RZ, 0x1f, R10 ;  /* 0x0000001fff157819 */ /* 0x000fe4000001140a */
[----:B------:R-:W0:Y:S02]  /*eb00*/  LDC R10, c[0x0][0x238] ;  /* 0x00008e00ff0a7b82 */ /* 0x000e240000000800 */
[----:B------:R2:W-:Y:S01]  /*eb10*/  STL [R1+0x20fc], R13 ;  /* 0x0020fc0d01007387 */ /* 0x0005e20000100800 */
[----:B-1----:R-:W-:-:S05]  /*eb20*/  IADD3 R12, P6, R11, R3, RZ ;  /* 0x000000030b0c7210 */ /* 0x002fca0007fde0ff */
[----:B------:R1:W-:Y:S01]  /*eb30*/  STL [R1+0x2138], R12 ;  /* 0x0021380c01007387 */ /* 0x0003e20000100800 */
[----:B--2---:R-:W-:Y:S01]  /*eb40*/  IMAD.X R13, R21, 0x1, R9, P5 ;  /* 0x00000001150d7824 */ /* 0x004fe200028e0609 */
[----:B------:R-:W-:-:S04]  /*eb50*/  IADD3 R14, P5, R11, R2, RZ ;  /* 0x000000020b0e7210 */ /* 0x000fc80007fbe0ff */
[----:B------:R2:W-:Y:S01]  /*eb60*/  STL [R1+0x2104], R13 ;  /* 0x0021040d01007387 */ /* 0x0005e20000100800 */
[----:B-1----:R-:W-:-:S03]  /*eb70*/  IMAD.X R12, R21, 0x1, R8, P4 ;  /* 0x00000001150c7824 */ /* 0x002fc600020e0608 */
[----:B------:R1:W-:Y:S01]  /*eb80*/  STL [R1+0x2140], R14 ;  /* 0x0021400e01007387 */ /* 0x0003e20000100800 */
[----:B0-----:R-:W-:-:S03]  /*eb90*/  IMAD R10, R10, 0x74, RZ ;  /* 0x000000740a0a7824 */ /* 0x001fc600078e02ff */
[----:B------:R0:W-:Y:S02]  /*eba0*/  STL [R1+0x210c], R12 ;  /* 0x00210c0c01007387 */ /* 0x0001e40000100800 */
[----:B--2---:R-:W-:Y:S01]  /*ebb0*/  IADD3 R13, P4, R10, R5, RZ ;  /* 0x000000050a0d7210 */ /* 0x004fe20007f9e0ff */
[----:B-1----:R-:W-:-:S04]  /*ebc0*/  IMAD.X R14, R21, 0x1, R7, P1 ;  /* 0x00000001150e7824 */ /* 0x002fc800008e0607 */
[----:B------:R1:W-:Y:S01]  /*ebd0*/  STL [R1+0x2148], R13 ;  /* 0x0021480d01007387 */ /* 0x0003e20000100800 */
[----:B0-----:R-:W-:-:S03]  /*ebe0*/  IADD3 R12, P1, R10, R4, RZ ;  /* 0x000000040a0c7210 */ /* 0x001fc60007f3e0ff */
[----:B------:R-:W-:Y:S04]  /*ebf0*/  STL [R1+0x2114], R14 ;  /* 0x0021140e01007387 */ /* 0x000fe80000100800 */
[----:B------:R0:W-:Y:S01]  /*ec00*/  STL [R1+0x2150], R12 ;  /* 0x0021500c01007387 */ /* 0x0001e20000100800 */
[----:B-1----:R-:W-:Y:S01]  /*ec10*/  IMAD.X R13, R21, 0x1, R6, P0 ;  /* 0x00000001150d7824 */ /* 0x002fe200000e0606 */
[----:B------:R-:W-:Y:S02]  /*ec20*/  SHF.R.S32.HI R21, RZ, 0x1f, R11 ;  /* 0x0000001fff157819 */ /* 0x000fe4000001140b */
[----:B------:R-:W1:Y:S02]  /*ec30*/  LDC R11, c[0x0][0x238] ;  /* 0x00008e00ff0b7b82 */ /* 0x000e640000000800 */
[----:B------:R2:W-:Y:S01]  /*ec40*/  STL [R1+0x211c], R13 ;  /* 0x00211c0d01007387 */ /* 0x0005e20000100800 */
[----:B0-----:R-:W-:-:S05]  /*ec50*/  IADD3 R12, P0, R10, R3, RZ ;  /* 0x000000030a0c7210 */ /* 0x001fca0007f1e0ff */
[----:B------:R0:W-:Y:S01]  /*ec60*/  STL [R1+0x2158], R12 ;  /* 0x0021580c01007387 */ /* 0x0001e20000100800 */
[----:B--2---:R-:W-:Y:S01]  /*ec70*/  IMAD.X R13, R21, 0x1, R9, P2 ;  /* 0x00000001150d7824 */ /* 0x004fe200010e0609 */
[----:B------:R-:W-:-:S04]  /*ec80*/  IADD3 R14, P2, R10, R2, RZ ;  /* 0x000000020a0e7210 */ /* 0x000fc80007f5e0ff */
[----:B------:R2:W-:Y:S01]  /*ec90*/  STL [R1+0x2124], R13 ;  /* 0x0021240d01007387 */ /* 0x0005e20000100800 */
[----:B0-----:R-:W-:-:S03]  /*eca0*/  IMAD.X R12, R21, 0x1, R8, P3 ;  /* 0x00000001150c7824 */ /* 0x001fc600018e0608 */
[----:B------:R0:W-:Y:S01]  /*ecb0*/  STL [R1+0x2160], R14 ;  /* 0x0021600e01007387 */ /* 0x0001e20000100800 */
[----:B-1----:R-:W-:-:S03]  /*ecc0*/  IMAD R11, R11, 0x73, RZ ;  /* 0x000000730b0b7824 */ /* 0x002fc600078e02ff */
[----:B------:R1:W-:Y:S02]  /*ecd0*/  STL [R1+0x212c], R12 ;  /* 0x00212c0c01007387 */ /* 0x0003e40000100800 */
[----:B--2---:R-:W-:Y:S01]  /*ece0*/  IADD3 R13, P3, R11, R5, RZ ;  /* 0x000000050b0d7210 */ /* 0x004fe20007f7e0ff */
[----:B0-----:R-:W-:-:S04]  /*ecf0*/  IMAD.X R14, R21, 0x1, R7, P6 ;  /* 0x00000001150e7824 */ /* 0x001fc800030e0607 */
[----:B------:R0:W-:Y:S01]  /*ed00*/  STL [R1+0x2168], R13 ;  /* 0x0021680d01007387 */ /* 0x0001e20000100800 */
[----:B-1----:R-:W-:-:S03]  /*ed10*/  IADD3 R12, P6, R11, R4, RZ ;  /* 0x000000040b0c7210 */ /* 0x002fc60007fde0ff */
        /* <DEDUP_REMOVED lines=963> */
[----:B0-----:R-:W-:-:S03]  /*12950*/  IMAD.SHL.U32 R10, R10, 0x40, RZ ;  /* 0x000000400a0a7824 */ /* 0x001fc600078e00ff */
        /* <DEDUP_REMOVED lines=892> */
[----:B-1----:R-:W-:-:S03]  /*16120*/  IMAD.SHL.U32 R11, R11, 0x10, RZ ;  /* 0x000000100b0b7824 */ /* 0x002fc600078e00ff */
        /* <DEDUP_REMOVED lines=32> */
[C---:B--2---:R-:W-:Y:S01]  /*16330*/  IMAD.X R13, R21.reuse, 0x1, R9, P3 ;  /* 0x00000001150d7824 */ /* 0x044fe200018e0609 */
[----:B------:R-:W-:Y:S02]  /*16340*/  IADD3 R14, P3, R10, R2, RZ ;  /* 0x000000020a0e7210 */ /* 0x000fe40007f7e0ff */
[----:B------:R-:W-:Y:S02]  /*16350*/  SHF.R.S32.HI R10, RZ, 0x1f, R10 ;  /* 0x0000001fff0a7819 */ /* 0x000fe4000001140a */
[----:B------:R2:W-:Y:S01]  /*16360*/  STL [R1+0x2dac], R13 ;  /* 0x002dac0d01007387 */ /* 0x0005e20000100800 */
[----:B0-----:R-:W-:-:S03]  /*16370*/  IMAD.X R12, R21, 0x1, R8, P6 ;  /* 0x00000001150c7824 */ /* 0x001fc600030e0608 */
[----:B------:R0:W-:Y:S01]  /*16380*/  STL [R1+0x2de8], R14 ;  /* 0x002de80e01007387 */ /* 0x0001e20000100800 */
[----:B-1----:R-:W-:-:S03]  /*16390*/  IMAD R11, R11, 0xe, RZ ;  /* 0x0000000e0b0b7824 */ /* 0x002fc600078e02ff */
[----:B------:R1:W-:Y:S02]  /*163a0*/  STL [R1+0x2db4], R12 ;  /* 0x002db40c01007387 */ /* 0x0003e40000100800 */
[----:B--2---:R-:W-:Y:S01]  /*163b0*/  IADD3 R13, P6, R11, R5, RZ ;  /* 0x000000050b0d7210 */ /* 0x004fe20007fde0ff */
[----:B0-----:R-:W-:Y:S01]  /*163c0*/  IMAD.X R14, R21, 0x1, R7, P5 ;  /* 0x00000001150e7824 */ /* 0x001fe200028e0607 */
[----:B------:R-:W-:-:S03]  /*163d0*/  SHF.R.S32.HI R18, RZ, 0x1f, R11 ;  /* 0x0000001fff127819 */ /* 0x000fc6000001140b */
[----:B------:R0:W-:Y:S01]  /*163e0*/  STL [R1+0x2df0], R13 ;  /* 0x002df00d01007387 */ /* 0x0001e20000100800 */
[----:B-1----:R-:W-:-:S03]  /*163f0*/  IADD3 R12, P5, R11, R4, RZ ;  /* 0x000000040b0c7210 */ /* 0x002fc60007fbe0ff */
[----:B------:R1:W-:Y:S04]  /*16400*/  STL [R1+0x2dbc], R14 ;  /* 0x002dbc0e01007387 */ /* 0x0003e80000100800 */
[----:B------:R2:W-:Y:S01]  /*16410*/  STL [R1+0x2df8], R12 ;  /* 0x002df80c01007387 */ /* 0x0005e20000100800 */
[----:B0-----:R-:W-:Y:S02]  /*16420*/  IMAD.X R13, R21, 0x1, R6, P4 ;  /* 0x00000001150d7824 */ /* 0x001fe400020e0606 */
[----:B------:R-:W0:Y:S01]  /*16430*/  LDC R21, c[0x0][0x238] ;  /* 0x00008e00ff157b82 */ /* 0x000e220000000800 */
[----:B-1----:R-:W-:Y:S02]  /*16440*/  IMAD.X R14, R10, 0x1, R9, P1 ;  /* 0x000000010a0e7824 */ /* 0x002fe400008e0609 */
[----:B------:R1:W-:Y:S01]  /*16450*/  STL [R1+0x2dc4], R13 ;  /* 0x002dc40d01007387 */ /* 0x0003e20000100800 */
[----:B--2---:R-:W-:-:S05]  /*16460*/  IADD3 R12, P4, R11, R3, RZ ;  /* 0x000000030b0c7210 */ /* 0x004fca0007f9e0ff */
[----:B------:R2:W-:Y:S01]  /*16470*/  STL [R1+0x2e00], R12 ;  /* 0x002e000c01007387 */ /* 0x0005e20000100800 */
[----:B-1----:R-:W-:-:S03]  /*16480*/  IADD3 R13, P1, R11, R2, RZ ;  /* 0x000000020b0d7210 */ /* 0x002fc60007f3e0ff */
[----:B------:R1:W-:Y:S04]  /*16490*/  STL [R1+0x2dcc], R14 ;  /* 0x002dcc0e01007387 */ /* 0x0003e80000100800 */
[----:B------:R3:W-:Y:S01]  /*164a0*/  STL [R1+0x2e08], R13 ;  /* 0x002e080d01007387 */ /* 0x0007e20000100800 */
[----:B--2---:R-:W-:Y:S02]  /*164b0*/  IMAD.X R12, R10, 0x1, R8, P0 ;  /* 0x000000010a0c7824 */ /* 0x004fe400000e0608 */
[----:B0-----:R-:W-:-:S03]  /*164c0*/  IMAD R21, R21, 0xd, RZ ;  /* 0x0000000d15157824 */ /* 0x001fc600078e02ff */
[----:B------:R0:W-:Y:S02]  /*164d0*/  STL [R1+0x2dd4], R12 ;  /* 0x002dd40c01007387 */ /* 0x0001e40000100800 */
[C---:B-1----:R-:W-:Y:S01]  /*164e0*/  IADD3 R14, P0, R21.reuse, R5, RZ ;  /* 0x00000005150e7210 */ /* 0x042fe20007f1e0ff */
[C---:B---3--:R-:W-:Y:S02]  /*164f0*/  IMAD.X R13, R10.reuse, 0x1, R7, P2 ;  /* 0x000000010a0d7824 */ /* 0x048fe400010e0607 */
[----:B------:R-:W-:Y:S01]  /*16500*/  IMAD.X R10, R10, 0x1, R6, P3 ;  /* 0x000000010a0a7824 */ /* 0x000fe200018e0606 */
[C---:B------:R-:W-:Y:S01]  /*16510*/  IADD3 R11, P3, R21.reuse, R3, RZ ;  /* 0x00000003150b7210 */ /* 0x040fe20007f7e0ff */
[----:B------:R-:W-:Y:S01]  /*16520*/  STL [R1+0x2e10], R14 ;  /* 0x002e100e01007387 */ /* 0x000fe20000100800 */
[----:B0-----:R-:W-:-:S03]  /*16530*/  IADD3 R12, P2, R21, R4, RZ ;  /* 0x00000004150c7210 */ /* 0x001fc60007f5e0ff */
[----:B------:R-:W-:Y:S04]  /*16540*/  STL [R1+0x2ddc], R13 ;  /* 0x002ddc0d01007387 */ /* 0x000fe80000100800 */
[----:B------:R0:W-:Y:S04]  /*16550*/  STL [R1+0x2e18], R12 ;  /* 0x002e180c01007387 */ /* 0x0001e80000100800 */
[----:B------:R1:W-:Y:S04]  /*16560*/  STL [R1+0x2de4], R10 ;  /* 0x002de40a01007387 */ /* 0x0003e80000100800 */
[----:B------:R2:W-:Y:S01]  /*16570*/  STL [R1+0x2e20], R11 ;  /* 0x002e200b01007387 */ /* 0x0005e20000100800 */
[C---:B0-----:R-:W-:Y:S01]  /*16580*/  IMAD.X R12, R18.reuse, 0x1, R8, P5 ;  /* 0x00000001120c7824 */ /* 0x041fe200028e0608 */
[----:B-1----:R-:W0:Y:S01]  /*16590*/  LDC R10, c[0x0][0x238] ;  /* 0x00008e00ff0a7b82 */ /* 0x002e220000000800 */
[----:B--2---:R-:W-:Y:S01]  /*165a0*/  IMAD.X R11, R18, 0x1, R9, P6 ;  /* 0x00000001120b7824 */ /* 0x004fe200030e0609 */
[----:B------:R-:W-:-:S02]  /*165b0*/  IADD3 R13, P6, R21, R2, RZ ;  /* 0x00000002150d7210 */ /* 0x000fc40007fde0ff */
[----:B------:R-:W-:Y:S02]  /*165c0*/  SHF.R.S32.HI R21, RZ, 0x1f, R21 ;  /* 0x0000001fff157819 */ /* 0x000fe40000011415 */
[----:B------:R-:W-:Y:S04]  /*165d0*/  STL [R1+0x2dec], R11 ;  /* 0x002dec0b01007387 */ /* 0x000fe80000100800 */
[----:B------:R1:W-:Y:S04]  /*165e0*/  STL [R1+0x2e28], R13 ;  /* 0x002e280d01007387 */ /* 0x0003e80000100800 */
[----:B------:R2:W-:Y:S01]  /*165f0*/  STL [R1+0x2df4], R12 ;  /* 0x002df40c01007387 */ /* 0x0005e20000100800 */
[----:B-1----:R-:W-:-:S02]  /*16600*/  IMAD.X R13, R18, 0x1, R7, P4 ;  /* 0x00000001120d7824 */ /* 0x002fc400020e0607 */
[----:B0-----:R-:W-:-:S05]  /*16610*/  IMAD R10, R10, 0xc, RZ ;  /* 0x0000000c0a0a7824 */ /* 0x001fca00078e02ff */
[C---:B------:R-:W-:Y:S02]  /*16620*/  IADD3 R11, P5, R10.reuse, R5, RZ ;  /* 0x000000050a0b7210 */ /* 0x040fe40007fbe0ff */
[----:B--2---:R-:W-:-:S03]  /*16630*/  IADD3 R12, P4, R10, R4, RZ ;  /* 0x000000040a0c7210 */ /* 0x004fc60007f9e0ff */
[----:B------:R0:W-:Y:S04]  /*16640*/  STL [R1+0x2e30], R11 ;  /* 0x002e300b01007387 */ /* 0x0001e80000100800 */
[----:B------:R1:W-:Y:S04]  /*16650*/  STL [R1+0x2dfc], R13 ;  /* 0x002dfc0d01007387 */ /* 0x0003e80000100800 */
[----:B------:R2:W-:Y:S01]  /*16660*/  STL [R1+0x2e38], R12 ;  /* 0x002e380c01007387 */ /* 0x0005e20000100800 */
[----:B0-----:R-:W0:Y:S01]  /*16670*/  LDC R11, c[0x0][0x238] ;  /* 0x00008e00ff0b7b82 */ /* 0x001e220000000800 */
[----:B-1----:R-:W-:Y:S01]  /*16680*/  IMAD.X R13, R18, 0x1, R6, P1 ;  /* 0x00000001120d7824 */ /* 0x002fe200008e0606 */
[----:B--2---:R-:W-:-:S04]  /*16690*/  IADD3 R12, P1, R10, R3, RZ ;  /* 0x000000030a0c7210 */ /* 0x004fc80007f3e0ff */
[----:B------:R-:W-:Y:S04]  /*166a0*/  STL [R1+0x2e04], R13 ;  /* 0x002e040d01007387 */ /* 0x000fe80000100800 */
[----:B------:R1:W-:Y:S02]  /*166b0*/  STL [R1+0x2e40], R12 ;  /* 0x002e400c01007387 */ /* 0x0003e40000100800 */
[----:B-1----:R-:W-:Y:S02]  /*166c0*/  IMAD.X R12, R21, 0x1, R8, P2 ;  /* 0x00000001150c7824 */ /* 0x002fe400010e0608 */
[----:B0-----:R-:W-:Y:S02]  /*166d0*/  IMAD R18, R11, 0xb, RZ ;  /* 0x0000000b0b127824 */ /* 0x001fe400078e02ff */
[----:B------:R-:W-:Y:S01]  /*166e0*/  IMAD.X R11, R21, 0x1, R9, P0 ;  /* 0x00000001150b7824 */ /* 0x000fe200000e0609 */
[----:B------:R-:W-:-:S02]  /*166f0*/  IADD3 R13, P0, R10, R2, RZ ;  /* 0x000000020a0d7210 */ /* 0x000fc40007f1e0ff */
[----:B------:R-:W-:Y:S02]  /*16700*/  SHF.R.S32.HI R10, RZ, 0x1f, R10 ;  /* 0x0000001fff0a7819 */ /* 0x000fe4000001140a */
[----:B------:R0:W-:Y:S04]  /*16710*/  STL [R1+0x2e0c], R11 ;  /* 0x002e0c0b01007387 */ /* 0x0001e80000100800 */
        /* <DEDUP_REMOVED lines=8> */
[----:B0-----:R-:W0:Y:S01]  /*167a0*/  LDC R11, c[0x0][0x238] ;  /* 0x00008e00ff0b7b82 */ /* 0x001e220000000800 */
[----:B-1----:R-:W-:Y:S01]  /*167b0*/  IMAD.X R13, R21, 0x1, R6, P6 ;  /* 0x00000001150d7824 */ /* 0x002fe200030e0606 */
[----:B--2---:R-:W-:-:S04]  /*167c0*/  IADD3 R12, P6, R18, R3, RZ ;  /* 0x00000003120c7210 */ /* 0x004fc80007fde0ff */
[----:B------:R-:W-:Y:S04]  /*167d0*/  STL [R1+0x2e24], R13 ;  /* 0x002e240d01007387 */ /* 0x000fe80000100800 */
[----:B------:R1:W-:Y:S02]  /*167e0*/  STL [R1+0x2e60], R12 ;  /* 0x002e600c01007387 */ /* 0x0003e40000100800 */
[C---:B-1----:R-:W-:Y:S02]  /*167f0*/  IMAD.X R12, R10.reuse, 0x1, R8, P4 ;  /* 0x000000010a0c7824 */ /* 0x042fe400020e0608 */
        /* <DEDUP_REMOVED lines=38> */
[----:B0-----:R-:W-:Y:S02]  /*16a60*/  IMAD.SHL.U32 R18, R11, 0x8, RZ ;  /* 0x000000080b127824 */ /* 0x001fe400078e00ff */
        /* <DEDUP_REMOVED lines=85> */
[----:B------:R-:W-:Y:S01]  /*16fc0*/  IMAD.X R10, R10, 0x1, R6, P6 ;  /* 0x000000010a0a7824 */ /* 0x000fe200030e0606 */
[C---:B--2---:R-:W-:Y:S02]  /*16fd0*/  IADD3 R12, P3, R21.reuse, R4, RZ ;  /* 0x00000004150c7210 */ /* 0x044fe40007f7e0ff */
[----:B------:R-:W-:Y:S04]  /*16fe0*/  STL [R1+0x2efc], R13 ;  /* 0x002efc0d01007387 */ /* 0x000fe80000100800 */
[----:B------:R1:W-:Y:S01]  /*16ff0*/  STL [R1+0x2f38], R12 ;  /* 0x002f380c01007387 */ /* 0x0003e20000100800 */
[----:B0-----:R-:W0:Y:S03]  /*17000*/  LDC R11, c[0x0][0x238] ;  /* 0x00008e00ff0b7b82 */ /* 0x001e260000000800 */
[----:B------:R2:W-:Y:S01]  /*17010*/  STL [R1+0x2f04], R10 ;  /* 0x002f040a01007387 */ /* 0x0005e20000100800 */
[----:B-1----:R-:W-:Y:S01]  /*17020*/  IADD3 R12, P6, R21, R3, RZ ;  /* 0x00000003150c7210 */ /* 0x002fe20007fde0ff */
[----:B--2---:R-:W-:-:S04]  /*17030*/  IMAD.X R10, R18, 0x1, R9, P5 ;  /* 0x00000001120a7824 */ /* 0x004fc800028e0609 */
[----:B------:R1:W-:Y:S01]  /*17040*/  STL [R1+0x2f40], R12 ;  /* 0x002f400c01007387 */ /* 0x0003e20000100800 */
[----:B------:R-:W-:Y:S02]  /*17050*/  IADD3 R13, P5, R21, R2, RZ ;  /* 0x00000002150d7210 */ /* 0x000fe40007fbe0ff */
[----:B------:R-:W-:Y:S01]  /*17060*/  SHF.R.S32.HI R21, RZ, 0x1f, R21 ;  /* 0x0000001fff157819 */ /* 0x000fe20000011415 */
[----:B------:R2:W-:Y:S04]  /*17070*/  STL [R1+0x2f0c], R10 ;  /* 0x002f0c0a01007387 */ /* 0x0005e80000100800 */
[----:B------:R3:W-:Y:S01]  /*17080*/  STL [R1+0x2f48], R13 ;  /* 0x002f480d01007387 */ /* 0x0007e20000100800 */
[----:B------:R-:W-:Y:S02]  /*17090*/  IMAD.X R14, R21, 0x1, R8, P3 ;  /* 0x00000001150e7824 */ /* 0x000fe400018e0608 */
[----:B0-----:R-:W-:-:S02]  /*170a0*/  IMAD R11, R11, 0x3, RZ ;  /* 0x000000030b0b7824 */ /* 0x001fc400078e02ff */
[----:B-1----:R-:W-:-:S03]  /*170b0*/  IMAD.X R12, R18, 0x1, R8, P4 ;  /* 0x00000001120c7824 */ /* 0x002fc600020e0608 */
[----:B--2---:R-:W-:Y:S02]  /*170c0*/  IADD3 R10, P4, R11, R5, RZ ;  /* 0x000000050b0a7210 */ /* 0x004fe40007f9e0ff */
[----:B------:R0:W-:Y:S01]  /*170d0*/  STL [R1+0x2f14], R12 ;  /* 0x002f140c01007387 */ /* 0x0001e20000100800 */
[----:B---3--:R-:W-:-:S03]  /*170e0*/  IMAD.X R13, R18, 0x1, R7, P1 ;  /* 0x00000001120d7824 */ /* 0x008fc600008e0607 */
[----:B------:R1:W-:Y:S04]  /*170f0*/  STL [R1+0x2f50], R10 ;  /* 0x002f500a01007387 */ /* 0x0003e80000100800 */
[----:B------:R-:W-:Y:S01]  /*17100*/  STL [R1+0x2f1c], R13 ;  /* 0x002f1c0d01007387 */ /* 0x000fe20000100800 */
[C---:B0-----:R-:W-:Y:S01]  /*17110*/  IADD3 R12, P1, R11.reuse, R4, RZ ;  /* 0x000000040b0c7210 */ /* 0x041fe20007f3e0ff */
[----:B-1----:R-:W0:Y:S04]  /*17120*/  LDC R10, c[0x0][0x238] ;  /* 0x00008e00ff0a7b82 */ /* 0x002e280000000800 */
[----:B------:R1:W-:Y:S02]  /*17130*/  STL [R1+0x2f58], R12 ;  /* 0x002f580c01007387 */ /* 0x0003e40000100800 */
[----:B-1----:R-:W-:Y:S01]  /*17140*/  IMAD.X R12, R18, 0x1, R6, P0 ;  /* 0x00000001120c7824 */ /* 0x002fe200000e0606 */
[----:B------:R-:W-:Y:S01]  /*17150*/  IADD3 R13, P0, R11, R3, RZ ;  /* 0x000000030b0d7210 */ /* 0x000fe20007f1e0ff */
[----:B------:R-:W1:Y:S03]  /*17160*/  LDC R18, c[0x0][0x238] ;  /* 0x00008e00ff127b82 */ /* 0x000e660000000800 */
[----:B------:R2:W-:Y:S04]  /*17170*/  STL [R1+0x2f24], R12 ;  /* 0x002f240c01007387 */ /* 0x0005e80000100800 */
[----:B------:R3:W-:Y:S01]  /*17180*/  STL [R1+0x2f60], R13 ;  /* 0x002f600d01007387 */ /* 0x0007e20000100800 */
[----:B0-----:R-:W-:-:S02]  /*17190*/  IMAD.SHL.U32 R10, R10, 0x2, RZ ;  /* 0x000000020a0a7824 */ /* 0x001fc400078e00ff */
[----:B--2---:R-:W-:Y:S01]  /*171a0*/  IMAD.X R12, R21, 0x1, R9, P2 ;  /* 0x00000001150c7824 */ /* 0x004fe200010e0609 */
[----:B---3--:R-:W-:-:S04]  /*171b0*/  IADD3 R13, P2, R11, R2, RZ ;  /* 0x000000020b0d7210 */ /* 0x008fc80007f5e0ff */
[----:B------:R0:W-:Y:S01]  /*171c0*/  STL [R1+0x2f2c], R12 ;  /* 0x002f2c0c01007387 */ /* 0x0001e20000100800 */
[----:B------:R-:W-:-:S03]  /*171d0*/  SHF.R.S32.HI R11, RZ, 0x1f, R11 ;  /* 0x0000001fff0b7819 */ /* 0x000fc6000001140b */
[----:B------:R2:W-:Y:S04]  /*171e0*/  STL [R1+0x2f68], R13 ;  /* 0x002f680d01007387 */ /* 0x0005e80000100800 */
[----:B------:R3:W-:Y:S01]  /*171f0*/  STL [R1+0x2f34], R14 ;  /* 0x002f340e01007387 */ /* 0x0007e20000100800 */
[----:B0-----:R-:W-:Y:S01]  /*17200*/  IADD3 R12, P3, R10, R5, RZ ;  /* 0x000000050a0c7210 */ /* 0x001fe20007f7e0ff */
[----:B--2---:R-:W-:-:S04]  /*17210*/  IMAD.X R13, R21, 0x1, R7, P6 ;  /* 0x00000001150d7824 */ /* 0x004fc800030e0607 */
[----:B------:R0:W-:Y:S01]  /*17220*/  STL [R1+0x2f70], R12 ;  /* 0x002f700c01007387 */ /* 0x0001e20000100800 */
[----:B---3--:R-:W-:-:S03]  /*17230*/  IMAD.X R14, R21, 0x1, R6, P5 ;  /* 0x00000001150e7824 */ /* 0x008fc600028e0606 */
[----:B------:R2:W-:Y:S01]  /*17240*/  STL [R1+0x2f3c], R13 ;  /* 0x002f3c0d01007387 */ /* 0x0005e20000100800 */
[----:B------:R-:W3:Y:S01]  /*17250*/  LDC R21, c[0x0][0x238] ;  /* 0x00008e00ff157b82 */ /* 0x000ee20000000800 */
[C---:B0-----:R-:W-:Y:S02]  /*17260*/  IADD3 R12, P6, R10.reuse, R4, RZ ;  /* 0x000000040a0c7210 */ /* 0x041fe40007fde0ff */
[----:B--2---:R-:W-:-:S03]  /*17270*/  IADD3 R13, P5, R10, R3, RZ ;  /* 0x000000030a0d7210 */ /* 0x004fc60007fbe0ff */
[----:B------:R0:W-:Y:S04]  /*17280*/  STL [R1+0x2f78], R12 ;  /* 0x002f780c01007387 */ /* 0x0001e80000100800 */
[----:B------:R-:W-:Y:S04]  /*17290*/  STL [R1+0x2f44], R14 ;  /* 0x002f440e01007387 */ /* 0x000fe80000100800 */
[----:B------:R2:W-:Y:S01]  /*172a0*/  STL [R1+0x2f80], R13 ;  /* 0x002f800d01007387 */ /* 0x0005e20000100800 */
[----:B0-----:R-:W-:-:S05]  /*172b0*/  IMAD.X R12, R11, 0x1, R9, P4 ;  /* 0x000000010b0c7824 */ /* 0x001fca00020e0609 */
[----:B------:R0:W-:Y:S01]  /*172c0*/  STL [R1+0x2f4c], R12 ;  /* 0x002f4c0c01007387 */ /* 0x0001e20000100800 */
[----:B--2---:R-:W-:Y:S02]  /*172d0*/  IADD3 R13, P4, R10, R2, RZ ;  /* 0x000000020a0d7210 */ /* 0x004fe40007f9e0ff */
[----:B------:R-:W-:-:S03]  /*172e0*/  SHF.R.S32.HI R10, RZ, 0x1f, R10 ;  /* 0x0000001fff0a7819 */ /* 0x000fc6000001140a */
[----:B------:R1:W-:Y:S01]  /*172f0*/  STL [R1+0x2f88], R13 ;  /* 0x002f880d01007387 */ /* 0x0003e20000100800 */
[----:B0-----:R-:W-:-:S05]  /*17300*/  IMAD.X R12, R11, 0x1, R8, P1 ;  /* 0x000000010b0c7824 */ /* 0x001fca00008e0608 */
[----:B------:R0:W-:Y:S01]  /*17310*/  STL [R1+0x2f54], R12 ;  /* 0x002f540c01007387 */ /* 0x0001e20000100800 */
[----:B-1----:R-:W-:Y:S02]  /*17320*/  IADD3 R13, P1, R5, R18, RZ ;  /* 0x00000012050d7210 */ /* 0x002fe40007f3e0ff */
[----:B------:R-:W1:Y:S03]  /*17330*/  LDC R18, c[0x0][0x238] ;  /* 0x00008e00ff127b82 */ /* 0x000e660000000800 */
[----:B------:R3:W-:Y:S01]  /*17340*/  STL [R1+0x2f90], R13 ;  /* 0x002f900d01007387 */ /* 0x0007e20000100800 */
[----:B0-----:R-:W-:-:S05]  /*17350*/  IMAD.X R12, R11, 0x1, R7, P0 ;  /* 0x000000010b0c7824 */ /* 0x001fca00000e0607 */
[----:B------:R0:W-:Y:S01]  /*17360*/  STL [R1+0x2f5c], R12 ;  /* 0x002f5c0c01007387 */ /* 0x0001e20000100800 */
[----:B---3--:R-:W-:Y:S02]  /*17370*/  IADD3 R13, P0, R4, R21, RZ ;  /* 0x00000015040d7210 */ /* 0x008fe40007f1e0ff */
[----:B------:R-:W2:Y:S03]  /*17380*/  LDC R21, c[0x0][0x238] ;  /* 0x00008e00ff157b82 */ /* 0x000ea60000000800 */
[----:B------:R-:W-:Y:S01]  /*17390*/  STL [R1+0x2f98], R13 ;  /* 0x002f980d01007387 */ /* 0x000fe20000100800 */
[----:B0-----:R-:W-:-:S04]  /*173a0*/  IMAD.X R12, R11, 0x1, R6, P2 ;  /* 0x000000010b0c7824 */ /* 0x001fc800010e0606 */
[----:B------:R-:W0:Y:S01]  /*173b0*/  LDC R11, c[0x0][0x238] ;  /* 0x00008e00ff0b7b82 */ /* 0x000e220000000800 */
[----:B-1----:R-:W-:Y:S01]  /*173c0*/  IADD3 R14, P2, R3, R18, RZ ;  /* 0x00000012030e7210 */ /* 0x002fe20007f5e0ff */
[----:B------:R1:W-:Y:S04]  /*173d0*/  STL [R1+0x2f64], R12 ;  /* 0x002f640c01007387 */ /* 0x0003e80000100800 */
[----:B------:R-:W-:Y:S01]  /*173e0*/  STL [R1+0x2fa0], R14 ;  /* 0x002fa00e01007387 */ /* 0x000fe20000100800 */
[----:B-1----:R-:W-:Y:S01]  /*173f0*/  IMAD.X R12, R10, 0x1, R9, P3 ;  /* 0x000000010a0c7824 */ /* 0x002fe200018e0609 */
[----:B--2---:R-:W-:-:S04]  /*17400*/  IADD3 R13, P3, R2, R21, RZ ;  /* 0x00000015020d7210 */ /* 0x004fc80007f7e0ff */
[----:B------:R1:W-:Y:S04]  /*17410*/  STL [R1+0x2f6c], R12 ;  /* 0x002f6c0c01007387 */ /* 0x0003e80000100800 */
[----:B------:R2:W-:Y:S01]  /*17420*/  STL [R1+0x2fa8], R13 ;  /* 0x002fa80d01007387 */ /* 0x0005e20000100800 */
[----:B0-----:R-:W-:Y:S02]  /*17430*/  IMAD R21, R11, 0x16, RZ ;  /* 0x000000160b157824 */ /* 0x001fe400078e02ff */
[----:B------:R-:W0:Y:S01]  /*17440*/  LDC R11, c[0x0][0x238] ;  /* 0x00008e00ff0b7b82 */ /* 0x000e220000000800 */
[C---:B-1----:R-:W-:Y:S02]  /*17450*/  IMAD.X R12, R10.reuse, 0x1, R8, P6 ;  /* 0x000000010a0c7824 */ /* 0x042fe400030e0608 */
[----:B--2---:R-:W-:-:S03]  /*17460*/  IMAD.X R13, R10, 0x1, R7, P5 ;  /* 0x000000010a0d7824 */ /* 0x004fc600028e0607 */
[----:B------:R1:W-:Y:S01]  /*17470*/  STL [R1+0x2f74], R12 ;  /* 0x002f740c01007387 */ /* 0x0003e20000100800 */
[----:B------:R-:W-:-:S03]  /*17480*/  IADD3 R14, P5, R21, R4, RZ ;  /* 0x00000004150e7210 */ /* 0x000fc60007fbe0ff */
[----:B------:R2:W-:Y:S01]  /*17490*/  STL [R1+0x2f7c], R13 ;  /* 0x002f7c0d01007387 */ /* 0x0005e20000100800 */
[----:B-1----:R-:W-:Y:S01]  /*174a0*/  IMAD.X R12, R10, 0x1, R6, P4 ;  /* 0x000000010a0c7824 */ /* 0x002fe200020e0606 */
[----:B------:R-:W-:Y:S02]  /*174b0*/  SHF.R.S32.HI R10, RZ, 0x1f, R21 ;  /* 0x0000001fff0a7819 */ /* 0x000fe40000011415 */
[C---:B--2---:R-:W-:Y:S02]  /*174c0*/  IADD3 R13, P4, R21.reuse, R3, RZ ;  /* 0x00000003150d7210 */ /* 0x044fe40007f9e0ff */
[----:B------:R1:W-:Y:S01]  /*174d0*/  STL [R1+0x2f84], R12 ;  /* 0x002f840c01007387 */ /* 0x0003e20000100800 */
[----:B0-----:R-:W-:Y:S02]  /*174e0*/  SHF.R.S32.HI R11, RZ, 0x1f, R11 ;  /* 0x0000001fff0b7819 */ /* 0x001fe4000001140b */
[----:B-1----:R-:W-:-:S05]  /*174f0*/  IADD3 R12, P6, R21, R5, RZ ;  /* 0x00000005150c7210 */ /* 0x002fca0007fde0ff */
[----:B------:R0:W-:Y:S04]  /*17500*/  STL [R1+0x2d08], R12 ;  /* 0x002d080c01007387 */ /* 0x0001e80000100800 */
[----:B------:R1:W-:Y:S04]  /*17510*/  STL [R1+0x2fb0], R14 ;  /* 0x002fb00e01007387 */ /* 0x0003e80000100800 */
[----:B------:R2:W-:Y:S01]  /*17520*/  STL [R1+0x2fb8], R13 ;  /* 0x002fb80d01007387 */ /* 0x0005e20000100800 */
[----:B0-----:R-:W-:Y:S01]  /*17530*/  IMAD.X R12, R11, 0x1, R9, P1 ;  /* 0x000000010b0c7824 */ /* 0x001fe200008e0609 */
[----:B-1----:R-:W-:-:S04]  /*17540*/  IADD3 R14, P1, R21, R2, RZ ;  /* 0x00000002150e7210 */ /* 0x002fc80007f3e0ff */
[----:B------:R0:W-:Y:S01]  /*17550*/  STL [R1+0x2f8c], R12 ;  /* 0x002f8c0c01007387 */ /* 0x0001e20000100800 */
[----:B--2---:R-:W-:-:S03]  /*17560*/  IMAD.X R13, R11, 0x1, R8, P0 ;  /* 0x000000010b0d7824 */ /* 0x004fc600000e0608 */
[----:B------:R-:W-:Y:S04]  /*17570*/  STL [R1+0x2fc0], R14 ;  /* 0x002fc00e01007387 */ /* 0x000fe80000100800 */
[----:B------:R1:W-:Y:S01]  /*17580*/  STL [R1+0x2f94], R13 ;  /* 0x002f940d01007387 */ /* 0x0003e20000100800 */
[C---:B0-----:R-:W-:Y:S02]  /*17590*/  IMAD.X R12, R11.reuse, 0x1, R7, P2 ;  /* 0x000000010b0c7824 */ /* 0x041fe400010e0607 */
[----:B------:R-:W-:-:S03]  /*175a0*/  IMAD.X R11, R11, 0x1, R6, P3 ;  /* 0x000000010b0b7824 */ /* 0x000fc600018e0606 */
[----:B------:R0:W-:Y:S01]  /*175b0*/  STL [R1+0x2f9c], R12 ;  /* 0x002f9c0c01007387 */ /* 0x0001e20000100800 */
[----:B-1----:R-:W-:-:S03]  /*175c0*/  IMAD.X R13, R10, 0x1, R9, P6 ;  /* 0x000000010a0d7824 */ /* 0x002fc600030e0609 */
[----:B------:R1:W-:Y:S04]  /*175d0*/  STL [R1+0x2fa4], R11 ;  /* 0x002fa40b01007387 */ /* 0x0003e80000100800 */
[----:B------:R2:W-:Y:S01]  /*175e0*/  STL [R1+0x2d04], R13 ;  /* 0x002d040d01007387 */ /* 0x0005e20000100800 */
[C---:B0-----:R-:W-:Y:S02]  /*175f0*/  IMAD.X R12, R10.reuse, 0x1, R8, P5 ;  /* 0x000000010a0c7824 */ /* 0x041fe400028e0608 */
[----:B-1----:R-:W-:-:S03]  /*17600*/  IMAD.X R11, R10, 0x1, R7, P4 ;  /* 0x000000010a0b7824 */ /* 0x002fc600020e0607 */
[----:B------:R2:W-:Y:S01]  /*17610*/  STL [R1+0x2fac], R12 ;  /* 0x002fac0c01007387 */ /* 0x0005e20000100800 */
[----:B------:R-:W-:-:S03]  /*17620*/  IMAD.X R10, R10, 0x1, R6, P1 ;  /* 0x000000010a0a7824 */ /* 0x000fc600008e0606 */
[----:B------:R2:W-:Y:S04]  /*17630*/  STL [R1+0x2fb4], R11 ;  /* 0x002fb40b01007387 */ /* 0x0005e80000100800 */
[----:B------:R2:W-:Y:S04]  /*17640*/  STL [R1+0xe14], RZ ;  /* 0x000e14ff01007387 */ /* 0x0005e80000100800 */
[----:B------:R2:W-:Y:S02]  /*17650*/  STL [R1+0x2fbc], R10 ;  /* 0x002fbc0a01007387 */ /* 0x0005e40000100800 */
.L_x_2:
[----:B--2---:R-:W2:Y:S01]  /*17660*/  LDL R12, [R1+0xe14] ;  /* 0x000e1400010c7983 */ /* 0x004ea20000100800 */
[----:B------:R-:W2:Y:S03]  /*17670*/  LDC R11, c[0x0][0x230] ;  /* 0x00008c00ff0b7b82 */ /* 0x000ea60000000800 */
[----:B------:R0:W-:Y:S04]  /*17680*/  STL [R1+0x3f18], R5 ;  /* 0x003f180501007387 */ /* 0x0001e80000100800 */
[----:B-1----:R1:W-:Y:S04]  /*17690*/  STL [R1+0x3f14], R9 ;  /* 0x003f140901007387 */ /* 0x0023e80000100800 */
[----:B------:R-:W-:Y:S04]  /*176a0*/  STL [R1+0x3ef0], R10 ;  /* 0x003ef00a01007387 */ /* 0x000fe80000100800 */
        /* <DEDUP_REMOVED lines=71> */
[----:B------:R-:W-:Y:S01]  /*17b20*/  STL [R1+0x3430], R21 ;  /* 0x0034301501007387 */ /* 0x000fe20000100800 */
[----:B--2---:R-:W-:-:S03]  /*17b30*/  IMAD R11, R12, -0x100, R11 ;  /* 0xffffff000c0b7824 */ /* 0x004fc600078e020b */
        /* <DEDUP_REMOVED lines=797> */
[----:B------:R-:W-:-:S03]  /*1ad10*/  ISETP.GT.AND P0, PT, R11, RZ, PT ;  /* 0x000000ff0b00720c */ /* 0x000fc60003f04270 */
        /* <DEDUP_REMOVED lines=12> */
[----:B------:R-:W-:-:S03]  /*1ade0*/  PRMT R188, RZ, 0x7610, R188 ;  /* 0x00007610ffbc7816 */ /* 0x000fc600000000bc */
[----:B------:R-:W-:Y:S01]  /*1adf0*/  STL [R1+0x3148], R234 ;  /* 0x003148ea01007387 */ /* 0x000fe20000100800 */
[----:B------:R-:W-:-:S03]  /*1ae00*/  @P0 IMAD.MOV.U32 R12, RZ, RZ, R2 ;  /* 0x000000ffff0c0224 */ /* 0x000fc600078e0002 */
[----:B------:R-:W-:Y:S01]  /*1ae10*/  STL [R1+0x3144], R236 ;  /* 0x003144ec01007387 */ /* 0x000fe20000100800 */
[----:B------:R-:W-:-:S03]  /*1ae20*/  @P0 IMAD.MOV.U32 R13, RZ, RZ, R6 ;  /* 0x000000ffff0d0224 */ /* 0x000fc600078e0006 */
[----:B------:R-:W-:Y:S04]  /*1ae30*/  STL [R1+0x3140], R238 ;  /* 0x003140ee01007387 */ /* 0x000fe80000100800 */
[----:B------:R-:W-:Y:S04]  /*1ae40*/  STL [R1+0x313c], R240 ;  /* 0x00313cf001007387 */ /* 0x000fe80000100800 */
[----:B------:R-:W-:Y:S04]  /*1ae50*/  STL [R1+0x3138], R242 ;  /* 0x003138f201007387 */ /* 0x000fe80000100800 */
[----:B------:R-:W-:Y:S04]  /*1ae60*/  STL [R1+0x3134], R244 ;  /* 0x003134f401007387 */ /* 0x000fe80000100800 */
[----:B------:R-:W-:Y:S04]  /*1ae70*/  STL [R1+0x3128], R0 ;  /* 0x0031280001007387 */ /* 0x000fe80000100800 */
[----:B------:R-:W2:Y:S04]  /*1ae80*/  LDL R15, [R1+0x2f64] ;  /* 0x002f6400010f7983 */ /* 0x000ea80000100800 */
[----:B------:R-:W2:Y:S04]  /*1ae90*/  LDL R14, [R1+0x2f68] ;  /* 0x002f6800010e7983 */ /* 0x000ea80000100800 */
[----:B------:R-:W3:Y:S04]  /*1aea0*/  LDL R17, [R1+0x2f44] ;  /* 0x002f440001117983 */ /* 0x000ee80000100800 */
[----:B------:R-:W3:Y:S01]  /*1aeb0*/  LDL R16, [R1+0x2f48] ;  /* 0x002f480001107983 */ /* 0x000ee20000100800 */
[----:B------:R-:W-:-:S02]  /*1aec0*/  ISETP.GT.AND P2, PT, R11, 0x1, PT ;  /* 0x000000010b00780c */ /* 0x000fc40003f44270 */
[----:B------:R-:W-:Y:S01]  /*1aed0*/  PRMT R189, RZ, 0x7610, R189 ;  /* 0x00007610ffbd7816 */ /* 0x000fe200000000bd */
[----:B------:R-:W-:Y:S01]  /*1aee0*/  STL [R1+0x3074], R2 ;  /* 0x0030740201007387 */ /* 0x000fe20000100800 */
[C---:B------:R-:W-:Y:S02]  /*1aef0*/  ISETP.GT.AND P5, PT, R11.reuse, 0x2, PT ;  /* 0x000000020b00780c */ /* 0x040fe40003fa4270 */
[C---:B------:R-:W-:Y:S01]  /*1af00*/  ISETP.GT.AND P3, PT, R11.reuse, 0x4, PT ;  /* 0x000000040b00780c */ /* 0x040fe20003f64270 */
[----:B------:R-:W-:Y:S01]  /*1af10*/  STL [R1+0x3070], R6 ;  /* 0x0030700601007387 */ /* 0x000fe20000100800 */
[----:B------:R-:W-:Y:S02]  /*1af20*/  PRMT R187, RZ, 0x7610, R187 ;  /* 0x00007610ffbb7816 */ /* 0x000fe400000000bb */
[C---:B------:R-:W-:Y:S01]  /*1af30*/  ISETP.GT.AND P4, PT, R11.reuse, 0x5, PT ;  /* 0x000000050b00780c */ /* 0x040fe20003f84270 */
[----:B------:R4:W5:Y:S01]  /*1af40*/  @P0 LDG.E.U8 R188, desc[UR60][R12.64] ;  /* 0x0000003c0cbc0981 */ /* 0x000962000c1e1100 */
[----:B------:R-:W-:-:S03]  /*1af50*/  ISETP.GT.AND P1, PT, R11, 0x3, PT ;  /* 0x000000030b00780c */ /* 0x000fc60003f24270 */
[----:B------:R-:W4:Y:S04]  /*1af60*/  LDL R12, [R1+0x2fa4] ;  /* 0x002fa400010c7983 */ /* 0x000f280000100800 */
[----:B------:R-:W4:Y:S02]  /*1af70*/  LDL R13, [R1+0x2fa8] ;  /* 0x002fa800010d7983 */ /* 0x000f240000100800 */
[----:B----4-:R-:W-:-:S04]  /*1af80*/  @P2 LOP3.LUT R13, R13, R12, RZ, 0x3c, !PT ;  /* 0x0000000c0d0d2212 */ /* 0x010fc800078e3cff */
[----:B------:R-:W-:-:S04]  /*1af90*/  @P2 LOP3.LUT R12, R13, R12, RZ, 0x3c, !PT ;  /* 0x0000000c0d0c2212 */ /* 0x000fc800078e3cff */
[----:B------:R-:W-:-:S05]  /*1afa0*/  @P2 LOP3.LUT R13, R13, R12, RZ, 0x3c, !PT ;  /* 0x0000000c0d0d2212 */ /* 0x000fca00078e3cff */
[----:B------:R4:W5:Y:S04]  /*1afb0*/  @P2 LDG.E.U8 R189, desc[UR60][R12.64] ;  /* 0x0000003c0cbd2981 */ /* 0x000968000c1e1100 */
[----:B------:R-:W4:Y:S04]  /*1afc0*/  LDL R12, [R1+0x2f84] ;  /* 0x002f8400010c7983 */ /* 0x000f280000100800 */
[----:B------:R-:W4:Y:S02]  /*1afd0*/  LDL R13, [R1+0x2f88] ;  /* 0x002f8800010d7983 */ /* 0x000f240000100800 */
[----:B----4-:R-:W-:-:S04]  /*1afe0*/  @P5 LOP3.LUT R13, R13, R12, RZ, 0x3c, !PT ;  /* 0x0000000c0d0d5212 */ /* 0x010fc800078e3cff */
[----:B------:R-:W-:-:S04]  /*1aff0*/  @P5 LOP3.LUT R12, R13, R12, RZ, 0x3c, !PT ;  /* 0x0000000c0d0c5212 */ /* 0x000fc800078e3cff */
[----:B------:R-:W-:-:S05]  /*1b000*/  @P5 LOP3.LUT R13, R13, R12, RZ, 0x3c, !PT ;  /* 0x0000000c0d0d5212 */ /* 0x000fca00078e3cff */
[----:B------:R4:W5:Y:S02]  /*1b010*/  @P5 LDG.E.U8 R187, desc[UR60][R12.64] ;  /* 0x0000003c0cbb5981 */ /* 0x000964000c1e1100 */
[----:B----4-:R-:W-:-:S06]  /*1b020*/  PRMT R12, RZ, 0x7610, R12 ;  /* 0x00007610ff0c7816 */ /* 0x010fcc000000000c */
[----:B---3--:R-:W3:Y:S04]  /*1b030*/  @P3 LDG.E.U8 R12, desc[UR60][R16.64] ;  /* 0x0000003c100c3981 */ /* 0x008ee8000c1e1100 */
[----:B------:R-:W4:Y:S04]  /*1b040*/  LDL R16, [R1+0x2f24] ;  /* 0x002f240001107983 */ /* 0x000f280000100800 */
[----:B------:R-:W4:Y:S01]  /*1b050*/  LDL R17, [R1+0x2f28] ;  /* 0x002f280001117983 */ /* 0x000f220000100800 */
[----:B------:R-:W-:-:S06]  /*1b060*/  PRMT R186, RZ, 0x7610, R186 ;  /* 0x00007610ffba7816 */ /* 0x000fcc00000000ba */
[----:B--2---:R2:W3:Y:S01]  /*1b070*/  @P1 LDG.E.U8 R186, desc[UR60][R14.64] ;  /* 0x0000003c0eba1981 */ /* 0x0044e2000c1e1100 */
[----:B0-----:R-:W-:Y:S02]  /*1b080*/  PRMT R5, RZ, 0x7610, R5 ;  /* 0x00007610ff057816 */ /* 0x001fe40000000005 */
[----:B--2---:R-:W-:Y:S02]  /*1b090*/  PRMT R15, RZ, 0x7610, R15 ;  /* 0x00007610ff0f7816 */ /* 0x004fe4000000000f */
[----:B-1----:R-:W-:Y:S02]  /*1b0a0*/  PRMT R9, RZ, 0x7610, R9 ;  /* 0x00007610ff097816 */ /* 0x002fe40000000009 */
[----:B----4-:R-:W-:-:S04]  /*1b0b0*/  @P4 LOP3.LUT R17, R17, R16, RZ, 0x3c, !PT ;  /* 0x0000001011114212 */ /* 0x010fc800078e3cff */
[----:B------:R-:W-:-:S04]  /*1b0c0*/  @P4 LOP3.LUT R16, R17, R16, RZ, 0x3c, !PT ;  /* 0x0000001011104212 */ /* 0x000fc800078e3cff */
[----:B------:R-:W-:-:S05]  /*1b0d0*/  @P4 LOP3.LUT R17, R17, R16, RZ, 0x3c, !PT ;  /* 0x0000001011114212 */ /* 0x000fca00078e3cff */
[----:B------:R0:W2:Y:S02]  /*1b0e0*/  @P4 LDG.E.U8 R15, desc[UR60][R16.64] ;  /* 0x0000003c100f4981 */ /* 0x0000a4000c1e1100 */
[----:B0-----:R-:W-:Y:S02]  /*1b0f0*/  @P0 IMAD.MOV.U32 R16, RZ, RZ, R3 ;  /* 0x000000ffff100224 */ /* 0x001fe400078e0003 */
[----:B------:R-:W-:-:S05]  /*1b100*/  @P0 IMAD.MOV.U32 R17, RZ, RZ, R7 ;  /* 0x000000ffff110224 */ /* 0x000fca00078e0007 */
[----:B------:R0:W4:Y:S02]  /*1b110*/  @P0 LDG.E.U8 R5, desc[UR60][R16.64] ;  /* 0x0000003c10050981 */ /* 0x000124000c1e1100 */
[----:B0-----:R-:W-:Y:S02]  /*1b120*/  @P0 IMAD.MOV.U32 R16, RZ, RZ, R4 ;  /* 0x000000ffff100224 */ /* 0x001fe400078e0004 */
[----:B------:R-:W-:-:S05]  /*1b130*/  @P0 IMAD.MOV.U32 R17, RZ, RZ, R8 ;  /* 0x000000ffff110224 */ /* 0x000fca00078e0008 */
[----:B------:R-:W5:Y:S04]  /*1b140*/  @P0 LDG.E.U8 R9, desc[UR60][R16.64] ;  /* 0x0000003c10090981 */ /* 0x000f68000c1e1100 */
[----:B------:R-:W-:Y:S04]  /*1b150*/  STL [R1+0x307c], R3 ;  /* 0x00307c0301007387 */ /* 0x000fe80000100800 */
[----:B------:R-:W-:Y:S04]  /*1b160*/  STL [R1+0x3078], R7 ;  /* 0x0030780701007387 */ /* 0x000fe80000100800 */
[----:B----4-:R0:W-:Y:S04]  /*1b170*/  STL [R1+0x1c], R5 ;  /* 0x00001c0501007387 */ /* 0x0101e80000100800 */
[----:B0-----:R-:W4:Y:S04]  /*1b180*/  LDL.LU R5, [R1+0x3f18] ;  /* 0x003f180001057983 */ /* 0x001f280000300800 */
[----:B------:R-:W-:Y:S04]  /*1b190*/  STL [R1+0x3084], R4 ;  /* 0x0030840401007387 */ /* 0x000fe80000100800 */
[----:B------:R-:W-:Y:S04]  /*1b1a0*/  STL [R1+0x3080], R8 ;  /* 0x0030800801007387 */ /* 0x000fe80000100800 */
[----:B-----5:R0:W-:Y:S04]  /*1b1b0*/  STL [R1+0x18], R9 ;  /* 0x0000180901007387 */ /* 0x0201e80000100800 */
[----:B0-----:R-:W5:Y:S01]  /*1b1c0*/  LDL.LU R9, [R1+0x3f14] ;  /* 0x003f140001097983 */ /* 0x001f620000300800 */
[----:B------:R-:W-:Y:S01]  /*1b1d0*/  PRMT R252, RZ, 0x7610, R252 ;  /* 0x00007610fffc7816 */ /* 0x000fe200000000fc */
[----:B----4-:R-:W-:-:S02]  /*1b1e0*/  @P0 IMAD.MOV.U32 R16, RZ, RZ, R5 ;  /* 0x000000ffff100224 */ /* 0x010fc400078e0005 */
[----:B-----5:R-:W-:-:S05]  /*1b1f0*/  @P0 IMAD.MOV.U32 R17, RZ, RZ, R9 ;  /* 0x000000ffff110224 */ /* 0x020fca00078e0009 */
[----:B------:R-:W4:Y:S04]  /*1b200*/  @P0 LDG.E.U8 R252, desc[UR60][R16.64] ;  /* 0x0000003c10fc0981 */ /* 0x000f28000c1e1100 */
[----:B------:R-:W-:Y:S04]  /*1b210*/  STL [R1+0x308c], R5 ;  /* 0x00308c0501007387 */ /* 0x000fe80000100800 */
[----:B------:R-:W-:Y:S04]  /*1b220*/  STL [R1+0x3088], R9 ;  /* 0x0030880901007387 */ /* 0x000fe80000100800 */
[----:B----4-:R0:W-:Y:S04]  /*1b230*/  STL [R1+0x2c], R252 ;  /* 0x00002cfc01007387 */ /* 0x0101e80000100800 */
[----:B0-----:R-:W4:Y:S04]  /*1b240*/  LDL.LU R252, [R1+0x3f10] ;  /* 0x003f100001fc7983 */ /* 0x001f280000300800 */
[----:B------:R-:W5:Y:S04]  /*1b250*/  LDL R16, [R1+0x2f9c] ;  /* 0x002f9c0001107983 */ /* 0x000f680000100800 */
[----:B------:R-:W5:Y:S01]  /*1b260*/  LDL R17, [R1+0x2fa0] ;  /* 0x002fa00001117983 */ /* 0x000f620000100800 */
[----:B------:R-:W-:-:S02]  /*1b270*/  PRMT R10, RZ, 0x7610, R10 ;  /* 0x00007610ff0a7816 */ /* 0x000fc4000000000a */
[----:B-----5:R-:W-:-:S04]  /*1b280*/  @P2 LOP3.LUT R17, R17, R16, RZ, 0x3c, !PT ;  /* 0x0000001011112212 */ /* 0x020fc800078e3cff */
[----:B------:R-:W-:-:S04]  /*1b290*/  @P2 LOP3.LUT R16, R17, R16, RZ, 0x3c, !PT ;  /* 0x0000001011102212 */ /* 0x000fc800078e3cff */
[----:B------:R-:W-:-:S05]  /*1b2a0*/  @P2 LOP3.LUT R17, R17, R16, RZ, 0x3c, !PT ;  /* 0x0000001011112212 */ /* 0x000fca00078e3cff */
[----:B------:R-:W5:Y:S04]  /*1b2b0*/  @P2 LDG.E.U8 R10, desc[UR60][R16.64] ;  /* 0x0000003c100a2981 */ /* 0x000f68000c1e1100 */
[----:B-----5:R0:W-:Y:S04]  /*1b2c0*/  STL [R1+0x14], R10 ;  /* 0x0000140a01007387 */ /* 0x0201e80000100800 */
[----:B0-----:R-:W5:Y:S04]  /*1b2d0*/  LDL.LU R10, [R1+0x3f0c] ;  /* 0x003f0c00010a7983 */ /* 0x001f680000300800 */
[----:B------:R-:W3:Y:S04]  /*1b2e0*/  LDL R16, [R1+0x2f94] ;  /* 0x002f940001107983 */ /* 0x000ee80000100800 */
[----:B------:R-:W3:Y:S01]  /*1b2f0*/  LDL R17, [R1+0x2f98] ;  /* 0x002f980001117983 */ /* 0x000ee20000100800 */
[----:B------:R-:W-:-:S02]  /*1b300*/  PRMT R0, RZ, 0x7610, R0 ;  /* 0x00007610ff007816 */ /* 0x000fc40000000000 */
[----:B---3--:R-:W-:-:S04]  /*1b310*/  @P2 LOP3.LUT R17, R17, R16, RZ, 0x3c, !PT ;  /* 0x0000001011112212 */ /* 0x008fc800078e3cff */
[----:B------:R-:W-:-:S04]  /*1b320*/  @P2 LOP3.LUT R16, R17, R16, RZ, 0x3c, !PT ;  /* 0x0000001011102212 */ /* 0x000fc800078e3cff */
[----:B------:R-:W-:-:S05]  /*1b330*/  @P2 LOP3.LUT R17, R17, R16, RZ, 0x3c, !PT ;  /* 0x0000001011112212 */ /* 0x000fca00078e3cff */
[----:B------:R0:W3:Y:S04]  /*1b340*/  @P2 LDG.E.U8 R0, desc[UR60][R16.64] ;  /* 0x0000003c10002981 */ /* 0x0000e8000c1e1100 */
[----:B------:R-:W0:Y:S04]  /*1b350*/  LDL R16, [R1+0x2f8c] ;  /* 0x002f8c0001107983 */ /* 0x000e280000100800 */
[----:B------:R-:W0:Y:S01]  /*1b360*/  LDL R17, [R1+0x2f90] ;  /* 0x002f900001117983 */ /* 0x000e220000100800 */
[----:B----4-:R-:W-:Y:S02]  /*1b370*/  PRMT R252, RZ, 0x7610, R252 ;  /* 0x00007610fffc7816 */ /* 0x010fe400000000fc */
[----:B0-----:R-:W-:-:S04]  /*1b380*/  @P2 LOP3.LUT R17, R17, R16, RZ, 0x3c, !PT ;  /* 0x0000001011112212 */ /* 0x001fc800078e3cff */
[----:B------:R-:W-:-:S04]  /*1b390*/  @P2 LOP3.LUT R16, R17, R16, RZ, 0x3c, !PT ;  /* 0x0000001011102212 */ /* 0x000fc800078e3cff */
[----:B------:R-:W-:-:S05]  /*1b3a0*/  @P2 LOP3.LUT R17, R17, R16, RZ, 0x3c, !PT ;  /* 0x0000001011112212 */ /* 0x000fca00078e3cff */
[----:B------:R-:W4:Y:S04]  /*1b3b0*/  @P2 LDG.E.U8 R252, desc[UR60][R16.64] ;  /* 0x0000003c10fc2981 */ /* 0x000f28000c1e1100 */
[----:B---3--:R-:W-:Y:S04]  /*1b3c0*/  STL [R1+0x3130], R0 ;  /* 0x0031300001007387 */ /* 0x008fe80000100800 */
[----:B----4-:R0:W-:Y:S04]  /*1b3d0*/  STL [R1+0x28], R252 ;  /* 0x000028fc01007387 */ /* 0x0101e80000100800 */
[----:B0-----:R-:W3:Y:S04]  /*1b3e0*/  LDL.LU R252, [R1+0x3f08] ;  /* 0x003f080001fc7983 */ /* 0x001ee80000300800 */
[----:B------:R-:W4:Y:S04]  /*1b3f0*/  LDL R16, [R1+0x2f7c] ;  /* 0x002f7c0001107983 */ /* 0x000f280000100800 */
[----:B------:R-:W4:Y:S01]  /*1b400*/  LDL R17, [R1+0x2f80] ;  /* 0x002f800001117983 */ /* 0x000f220000100800 */
[----:B-----5:R-:W-:-:S02]  /*1b410*/  PRMT R10, RZ, 0x7610, R10 ;  /* 0x00007610ff0a7816 */ /* 0x020fc4000000000a */
[----:B----4-:R-:W-:-:S04]  /*1b420*/  @P5 LOP3.LUT R17, R17, R16, RZ, 0x3c, !PT ;  /* 0x0000001011115212 */ /* 0x010fc800078e3cff */
[----:B------:R-:W-:-:S04]  /*1b430*/  @P5 LOP3.LUT R16, R17, R16, RZ, 0x3c, !PT ;  /* 0x0000001011105212 */ /* 0x000fc800078e3cff */
[----:B------:R-:W-:-:S05]  /*1b440*/  @P5 LOP3.LUT R17, R17, R16, RZ, 0x3c, !PT ;  /* 0x0000001011115212 */ /* 0x000fca00078e3cff */
[----:B------:R-:W4:Y:S04]  /*1b450*/  @P5 LDG.E.U8 R10, desc[UR60][R16.64] ;  /* 0x0000003c100a5981 */ /* 0x000f28000c1e1100 */
[----:B----4-:R0:W-:Y:S04]  /*1b460*/  STL [R1+0x3c], R10 ;  /* 0x00003c0a01007387 */ /* 0x0101e80000100800 */
[----:B0-----:R-:W4:Y:S04]  /*1b470*/  LDL.LU R10, [R1+0x3f04] ;  /* 0x003f0400010a7983 */ /* 0x001f280000300800 */
[----:B------:R-:W5:Y:S04]  /*1b480*/  LDL R16, [R1+0x2f74] ;  /* 0x002f740001107983 */ /* 0x000f680000100800 */
[----:B------:R-:W5:Y:S01]  /*1b490*/  LDL R17, [R1+0x2f78] ;  /* 0x002f780001117983 */ /* 0x000f620000100800 */
[----:B---3--:R-:W-:-:S02]  /*1b4a0*/  PRMT R252, RZ, 0x7610, R252 ;  /* 0x00007610fffc7816 */ /* 0x008fc400000000fc */
[----:B-----5:R-:W-:-:S04]  /*1b4b0*/  @P5 LOP3.LUT R17, R17, R16, RZ, 0x3c, !PT ;  /* 0x0000001011115212 */ /* 0x020fc800078e3cff */
[----:B------:R-:W-:-:S04]  /*1b4c0*/  @P5 LOP3.LUT R16, R17, R16, RZ, 0x3c, !PT ;  /* 0x0000001011105212 */ /* 0x000fc800078e3cff */
[----:B------:R-:W-:-:S05]  /*1b4d0*/  @P5 LOP3.LUT R17, R17, R16, RZ, 0x3c, !PT ;  /* 0x0000001011115212 */ /* 0x000fca00078e3cff */
[----:B------:R-:W3:Y:S04]  /*1b4e0*/  @P5 LDG.E.U8 R252, desc[UR60][R16.64] ;  /* 0x0000003c10fc5981 */ /* 0x000ee8000c1e1100 */
[----:B---3--:R0:W-:Y:S04]  /*1b4f0*/  STL [R1+0x4c], R252 ;  /* 0x00004cfc01007387 */ /* 0x0081e80000100800 */
[----:B0-----:R-:W3:Y:S04]  /*1b500*/  LDL.LU R252, [R1+0x3f00] ;  /* 0x003f000001fc7983 */ /* 0x001ee80000300800 */
[----:B------:R-:W5:Y:S04]  /*1b510*/  LDL R16, [R1+0x2f6c] ;  /* 0x002f6c0001107983 */ /* 0x000f680000100800 */
[----:B------:R-:W5:Y:S01]  /*1b520*/  LDL R17, [R1+0x2f70] ;  /* 0x002f700001117983 */ /* 0x000f620000100800 */
[----:B----4-:R-:W-:-:S02]  /*1b530*/  PRMT R10, RZ, 0x7610, R10 ;  /* 0x00007610ff0a7816 */ /* 0x010fc4000000000a */
[----:B-----5:R-:W-:-:S04]  /*1b540*/  @P5 LOP3.LUT R17, R17, R16, RZ, 0x3c, !PT ;  /* 0x0000001011115212 */ /* 0x020fc800078e3cff */
        /* <DEDUP_REMOVED lines=25> */
[----:B----4-:R-:W-:-:S02]  /*1b6e0*/  PRMT R10, RZ, 0x7610, R10 ;  /* 0x00007610ff0a7816 */ /* 0x010fc4000000000a */
[----:B-----5:R-:W-:-:S04]  /*1b6f0*/  @P1 LOP3.LUT R17, R17, R16, RZ, 0x3c, !PT ;  /* 0x0000001011111212 */ /* 0x020fc800078e3cff */
[----:B------:R-:W-:-:S04]  /*1b700*/  @P1 LOP3.LUT R16, R17, R16, RZ, 0x3c, !PT ;  /* 0x0000001011101212 */ /* 0x000fc800078e3cff */
[----:B------:R-:W-:-:S05]  /*1b710*/  @P1 LOP3.LUT R17, R17, R16, RZ, 0x3c, !PT ;  /* 0x0000001011111212 */ /* 0x000fca00078e3cff */
[----:B------:R-:W4:Y:S01]  /*1b720*/  @P1 LDG.E.U8 R10, desc[UR60][R16.64] ;  /* 0x0000003c100a1981 */ /* 0x000f22000c1e1100 */
[----:B------:R-:W-:-:S03]  /*1b730*/  ISETP.GT.AND P5, PT, R11, 0x6, PT ;  /* 0x000000060b00780c */ /* 0x000fc60003fa4270 */
        /* <DEDUP_REMOVED lines=8> */
[----:B------:R0:W5:Y:S04]  /*1b7c0*/  @P5 LDG.E.U8 R13, desc[UR60][R16.64] ;  /* 0x0000003c100d5981 */ /* 0x000168000c1e1100 */
[----:B------:R-:W0:Y:S04]  /*1b7d0*/  LDL R16, [R1+0x2ee4] ;  /* 0x002ee40001107983 */ /* 0x000e280000100800 */
[----:B------:R-:W0:Y:S01]  /*1b7e0*/  LDL R17, [R1+0x2ee8] ;  /* 0x002ee80001117983 */ /* 0x000e220000100800 */
[----:B------:R-:W-:Y:S02]  /*1b7f0*/  ISETP.GT.AND P6, PT, R11, 0x7, PT ;  /* 0x000000070b00780c */ /* 0x000fe40003fc4270 */
[----:B----4-:R-:W-:-:S11]  /*1b800*/  PRMT R10, RZ, 0x7610, R10 ;  /* 0x00007610ff0a7816 */ /* 0x010fd6000000000a */
[----:B0-----:R-:W-:-:S04]  /*1b810*/  @P6 LOP3.LUT R17, R17, R16, RZ, 0x3c, !PT ;  /* 0x0000001011116212 */ /* 0x001fc800078e3cff */
[----:B------:R-:W-:-:S04]  /*1b820*/  @P6 LOP3.LUT R16, R17, R16, RZ, 0x3c, !PT ;  /* 0x0000001011106212 */ /* 0x000fc800078e3cff */
[----:B------:R-:W-:-:S05]  /*1b830*/  @P6 LOP3.LUT R17, R17, R16, RZ, 0x3c, !PT ;  /* 0x0000001011116212 */ /* 0x000fca00078e3cff */
[----:B------:R0:W4:Y:S04]  /*1b840*/  @P6 LDG.E.U8 R10, desc[UR60][R16.64] ;  /* 0x0000003c100a6981 */ /* 0x000128000c1e1100 */
[----:B------:R-:W0:Y:S04]  /*1b850*/  LDL R16, [R1+0x2ec4] ;  /* 0x002ec40001107983 */ /* 0x000e280000100800 */
[----:B------:R-:W0:Y:S01]  /*1b860*/  LDL R17, [R1+0x2ec8] ;  /* 0x002ec80001117983 */ /* 0x000e220000100800 */
[----:B------:R-:W-:Y:S02]  /*1b870*/  ISETP.GT.AND P2, PT, R11, 0x8, PT ;  /* 0x000000080b00780c */ /* 0x000fe40003f44270 */
[----:B---3--:R-:W-:-:S11]  /*1b880*/  PRMT R252, RZ, 0x7610, R252 ;  /* 0x00007610fffc7816 */ /* 0x008fd600000000fc */
[----:B0-----:R-:W-:-:S04]  /*1b890*/  @P2 LOP3.LUT R17, R17, R16, RZ, 0x3c, !PT ;  /* 0x0000001011112212 */ /* 0x001fc800078e3cff */
[----:B------:R-:W-:-:S04]  /*1b8a0*/  @P2 LOP3.LUT R16, R17, R16, RZ, 0x3c, !PT ;  /* 0x0000001011102212 */ /* 0x000fc800078e3cff */
[----:B------:R-:W-:-:S05]  /*1b8b0*/  @P2 LOP3.LUT R17, R17, R16, RZ, 0x3c, !PT ;  /* 0x0000001011112212 */ /* 0x000fca00078e3cff */
[----:B------:R-:W3:Y:S01]  /*1b8c0*/  @P2 LDG.E.U8 R252, desc[UR60][R16.64] ;  /* 0x0000003c10fc2981 */ /* 0x000ee2000c1e1100 */
[----:B------:R-:W-:-:S03]  /*1b8d0*/  ISETP.GT.AND P0, PT, R11, 0x9, PT ;  /* 0x000000090b00780c */ /* 0x000fc60003f04270 */
[----:B---3--:R0:W-:Y:S04]  /*1b8e0*/  STL [R1], R252 ;  /* 0x000000fc01007387 */ /* 0x0081e80000100800 */
[----:B0-----:R-:W3:Y:S04]  /*1b8f0*/  LDL.LU R252, [R1+0x3eec] ;  /* 0x003eec0001fc7983 */ /* 0x001ee80000300800 */
[----:B------:R-:W2:Y:S04]  /*1b900*/  LDL R16, [R1+0x2ea4] ;  /* 0x002ea40001107983 */ /* 0x000ea80000100800 */
[----:B------:R-:W2:Y:S01]  /*1b910*/  LDL R17, [R1+0x2ea8] ;  /* 0x002ea80001117983 */ /* 0x000ea20000100800 */
[----:B------:R-:W-:-:S02]  /*1b920*/  PRMT R0, RZ, 0x7610, R0 ;  /* 0x00007610ff007816 */ /* 0x000fc40000000000 */
[----:B--2---:R-:W-:-:S04]  /*1b930*/  @P0 LOP3.LUT R17, R17, R16, RZ, 0x3c, !PT ;  /* 0x0000001011110212 */ /* 0x004fc800078e3cff */
[----:B------:R-:W-:-:S04]  /*1b940*/  @P0 LOP3.LUT R16, R17, R16, RZ, 0x3c, !PT ;  /* 0x0000001011100212 */ /* 0x000fc800078e3cff */
[----:B------:R-:W-:-:S05]  /*1b950*/  @P0 LOP3.LUT R17, R17, R16, RZ, 0x3c, !PT ;  /* 0x0000001011110212 */ /* 0x000fca00078e3cff */
[----:B------:R0:W2:Y:S04]  /*1b960*/  @P0 LDG.E.U8 R0, desc[UR60][R16.64] ;  /* 0x0000003c10000981 */ /* 0x0000a8000c1e1100 */
[----:B------:R-:W0:Y:S04]  /*1b970*/  LDL R16, [R1+0x2e84] ;  /* 0x002e840001107983 */ /* 0x000e280000100800 */
[----:B------:R-:W0:Y:S01]  /*1b980*/  LDL R17, [R1+0x2e88] ;  /* 0x002e880001117983 */ /* 0x000e220000100800 */
[----:B------:R-:W-:Y:S02]  /*1b990*/  ISETP.GT.AND P1, PT, R11, 0xa, PT ;  /* 0x0000000a0b00780c */ /* 0x000fe40003f24270 */
[----:B---3--:R-:W-:-:S11]  /*1b9a0*/  PRMT R252, RZ, 0x7610, R252 ;  /* 0x00007610fffc7816 */ /* 0x008fd600000000fc */
[----:B0-----:R-:W-:-:S04]  /*1b9b0*/  @P1 LOP3.LUT R17, R17, R16, RZ, 0x3c, !PT ;  /* 0x0000001011111212 */ /* 0x001fc800078e3cff */
[----:B------:R-:W-:-:S04]  /*1b9c0*/  @P1 LOP3.LUT R16, R17, R16, RZ, 0x3c, !PT ;  /* 0x0000001011101212 */ /* 0x000fc800078e3cff */
[----:B------:R-:W-:-:S05]  /*1b9d0*/  @P1 LOP3.LUT R17, R17, R16, RZ, 0x3c, !PT ;  /* 0x0000001011111212 */ /* 0x000fca00078e3cff */
[----:B------:R0:W3:Y:S04]  /*1b9e0*/  @P1 LDG.E.U8 R252, desc[UR60][R16.64] ;  /* 0x0000003c10fc1981 */ /* 0x0000e8000c1e1100 */
[----:B------:R-:W0:Y:S04]  /*1b9f0*/  LDL R16, [R1+0x2f3c] ;  /* 0x002f3c0001107983 */ /* 0x000e280000100800 */
[----:B------:R-:W0:Y:S01]  /*1ba00*/  LDL R17, [R1+0x2f40] ;  /* 0x002f400001117983 */ /* 0x000e220000100800 */
[----:B------:R-:W-:Y:S02]  /*1ba10*/  PRMT R250, RZ, 0x7610, R250 ;  /* 0x00007610fffa7816 */ /* 0x000fe400000000fa */
[----:B0-----:R-:W-:-:S04]  /*1ba20*/  @P3 LOP3.LUT R17, R17, R16, RZ, 0x3c, !PT ;  /* 0x0000001011113212 */ /* 0x001fc800078e3cff */
[----:B------:R-:W-:-:S04]  /*1ba30*/  @P3 LOP3.LUT R16, R17, R16, RZ, 0x3c, !PT ;  /* 0x0000001011103212 */ /* 0x000fc800078e3cff */
[----:B------:R-:W-:-:S05]  /*1ba40*/  @P3 LOP3.LUT R17, R17, R16, RZ, 0x3c, !PT ;  /* 0x0000001011113212 */ /* 0x000fca00078e3cff */
[----:B------:R-:W5:Y:S04]  /*1ba50*/  @P3 LDG.E.U8 R250, desc[UR60][R16.64] ;  /* 0x0000003c10fa3981 */ /* 0x000f68000c1e1100 */
[----:B-----5:R0:W-:Y:S04]  /*1ba60*/  STL [R1+0x5c], R250 ;  /* 0x00005cfa01007387 */ /* 0x0201e80000100800 */
[----:B0-----:R-:W5:Y:S04]  /*1ba70*/  LDL.LU R250, [R1+0x3ee8] ;  /* 0x003ee80001fa7983 */ /* 0x001f680000300800 */
[----:B------:R-:W4:Y:S04]  /*1ba80*/  LDL R16, [R1+0x2f34] ;  /* 0x002f340001107983 */ /* 0x000f280000100800 */
[----:B------:R-:W4:Y:S01]  /*1ba90*/  LDL R17, [R1+0x2f38] ;  /* 0x002f380001117983 */ /* 0x000f220000100800 */
[----:B------:R-:W-:-:S02]  /*1baa0*/  PRMT R251, RZ, 0x7610, R251 ;  /* 0x00007610fffb7816 */ /* 0x000fc400000000fb */
[----:B----4-:R-:W-:-:S04]  /*1bab0*/  @P3 LOP3.LUT R17, R17, R16, RZ, 0x3c, !PT ;  /* 0x0000001011113212 */ /* 0x010fc800078e3cff */
[----:B------:R-:W-:-:S04]  /*1bac0*/  @P3 LOP3.LUT R16, R17, R16, RZ, 0x3c, !PT ;  /* 0x0000001011103212 */ /* 0x000fc800078e3cff */
[----:B------:R-:W-:-:S05]  /*1bad0*/  @P3 LOP3.LUT R17, R17, R16, RZ, 0x3c, !PT ;  /* 0x0000001011113212 */ /* 0x000fca00078e3cff */
[----:B------:R-:W4:Y:S04]  /*1bae0*/  @P3 LDG.E.U8 R251, desc[UR60][R16.64] ;  /* 0x0000003c10fb3981 */ /* 0x000f28000c1e1100 */
[----:B----4-:R0:W-:Y:S04]  /*1baf0*/  STL [R1+0x58], R251 ;  /* 0x000058fb01007387 */ /* 0x0101e80000100800 */
[----:B0-----:R-:W4:Y:S04]  /*1bb00*/  LDL.LU R251, [R1+0x3ee4] ;  /* 0x003ee40001fb7983 */ /* 0x001f280000300800 */
[----:B------:R-:W2:Y:S04]  /*1bb10*/  LDL R16, [R1+0x2f2c] ;  /* 0x002f2c0001107983 */ /* 0x000ea80000100800 */
[----:B------:R-:W2:Y:S01]  /*1bb20*/  LDL R17, [R1+0x2f30] ;  /* 0x002f300001117983 */ /* 0x000ea20000100800 */
[----:B-----5:R-:W-:-:S02]  /*1bb30*/  PRMT R250, RZ, 0x7610, R250 ;  /* 0x00007610fffa7816 */ /* 0x020fc400000000fa */
[----:B--2---:R-:W-:-:S04]  /*1bb40*/  @P3 LOP3.LUT R17, R17, R16, RZ, 0x3c, !PT ;  /* 0x0000001011113212 */ /* 0x004fc800078e3cff */
[----:B------:R-:W-:-:S04]  /*1bb50*/  @P3 LOP3.LUT R16, R17, R16, RZ, 0x3c, !PT ;  /* 0x0000001011103212 */ /* 0x000fc800078e3cff */
[----:B------:R-:W-:-:S05]  /*1bb60*/  @P3 LOP3.LUT R17, R17, R16, RZ, 0x3c, !PT ;  /* 0x0000001011113212 */ /* 0x000fca00078e3cff */
[----:B------:R-:W2:Y:S04]  /*1bb70*/  @P3 LDG.E.U8 R250, desc[UR60][R16.64] ;  /* 0x0000003c10fa3981 */ /* 0x000ea8000c1e1100 */
[----:B--2---:R0:W-:Y:S04]  /*1bb80*/  STL [R1+0x6c], R250 ;  /* 0x00006cfa01007387 */ /* 0x0041e80000100800 */
[----:B0-----:R-:W2:Y:S04]  /*1bb90*/  LDL.LU R250, [R1+0x3ee0] ;  /* 0x003ee00001fa7983 */ /* 0x001ea80000300800 */
        /* <DEDUP_REMOVED lines=11> */
[----:B--2---:R-:W-:-:S02]  /*1bc50*/  PRMT R250, RZ, 0x7610, R250 ;  /* 0x00007610fffa7816 */ /* 0x004fc400000000fa */
[----:B-----5:R-:W-:-:S04]  /*1bc60*/  @P4 LOP3.LUT R17, R17, R16, RZ, 0x3c, !PT ;  /* 0x0000001011114212 */ /* 0x020fc800078e3cff */
        /* <DEDUP_REMOVED lines=92> */
[----:B------:R-:W2:Y:S01]  /*1c230*/  @P2 LDG.E.U8 R250, desc[UR60][R16.64] ;  /* 0x0000003c10fa2981 */ /* 0x000ea2000c1e1100 */
[----:B------:R-:W-:-:S03]  /*1c240*/  ISETP.GT.AND P6, PT, R11, 0xb, PT ;  /* 0x0000000b0b00780c */ /* 0x000fc60003fc4270 */
        /* <DEDUP_REMOVED lines=8> */
[----:B------:R0:W4:Y:S04]  /*1c2d0*/  @P6 LDG.E.U8 R251, desc[UR60][R16.64] ;  /* 0x0000003c10fb6981 */ /* 0x000128000c1e1100 */
[----:B------:R-:W0:Y:S04]  /*1c2e0*/  LDL R16, [R1+0x2e44] ;  /* 0x002e440001107983 */ /* 0x000e280000100800 */
[----:B------:R-:W0:Y:S01]  /*1c2f0*/  LDL R17, [R1+0x2e48] ;  /* 0x002e480001117983 */ /* 0x000e220000100800 */
[----:B------:R-:W-:Y:S02]  /*1c300*/  ISETP.GT.AND P5, PT, R11, 0xc, PT ;  /* 0x0000000c0b00780c */ /* 0x000fe40003fa4270 */
[----:B------:R-:W-:-:S11]  /*1c310*/  PRMT R21, RZ, 0x7610, R21 ;  /* 0x00007610ff157816 */ /* 0x000fd60000000015 */
[----:B0-----:R-:W-:-:S04]  /*1c320*/  @P5 LOP3.LUT R17, R17, R16, RZ, 0x3c, !PT ;  /* 0x0000001011115212 */ /* 0x001fc800078e3cff */
[----:B------:R-:W-:-:S04]  /*1c330*/  @P5 LOP3.LUT R16, R17, R16, RZ, 0x3c, !PT ;  /* 0x0000001011105212 */ /* 0x000fc800078e3cff */
[----:B------:R-:W-:-:S05]  /*1c340*/  @P5 LOP3.LUT R17, R17, R16, RZ, 0x3c, !PT ;  /* 0x0000001011115212 */ /* 0x000fca00078e3cff */
[----:B------:R-:W5:Y:S01]  /*1c350*/  @P5 LDG.E.U8 R21, desc[UR60][R16.64] ;  /* 0x0000003c10155981 */ /* 0x000f62000c1e1100 */
[----:B------:R-:W-:-:S03]  /*1c360*/  ISETP.GT.AND P4, PT, R11, 0xd, PT ;  /* 0x0000000d0b00780c */ /* 0x000fc60003f84270 */
[----:B-----5:R0:W-:Y:S04]  /*1c370*/  STL [R1+0xc], R21 ;  /* 0x00000c1501007387 */ /* 0x0201e80000100800 */
[----:B0-----:R-:W5:Y:S04]  /*1c380*/  LDL.LU R21, [R1+0x3eac] ;  /* 0x003eac0001157983 */ /* 0x001f680000300800 */
[----:B------:R-:W3:Y:S04]  /*1c390*/  LDL R16, [R1+0x2e24] ;  /* 0x002e240001107983 */ /* 0x000ee80000100800 */
[----:B------:R-:W3:Y:S01]  /*1c3a0*/  LDL R17, [R1+0x2e28] ;  /* 0x002e280001117983 */ /* 0x000ee20000100800 */
[----:B--2---:R-:W-:-:S02]  /*1c3b0*/  PRMT R250, RZ, 0x7610, R250 ;  /* 0x00007610fffa7816 */ /* 0x004fc400000000fa */
[----:B---3--:R-:W-:-:S04]  /*1c3c0*/  @P4 LOP3.LUT R17, R17, R16, RZ, 0x3c, !PT ;  /* 0x0000001011114212 */ /* 0x008fc800078e3cff */
[----:B------:R-:W-:-:S04]  /*1c3d0*/  @P4 LOP3.LUT R16, R17, R16, RZ, 0x3c, !PT ;  /* 0x0000001011104212 */ /* 0x000fc800078e3cff */
[----:B------:R-:W-:-:S05]  /*1c3e0*/  @P4 LOP3.LUT R17, R17, R16, RZ, 0x3c, !PT ;  /* 0x0000001011114212 */ /* 0x000fca00078e3cff */
[----:B------:R-:W2:Y:S01]  /*1c3f0*/  @P4 LDG.E.U8 R250, desc[UR60][R16.64] ;  /* 0x0000003c10fa4981 */ /* 0x000ea2000c1e1100 */
[----:B------:R-:W-:-:S03]  /*1c400*/  ISETP.GT.AND P3, PT, R11, 0xe, PT ;  /* 0x0000000e0b00780c */ /* 0x000fc60003f64270 */
[----:B--2---:R0:W-:Y:S04]  /*1c410*/  STL [R1+0x8], R250 ;  /* 0x000008fa01007387 */ /* 0x0041e80000100800 */
[----:B0-----:R-:W2:Y:S04]  /*1c420*/  LDL.LU R250, [R1+0x3ea8] ;  /* 0x003ea80001fa7983 */ /* 0x001ea80000300800 */
[----:B------:R-:W3:Y:S04]  /*1c430*/  LDL R16, [R1+0x2e04] ;  /* 0x002e040001107983 */ /* 0x000ee80000100800 */
[----:B------:R-:W3:Y:S01]  /*1c440*/  LDL R17, [R1+0x2e08] ;  /* 0x002e080001117983 */ /* 0x000ee20000100800 */
[----:B-----5:R-:W-:-:S02]  /*1c450*/  PRMT R21, RZ, 0x7610, R21 ;  /* 0x00007610ff157816 */ /* 0x020fc40000000015 */
[----:B---3--:R-:W-:-:S04]  /*1c460*/  @P3 LOP3.LUT R17, R17, R16, RZ, 0x3c, !PT ;  /* 0x0000001011113212 */ /* 0x008fc800078e3cff */
[----:B------:R-:W-:-:S04]  /*1c470*/  @P3 LOP3.LUT R16, R17, R16, RZ, 0x3c, !PT ;  /* 0x0000001011103212 */ /* 0x000fc800078e3cff */
[----:B------:R-:W-:-:S05]  /*1c480*/  @P3 LOP3.LUT R17, R17, R16, RZ, 0x3c, !PT ;  /* 0x0000001011113212 */ /* 0x000fca00078e3cff */
[----:B------:R-:W3:Y:S01]  /*1c490*/  @P3 LDG.E.U8 R21, desc[UR60][R16.64] ;  /* 0x0000003c10153981 */ /* 0x000ee2000c1e1100 */
[----:B------:R-:W-:-:S03]  /*1c4a0*/  ISETP.GT.AND P2, PT, R11, 0xf, PT ;  /* 0x0000000f0b00780c */ /* 0x000fc60003f44270 */
[----:B---3--:R0:W-:Y:S04]  /*1c4b0*/  STL [R1+0x4], R21 ;  /* 0x0000041501007387 */ /* 0x0081e80000100800 */
[----:B0-----:R-:W3:Y:S04]  /*1c4c0*/  LDL.LU R21, [R1+0x3ea4] ;  /* 0x003ea40001157983 */ /* 0x001ee80000300800 */
[----:B------:R-:W5:Y:S04]  /*1c4d0*/  LDL R16, [R1+0x2de4] ;  /* 0x002de40001107983 */ /* 0x000f680000100800 */
[----:B------:R-:W5:Y:S01]  /*1c4e0*/  LDL R17, [R1+0x2de8] ;  /* 0x002de80001117983 */ /* 0x000f620000100800 */
[----:B--2---:R-:W-:-:S02]  /*1c4f0*/  PRMT R250, RZ, 0x7610, R250 ;  /* 0x00007610fffa7816 */ /* 0x004fc400000000fa */
[----:B-----5:R-:W-:-:S04]  /*1c500*/  @P2 LOP3.LUT R17, R17, R16, RZ, 0x3c, !PT ;  /* 0x0000001011112212 */ /* 0x020fc800078e3cff */
[----:B------:R-:W-:-:S04]  /*1c510*/  @P2 LOP3.LUT R16, R17, R16, RZ, 0x3c, !PT ;  /* 0x0000001011102212 */ /* 0x000fc800078e3cff */
[----:B------:R-:W-:-:S05]  /*1c520*/  @P2 LOP3.LUT R17, R17, R16, RZ, 0x3c, !PT ;  /* 0x0000001011112212 */ /* 0x000fca00078e3cff */
[----:B------:R0:W2:Y:S04]  /*1c530*/  @P2 LDG.E.U8 R250, desc[UR60][R16.64] ;  /* 0x0000003c10fa2981 */ /* 0x0000a8000c1e1100 */
        /* <DEDUP_REMOVED lines=11> */
[----:B---3--:R-:W-:-:S02]  /*1c5f0*/  PRMT R21, RZ, 0x7610, R21 ;  /* 0x00007610ff157816 */ /* 0x008fc40000000015 */
[----:B----4-:R-:W-:-:S04]  /*1c600*/  @P0 LOP3.LUT R17, R17, R16, RZ, 0x3c, !PT ;  /* 0x0000001011110212 */ /* 0x010fc800078e3cff */
[----:B------:R-:W-:-:S04]  /*1c610*/  @P0 LOP3.LUT R16, R17, R16, RZ, 0x3c, !PT ;  /* 0x0000001011100212 */ /* 0x000fc800078e3cff */
[----:B------:R-:W-:-:S05]  /*1c620*/  @P0 LOP3.LUT R17, R17, R16, RZ, 0x3c, !PT ;  /* 0x0000001011110212 */ /* 0x000fca00078e3cff */
[----:B------:R-:W3:Y:S04]  /*1c630*/  @P0 LDG.E.U8 R21, desc[UR60][R16.64] ;  /* 0x0000003c10150981 */ /* 0x000ee8000c1e1100 */
[----:B---3--:R0:W-:Y:S04]  /*1c640*/  STL [R1+0x34], R21 ;  /* 0x0000341501007387 */ /* 0x0081e80000100800 */
        /* <DEDUP_REMOVED lines=4243> */
[----:B---3--:R-:W-:-:S11]  /*2cf80*/  PRMT R21, RZ, 0x7610, R21 ;  /* 0x00007610ff157816 */ /* 0x008fd60000000015 */
[----:B0-----:R-:W-:-:S04]  /*2cf90*/  @P0 LOP3.LUT R17, R17, R16, RZ, 0x3c, !PT ;  /* 0x0000001011110212 */ /* 0x001fc800078e3cff */
[----:B------:R-:W-:-:S04]  /*2cfa0*/  @P0 LOP3.LUT R16, R17, R16, RZ, 0x3c, !PT ;  /* 0x0000001011100212 */ /* 0x000fc800078e3cff */
[----:B------:R-:W-:-:S05]  /*2cfb0*/  @P0 LOP3.LUT R17, R17, R16, RZ, 0x3c, !PT ;  /* 0x0000001011110212 */ /* 0x000fca00078e3cff */
[----:B------:R-:W3:Y:S04]  /*2cfc0*/  @P0 LDG.E.U8 R21, desc[UR60][R16.64] ;  /* 0x0000003c10150981 */ /* 0x000ee8000c1e1100 */
[----:B---3--:R0:W-:Y:S04]  /*2cfd0*/  STL [R1+0x6f4], R21 ;  /* 0x0006f41501007387 */ /* 0x0081e80000100800 */
[----:B0-----:R-:W3:Y:S04]  /*2cfe0*/  LDL.LU R21, [R1+0x3770] ;  /* 0x0037700001157983 */ /* 0x001ee80000300800 */
[----:B------:R-:W2:Y:S04]  /*2cff0*/  LDL R16, [R1+0x2014] ;  /* 0x0020140001107983 */ /* 0x000ea80000100800 */
[----:B------:R-:W2:Y:S01]  /*2d000*/  LDL R17, [R1+0x2018] ;  /* 0x0020180001117983 */ /* 0x000ea20000100800 */
[----:B----4-:R-:W-:-:S02]  /*2d010*/  PRMT R19, RZ, 0x7610, R19 ;  /* 0x00007610ff137816 */ /* 0x010fc40000000013 */
[----:B--2---:R-:W-:-:S04]  /*2d020*/  @P0 LOP3.LUT R17, R17, R16, RZ, 0x3c, !PT ;  /* 0x0000001011110212 */ /* 0x004fc800078e3cff */
[----:B------:R-:W-:-:S04]  /*2d030*/  @P0 LOP3.LUT R16, R17, R16, RZ, 0x3c, !PT ;  /* 0x0000001011100212 */ /* 0x000fc800078e3cff */
[----:B------:R-:W-:-:S05]  /*2d040*/  @P0 LOP3.LUT R17, R17, R16, RZ, 0x3c, !PT ;  /* 0x0000001011110212 */ /* 0x000fca00078e3cff */
[----:B------:R-:W2:Y:S04]  /*2d050*/  @P0 LDG.E.U8 R19, desc[UR60][R16.64] ;  /* 0x0000003c10130981 */ /* 0x000ea8000c1e1100 */
[----:B--2---:R0:W-:Y:S04]  /*2d060*/  STL [R1+0x6f0], R19 ;  /* 0x0006f01301007387 */ /* 0x0041e80000100800 */
[----:B0-----:R-:W2:Y:S04]  /*2d070*/  LDL.LU R19, [R1+0x376c] ;  /* 0x00376c0001137983 */ /* 0x001ea80000300800 */
        /* <DEDUP_REMOVED lines=11> */
[----:B--2---:R-:W-:-:S02]  /*2d130*/  PRMT R19, RZ, 0x7610, R19 ;  /* 0x00007610ff137816 */ /* 0x004fc40000000013 */
[----:B----4-:R-:W-:-:S04]  /*2d140*/  @P0 LOP3.LUT R17, R17, R16, RZ, 0x3c, !PT ;  /* 0x0000001011110212 */ /* 0x010fc800078e3cff */
[----:B------:R-:W-:-:S04]  /*2d150*/  @P0 LOP3.LUT R16, R17, R16, RZ, 0x3c, !PT ;  /* 0x0000001011100212 */ /* 0x000fc800078e3cff */
[----:B------:R-:W-:-:S05]  /*2d160*/  @P0 LOP3.LUT R17, R17, R16, RZ, 0x3c, !PT ;  /* 0x0000001011110212 */ /* 0x000fca00078e3cff */
[----:B------:R-:W2:Y:S01]  /*2d170*/  @P0 LDG.E.U8 R19, desc[UR60][R16.64] ;  /* 0x0000003c10130981 */ /* 0x000ea2000c1e1100 */
[----:B------:R-:W-:-:S03]  /*2d180*/  ISETP.GT.AND P1, PT, R11, 0x7f, PT ;  /* 0x0000007f0b00780c */ /* 0x000fc60003f24270 */
        /* <DEDUP_REMOVED lines=2783> */
[----:B------:R-:W3:Y:S04]  /*37f80*/  @P0 LDG.E.U8 R18, desc[UR60][R16.64] ;  /* 0x0000003c10120981 */ /* 0x000ee8000c1e1100 */
[----:B---3--:R0:W-:Y:S04]  /*37f90*/  STL [R1+0x230], R18 ;  /* 0x0002301201007387 */ /* 0x0081e80000100800 */
[----:B0-----:R-:W3:Y:S04]  /*37fa0*/  LDL.LU R18, [R1+0x32b0] ;  /* 0x0032b00001127983 */ /* 0x001ee80000300800 */
[----:B------:R-:W2:Y:S04]  /*37fb0*/  LDL R16, [R1+0x1694] ;  /* 0x0016940001107983 */ /* 0x000ea80000100800 */
[----:B------:R-:W2:Y:S01]  /*37fc0*/  LDL R17, [R1+0x1698] ;  /* 0x0016980001117983 */ /* 0x000ea20000100800 */
[----:B------:R-:W-:-:S02]  /*37fd0*/  PRMT R20, RZ, 0x7610, R20 ;  /* 0x00007610ff147816 */ /* 0x000fc40000000014 */
        /* <DEDUP_REMOVED lines=789> */
[----:B------:R0:W4:Y:S04]  /*3b130*/  @P1 LDG.E.U8 R21, desc[UR60][R16.64] ;  /* 0x0000003c10151981 */ /* 0x000128000c1e1100 */
[----:B------:R-:W0:Y:S04]  /*3b140*/  LDL R16, [R1+0x13e4] ;  /* 0x0013e40001107983 */ /* 0x000e280000100800 */
[----:B------:R-:W0:Y:S01]  /*3b150*/  LDL R17, [R1+0x13e8] ;  /* 0x0013e80001117983 */ /* 0x000e220000100800 */
[----:B------:R-:W-:Y:S02]  /*3b160*/  PRMT R226, RZ, 0x7610, R226 ;  /* 0x00007610ffe27816 */ /* 0x000fe400000000e2 */
[----:B0-----:R-:W-:-:S04]  /*3b170*/  @P1 LOP3.LUT R17, R17, R16, RZ, 0x3c, !PT ;  /* 0x0000001011111212 */ /* 0x001fc800078e3cff */
[----:B------:R-:W-:-:S04]  /*3b180*/  @P1 LOP3.LUT R16, R17, R16, RZ, 0x3c, !PT ;  /* 0x0000001011101212 */ /* 0x000fc800078e3cff */
[----:B------:R-:W-:-:S05]  /*3b190*/  @P1 LOP3.LUT R17, R17, R16, RZ, 0x3c, !PT ;  /* 0x0000001011111212 */ /* 0x000fca00078e3cff */
[----:B------:R-:W5:Y:S04]  /*3b1a0*/  @P1 LDG.E.U8 R226, desc[UR60][R16.64] ;  /* 0x0000003c10e21981 */ /* 0x000f68000c1e1100 */
[----:B----4-:R0:W-:Y:S04]  /*3b1b0*/  STL [R1+0xd8], R21 ;  /* 0x0000d81501007387 */ /* 0x0101e80000100800 */
[----:B0-----:R-:W4:Y:S04]  /*3b1c0*/  LDL R21, [R1+0x13c0] ;  /* 0x0013c00001157983 */ /* 0x001f280000100800 */
[----:B-----5:R0:W-:Y:S04]  /*3b1d0*/  STL [R1+0xd4], R226 ;  /* 0x0000d4e201007387 */ /* 0x0201e80000100800 */
[----:B0-----:R-:W5:Y:S04]  /*3b1e0*/  LDL.LU R226, [R1+0x3158] ;  /* 0x0031580001e27983 */ /* 0x001f680000300800 */
[----:B------:R-:W3:Y:S04]  /*3b1f0*/  LDL R16, [R1+0x13dc] ;  /* 0x0013dc0001107983 */ /* 0x000ee80000100800 */
[----:B------:R-:W3:Y:S01]  /*3b200*/  LDL R17, [R1+0x13e0] ;  /* 0x0013e00001117983 */ /* 0x000ee20000100800 */
[----:B------:R-:W-:-:S02]  /*3b210*/  ISETP.GT.AND P0, PT, R11, 0xe0, PT ;  /* 0x000000e00b00780c */ /* 0x000fc40003f04270 */
[----:B------:R-:W-:-:S11]  /*3b220*/  PRMT R228, RZ, 0x7610, R228 ;  /* 0x00007610ffe47816 */ /* 0x000fd600000000e4 */
        /* <DEDUP_REMOVED lines=31> */
[----:B------:R-:W-:Y:S02]  /*3b420*/  ISETP.GT.AND P1, PT, R11, 0xe1, PT ;  /* 0x000000e10b00780c */ /* 0x000fe40003f24270 */
[----:B------:R-:W-:Y:S01]  /*3b430*/  PRMT R236, RZ, 0x7610, R236 ;  /* 0x00007610ffec7816 */ /* 0x000fe200000000ec */
[----:B-----5:R0:W-:Y:S04]  /*3b440*/  STL [R1+0xc4], R234 ;  /* 0x0000c4ea01007387 */ /* 0x0201e80000100800 */
[----:B0-----:R-:W5:Y:S04]  /*3b450*/  LDL.LU R234, [R1+0x3148] ;  /* 0x0031480001ea7983 */ /* 0x001f680000300800 */
[----:B------:R-:W3:Y:S02]  /*3b460*/  LDL R17, [R1+0x13bc] ;  /* 0x0013bc0001117983 */ /* 0x000ee40000100800 */
[----:B------:R-:W-:-:S02]  /*3b470*/  @P1 IMAD.MOV.U32 R16, RZ, RZ, R21 ;  /* 0x000000ffff101224 */ /* 0x000fc400078e0015 */
[----:B------:R-:W2:Y:S04]  /*3b480*/  LDL R21, [R1+0x1398] ;  /* 0x0013980001157983 */ /* 0x000ea80000100800 */
[----:B---3--:R-:W3:Y:S04]  /*3b490*/  @P1 LDG.E.U8 R236, desc[UR60][R16.64] ;  /* 0x0000003c10ec1981 */ /* 0x008ee8000c1e1100 */
[----:B---3--:R0:W-:Y:S04]  /*3b4a0*/  STL [R1+0xc0], R236 ;  /* 0x0000c0ec01007387 */ /* 0x0081e80000100800 */
[----:B0-----:R-:W3:Y:S04]  /*3b4b0*/  LDL.LU R236, [R1+0x3144] ;  /* 0x0031440001ec7983 */ /* 0x001ee80000300800 */
        /* <DEDUP_REMOVED lines=28> */
[----:B------:R-:W-:-:S11]  /*3b680*/  PRMT R242, RZ, 0x7610, R242 ;  /* 0x00007610fff27816 */ /* 0x000fd600000000f2 */
[----:B0-----:R-:W-:-:S04]  /*3b690*/  @P0 LOP3.LUT R17, R17, R16, RZ, 0x3c, !PT ;  /* 0x0000001011110212 */ /* 0x001fc800078e3cff */
[----:B------:R-:W-:-:S04]  /*3b6a0*/  @P0 LOP3.LUT R16, R17, R16, RZ, 0x3c, !PT ;  /* 0x0000001011100212 */ /* 0x000fc800078e3cff */
[----:B------:R-:W-:-:S05]  /*3b6b0*/  @P0 LOP3.LUT R17, R17, R16, RZ, 0x3c, !PT ;  /* 0x0000001011110212 */ /* 0x000fca00078e3cff */
[----:B------:R-:W3:Y:S04]  /*3b6c0*/  @P0 LDG.E.U8 R242, desc[UR60][R16.64] ;  /* 0x0000003c10f20981 */ /* 0x000ee8000c1e1100 */
[----:B--2---:R0:W-:Y:S04]  /*3b6d0*/  STL [R1+0xb4], R19 ;  /* 0x0000b41301007387 */ /* 0x0041e80000100800 */
[----:B0-----:R-:W2:Y:S04]  /*3b6e0*/  LDL R19, [R1+0x1380] ;  /* 0x0013800001137983 */ /* 0x001ea80000100800 */
[----:B---3--:R0:W-:Y:S04]  /*3b6f0*/  STL [R1+0xb0], R242 ;  /* 0x0000b0f201007387 */ /* 0x0081e80000100800 */
[----:B0-----:R-:W3:Y:S04]  /*3b700*/  LDL.LU R242, [R1+0x3138] ;  /* 0x0031380001f27983 */ /* 0x001ee80000300800 */
[----:B------:R-:W4:Y:S01]  /*3b710*/  LDL R17, [R1+0x1394] ;  /* 0x0013940001117983 */ /* 0x000f220000100800 */
[----:B------:R-:W-:Y:S01]  /*3b720*/  PRMT R244, RZ, 0x7610, R244 ;  /* 0x00007610fff47816 */ /* 0x000fe200000000f4 */
[----:B------:R-:W-:-:S02]  /*3b730*/  @P0 IMAD.MOV.U32 R16, RZ, RZ, R21 ;  /* 0x000000ffff100224 */ /* 0x000fc400078e0015 */
[----:B------:R-:W5:Y:S04]  /*3b740*/  LDL R21, [R1+0x1378] ;  /* 0x0013780001157983 */ /* 0x000f680000100800 */
[----:B----4-:R-:W4:Y:S04]  /*3b750*/  @P0 LDG.E.U8 R244, desc[UR60][R16.64] ;  /* 0x0000003c10f40981 */ /* 0x010f28000c1e1100 */
[----:B----4-:R0:W-:Y:S04]  /*3b760*/  STL [R1+0xac], R244 ;  /* 0x0000acf401007387 */ /* 0x0101e80000100800 */
[----:B0-----:R-:W4:Y:S04]  /*3b770*/  LDL.LU R244, [R1+0x3134] ;  /* 0x0031340001f47983 */ /* 0x001f280000300800 */
        /* <DEDUP_REMOVED lines=9> */
[----:B------:R-:W-:Y:S02]  /*3b810*/  PRMT R165, RZ, 0x7610, R165 ;  /* 0x00007610ffa57816 */ /* 0x000fe400000000a5 */
[----:B------:R-:W-:-:S02]  /*3b820*/  ISETP.GT.AND P1, PT, R11, 0xe3, PT ;  /* 0x000000e30b00780c */ /* 0x000fc40003f24270 */
[----:B0-----:R-:W-:-:S04]  /*3b830*/  @P0 LOP3.LUT R17, R17, R16, RZ, 0x3c, !PT ;  /* 0x0000001011110212 */ /* 0x001fc800078e3cff */
[----:B------:R-:W-:-:S04]  /*3b840*/  @P0 LOP3.LUT R16, R17, R16, RZ, 0x3c, !PT ;  /* 0x0000001011100212 */ /* 0x000fc800078e3cff */
[----:B------:R-:W-:Y:S01]  /*3b850*/  @P0 LOP3.LUT R17, R17, R16, RZ, 0x3c, !PT ;  /* 0x0000001011110212 */ /* 0x000fe200078e3cff */
[----:B--2---:R0:W-:Y:S04]  /*3b860*/  STL [R1+0xa8], R191 ;  /* 0x0000a8bf01007387 */ /* 0x0041e80000100800 */
[----:B------:R1:W2:Y:S01]  /*3b870*/  @P0 LDG.E.U8 R165, desc[UR60][R16.64] ;  /* 0x0000003c10a50981 */ /* 0x0002a2000c1e1100 */
[----:B------:R-:W-:-:S03]  /*3b880*/  PRMT R18, RZ, 0x7610, R18 ;  /* 0x00007610ff127816 */ /* 0x000fc60000000012 */
[----:B0-----:R-:W3:Y:S04]  /*3b890*/  LDL R191, [R1+0x1370] ;  /* 0x0013700001bf7983 */ /* 0x001ee80000100800 */
[----:B------:R-:W5:Y:S01]  /*3b8a0*/  LDL R17, [R1+0x137c] ;  /* 0x00137c0001117983 */ /* 0x000f620000100800 */
[----:B-1----:R-:W-:-:S03]  /*3b8b0*/  @P1 IMAD.MOV.U32 R16, RZ, RZ, R19 ;  /* 0x000000ffff101224 */ /* 0x002fc600078e0013 */
[----:B--2---:R0:W-:Y:S01]  /*3b8c0*/  STL [R1+0xa4], R165 ;  /* 0x0000a4a501007387 */ /* 0x0041e20000100800 */
[----:B------:R-:W-:-:S03]  /*3b8d0*/  PRMT R20, RZ, 0x7610, R20 ;  /* 0x00007610ff147816 */ /* 0x000fc60000000014 */
[----:B------:R-:W2:Y:S04]  /*3b8e0*/  LDL R19, [R1+0x135c] ;  /* 0x00135c0001137983 */ /* 0x000ea80000100800 */
[----:B-----5:R1:W5:Y:S04]  /*3b8f0*/  @P1 LDG.E.U8 R18, desc[UR60][R16.64] ;  /* 0x0000003c10121981 */ /* 0x020368000c1e1100 */
[----:B0-----:R-:W4:Y:S04]  /*3b900*/  LDL R165, [R1+0x1368] ;  /* 0x0013680001a57983 */ /* 0x001f280000100800 */
[----:B------:R-:W3:Y:S01]  /*3b910*/  LDL R17, [R1+0x1374] ;  /* 0x0013740001117983 */ /* 0x000ee20000100800 */
[----:B-1----:R-:W-:-:S03]  /*3b920*/  @P1 IMAD.MOV.U32 R16, RZ, RZ, R21 ;  /* 0x000000ffff101224 */ /* 0x002fc600078e0015 */
[----:B-----5:R0:W-:Y:S01]  /*3b930*/  STL [R1+0xa0], R18 ;  /* 0x0000a01201007387 */ /* 0x0201e20000100800 */
[----:B------:R-:W-:-:S03]  /*3b940*/  PRMT R190, RZ, 0x7610, R190 ;  /* 0x00007610ffbe7816 */ /* 0x000fc600000000be */
[----:B------:R-:W5:Y:S04]  /*3b950*/  LDL R21, [R1+0x1354] ;  /* 0x0013540001157983 */ /* 0x000f680000100800 */
[----:B---3--:R1:W3:Y:S04]  /*3b960*/  @P1 LDG.E.U8 R20, desc[UR60][R16.64] ;  /* 0x0000003c10141981 */ /* 0x0082e8000c1e1100 */
[----:B0-----:R-:W2:Y:S04]  /*3b970*/  LDL R18, [R1+0x1360] ;  /* 0x0013600001127983 */ /* 0x001ea80000100800 */
[----:B------:R-:W4:Y:S01]  /*3b980*/  LDL R17, [R1+0x136c] ;  /* 0x00136c0001117983 */ /* 0x000f220000100800 */
[----:B-1----:R-:W-:-:S03]  /*3b990*/  @P1 IMAD.MOV.U32 R16, RZ, RZ, R191 ;  /* 0x000000ffff101224 */ /* 0x002fc600078e00bf */
[----:B---3--:R0:W-:Y:S01]  /*3b9a0*/  STL [R1+0x9c], R20 ;  /* 0x00009c1401007387 */ /* 0x0081e20000100800 */
[----:B------:R-:W-:-:S03]  /*3b9b0*/  PRMT R164, RZ, 0x7610, R164 ;  /* 0x00007610ffa47816 */ /* 0x000fc600000000a4 */
[----:B------:R-:W3:Y:S04]  /*3b9c0*/  LDL R191, [R1+0x134c] ;  /* 0x00134c0001bf7983 */ /* 0x000ee80000100800 */
[----:B----4-:R1:W4:Y:S04]  /*3b9d0*/  @P1 LDG.E.U8 R190, desc[UR60][R16.64] ;  /* 0x0000003c10be1981 */ /* 0x010328000c1e1100 */
[----:B0-----:R-:W5:Y:S04]  /*3b9e0*/  LDL R20, [R1+0x1358] ;  /* 0x0013580001147983 */ /* 0x001f680000100800 */
[----:B------:R-:W2:Y:S01]  /*3b9f0*/  LDL R17, [R1+0x1364] ;  /* 0x0013640001117983 */ /* 0x000ea20000100800 */
[----:B-1----:R-:W-:Y:S01]  /*3ba00*/  @P1 IMAD.MOV.U32 R16, RZ, RZ, R165 ;  /* 0x000000ffff101224 */ /* 0x002fe200078e00a5 */
[----:B------:R-:W-:-:S04]  /*3ba10*/  ISETP.GT.AND P0, PT, R11, 0xe4, PT ;  /* 0x000000e40b00780c */ /* 0x000fc80003f04270 */
[----:B--2---:R0:W2:Y:S04]  /*3ba20*/  @P1 LDG.E.U8 R164, desc[UR60][R16.64] ;  /* 0x0000003c10a41981 */ /* 0x0040a8000c1e1100 */
[----:B----4-:R1:W-:Y:S04]  /*3ba30*/  STL [R1+0x98], R190 ;  /* 0x000098be01007387 */ /* 0x0103e80000100800 */
[----:B------:R-:W4:Y:S04]  /*3ba40*/  LDL R165, [R1+0x1344] ;  /* 0x0013440001a57983 */ /* 0x000f280000100800 */
[----:B-1----:R-:W3:Y:S01]  /*3ba50*/  LDL R190, [R1+0x1350] ;  /* 0x0013500001be7983 */ /* 0x002ee20000100800 */
[----:B------:R-:W-:Y:S01]  /*3ba60*/  PRMT R9, RZ, 0x7610, R9 ;  /* 0x00007610ff097816 */ /* 0x000fe20000000009 */
[----:B0-----:R-:W-:-:S02]  /*3ba70*/  @P0 IMAD.MOV.U32 R16, RZ, RZ, R18 ;  /* 0x000000ffff100224 */ /* 0x001fc400078e0012 */
[----:B------:R-:W-:-:S05]  /*3ba80*/  @P0 IMAD.MOV.U32 R17, RZ, RZ, R19 ;  /* 0x000000ffff110224 */ /* 0x000fca00078e0013 */
[----:B------:R5:W4:Y:S02]  /*3ba90*/  @P0 LDG.E.U8 R9, desc[UR60][R16.64] ;  /* 0x0000003c10090981 */ /* 0x000b24000c1e1100 */
[----:B-----5:R-:W-:Y:S02]  /*3baa0*/  @P0 IMAD.MOV.U32 R16, RZ, RZ, R20 ;  /* 0x000000ffff100224 */ /* 0x020fe400078e0014 */
[----:B------:R-:W-:Y:S01]  /*3bab0*/  @P0 IMAD.MOV.U32 R17, RZ, RZ, R21 ;  /* 0x000000ffff110224 */ /* 0x000fe200078e0015 */
[----:B--2---:R0:W-:Y:S04]  /*3bac0*/  STL [R1+0x94], R164 ;  /* 0x000094a401007387 */ /* 0x0041e80000100800 */
[----:B------:R-:W2:Y:S04]  /*3bad0*/  LDL R19, [R1+0x133c] ;  /* 0x00133c0001137983 */ /* 0x000ea80000100800 */
[----:B------:R-:W5:Y:S04]  /*3bae0*/  LDL R18, [R1+0x1340] ;  /* 0x0013400001127983 */ /* 0x000f680000100800 */
[----:B------:R-:W2:Y:S04]  /*3baf0*/  LDL R21, [R1+0x1334] ;  /* 0x0013340001157983 */ /* 0x000ea80000100800 */
[----:B------:R-:W2:Y:S04]  /*3bb00*/  LDL R20, [R1+0x1338] ;  /* 0x0013380001147983 */ /* 0x000ea80000100800 */
[----:B0-----:R-:W5:Y:S01]  /*3bb10*/  LDL R164, [R1+0x1348] ;  /* 0x0013480001a47983 */ /* 0x001f620000100800 */
[----:B------:R-:W-:-:S02]  /*3bb20*/  PRMT R8, RZ, 0x7610, R8 ;  /* 0x00007610ff087816 */ /* 0x000fc40000000008 */
[----:B------:R-:W-:Y:S02]  /*3bb30*/  PRMT R7, RZ, 0x7610, R7 ;  /* 0x00007610ff077816 */ /* 0x000fe40000000007 */
[----:B------:R-:W-:Y:S02]  /*3bb40*/  ISETP.GT.AND P1, PT, R11, 0xe5, PT ;  /* 0x000000e50b00780c */ /* 0x000fe40003f24270 */
[----:B------:R3:W2:Y:S01]  /*3bb50*/  @P0 LDG.E.U8 R8, desc[UR60][R16.64] ;  /* 0x0000003c10080981 */ /* 0x0006a2000c1e1100 */
[----:B------:R-:W-:Y:S01]  /*3bb60*/  PRMT R6, RZ, 0x7610, R6 ;  /* 0x00007610ff067816 */ /* 0x000fe20000000006 */
[----:B---3--:R-:W-:Y:S02]  /*3bb70*/  @P0 IMAD.MOV.U32 R16, RZ, RZ, R190 ;  /* 0x000000ffff100224 */ /* 0x008fe400078e00be */
[----:B------:R-:W-:Y:S01]  /*3bb80*/  @P0 IMAD.MOV.U32 R17, RZ, RZ, R191 ;  /* 0x000000ffff110224 */ /* 0x000fe200078e00bf */
[----:B------:R-:W3:Y:S04]  /*3bb90*/  LDL R190, [R1+0x1330] ;  /* 0x0013300001be7983 */ /* 0x000ee80000100800 */
[----:B------:R-:W3:Y:S04]  /*3bba0*/  LDL R191, [R1+0x132c] ;  /* 0x00132c0001bf7983 */ /* 0x000ee80000100800 */
[----:B------:R4:W3:Y:S01]  /*3bbb0*/  @P0 LDG.E.U8 R7, desc[UR60][R16.64] ;  /* 0x0000003c10070981 */ /* 0x0008e2000c1e1100 */
[----:B------:R-:W-:Y:S01]  /*3bbc0*/  PRMT R4, RZ, 0x7610, R4 ;  /* 0x00007610ff047816 */ /* 0x000fe20000000004 */
[----:B----4-:R-:W-:-:S02]  /*3bbd0*/  @P0 IMAD.MOV.U32 R17, RZ, RZ, R165 ;  /* 0x000000ffff110224 */ /* 0x010fc400078e00a5 */
[----:B------:R-:W4:Y:S01]  /*3bbe0*/  LDL R165, [R1+0x1324] ;  /* 0x0013240001a57983 */ /* 0x000f220000100800 */
[----:B-----5:R-:W-:-:S03]  /*3bbf0*/  @P0 IMAD.MOV.U32 R16, RZ, RZ, R164 ;  /* 0x000000ffff100224 */ /* 0x020fc600078e00a4 */
[----:B------:R-:W5:Y:S04]  /*3bc00*/  LDL R164, [R1+0x1328] ;  /* 0x0013280001a47983 */ /* 0x000f680000100800 */
[----:B------:R0:W5:Y:S02]  /*3bc10*/  @P0 LDG.E.U8 R6, desc[UR60][R16.64] ;  /* 0x0000003c10060981 */ /* 0x000164000c1e1100 */
[----:B0-----:R-:W-:Y:S02]  /*3bc20*/  @P1 IMAD.MOV.U32 R16, RZ, RZ, R18 ;  /* 0x000000ffff101224 */ /* 0x001fe400078e0012 */
[----:B--2---:R-:W-:Y:S01]  /*3bc30*/  @P1 IMAD.MOV.U32 R17, RZ, RZ, R19 ;  /* 0x000000ffff111224 */ /* 0x004fe200078e0013 */
[----:B------:R-:W2:Y:S04]  /*3bc40*/  LDL R18, [R1+0x1320] ;  /* 0x0013200001127983 */ /* 0x000ea80000100800 */
[----:B------:R-:W2:Y:S04]  /*3bc50*/  LDL R19, [R1+0x131c] ;  /* 0x00131c0001137983 */ /* 0x000ea80000100800 */
[----:B------:R0:W2:Y:S02]  /*3bc60*/  @P1 LDG.E.U8 R4, desc[UR60][R16.64] ;  /* 0x0000003c10041981 */ /* 0x0000a4000c1e1100 */
[----:B0-----:R-:W-:-:S02]  /*3bc70*/  @P1 IMAD.MOV.U32 R16, RZ, RZ, R20 ;  /* 0x000000ffff101224 */ /* 0x001fc400078e0014 */
[----:B------:R-:W-:Y:S01]  /*3bc80*/  @P1 IMAD.MOV.U32 R17, RZ, RZ, R21 ;  /* 0x000000ffff111224 */ /* 0x000fe200078e0015 */
[----:B------:R-:W2:Y:S04]  /*3bc90*/  LDL R20, [R1+0x1318] ;  /* 0x0013180001147983 */ /* 0x000ea80000100800 */
[----:B------:R-:W2:Y:S01]  /*3bca0*/  LDL R21, [R1+0x1314] ;  /* 0x0013140001157983 */ /* 0x000ea20000100800 */
[----:B------:R-:W-:Y:S02]  /*3bcb0*/  PRMT R3, RZ, 0x7610, R3 ;  /* 0x00007610ff037816 */ /* 0x000fe40000000003 */
[----:B------:R-:W-:Y:S02]  /*3bcc0*/  PRMT R2, RZ, 0x7610, R2 ;  /* 0x00007610ff027816 */ /* 0x000fe40000000002 */
[----:B------:R-:W-:-:S02]  /*3bcd0*/  ISETP.GT.AND P0, PT, R11, 0xe6, PT ;  /* 0x000000e60b00780c */ /* 0x000fc40003f04270 */
        /* <DEDUP_REMOVED lines=13> */
[----:B--2---:R-:W-:Y:S02]  /*3bdb0*/  @P0 IMAD.MOV.U32 R16, RZ, RZ, R18 ;  /* 0x000000ffff100224 */ /* 0x004fe400078e0012 */
[----:B------:R-:W-:Y:S01]  /*3bdc0*/  @P0 IMAD.MOV.U32 R17, RZ, RZ, R19 ;  /* 0x000000ffff110224 */ /* 0x000fe200078e0013 */
        /* <DEDUP_REMOVED lines=264> */
[----:B------:R-:W-:Y:S02]  /*3ce50*/  PRMT R176, RZ, 0x7610, R176 ;  /* 0x00007610ffb07816 */ /* 0x000fe400000000b0 */
[----:B------:R-:W-:Y:S01]  /*3ce60*/  PRMT R152, RZ, 0x7610, R152 ;  /* 0x00007610ff987816 */ /* 0x000fe20000000098 */
[----:B------:R-:W3:Y:S04]  /*3ce70*/  LDL R191, [R1+0x11a4] ;  /* 0x0011a40001bf7983 */ /* 0x000ee80000100800 */
[----:B------:R4:W3:Y:S04]  /*3ce80*/  @P0 LDG.E.U8 R178, desc[UR60][R16.64] ;  /* 0x0000003c10b20981 */ /* 0x0008e8000c1e1100 */
[----:B------:R-:W3:Y:S01]  /*3ce90*/  LDL R190, [R1+0x11a8] ;  /* 0x0011a80001be7983 */ /* 0x000ee20000100800 */
[----:B----4-:R-:W-:-:S03]  /*3cea0*/  @P0 IMAD.MOV.U32 R17, RZ, RZ, R165 ;  /* 0x000000ffff110224 */ /* 0x010fc600078e00a5 */
[----:B------:R-:W4:Y:S01]  /*3ceb0*/  LDL R165, [R1+0x119c] ;  /* 0x00119c0001a57983 */ /* 0x000f220000100800 */
[----:B-----5:R-:W-:-:S03]  /*3cec0*/  @P0 IMAD.MOV.U32 R16, RZ, RZ, R164 ;  /* 0x000000ffff100224 */ /* 0x020fc600078e00a4 */
[----:B------:R-:W5:Y:S04]  /*3ced0*/  LDL R164, [R1+0x11a0] ;  /* 0x0011a00001a47983 */ /* 0x000f680000100800 */
[----:B------:R2:W4:Y:S02]  /*3cee0*/  @P0 LDG.E.U8 R177, desc[UR60][R16.64] ;  /* 0x0000003c10b10981 */ /* 0x000524000c1e1100 */
        /* <DEDUP_REMOVED lines=8> */
[----:B------:R-:W2:Y:S04]  /*3cf70*/  LDL R21, [R1+0x118c] ;  /* 0x00118c0001157983 */ /* 0x000ea80000100800 */
[----:B------:R0:W2:Y:S04]  /*3cf80*/  @P1 LDG.E.U8 R152, desc[UR60][R16.64] ;  /* 0x0000003c10981981 */ /* 0x0000a8000c1e1100 */
[----:B------:R-:W0:Y:S04]  /*3cf90*/  LDL R16, [R1+0x11ac] ;  /* 0x0011ac0001107983 */ /* 0x000e280000100800 */
[----:B------:R-:W0:Y:S01]  /*3cfa0*/  LDL R17, [R1+0x11b0] ;  /* 0x0011b00001117983 */ /* 0x000e220000100800 */
[----:B------:R-:W-:-:S02]  /*3cfb0*/  PRMT R154, RZ, 0x7610, R154 ;  /* 0x00007610ff9a7816 */ /* 0x000fc4000000009a */
[----:B------:R-:W-:Y:S02]  /*3cfc0*/  ISETP.GT.AND P0, PT, R11, 0xf2, PT ;  /* 0x000000f20b00780c */ /* 0x000fe40003f04270 */
[----:B------:R-:W-:Y:S02]  /*3cfd0*/  PRMT R153, RZ, 0x7610, R153 ;  /* 0x00007610ff997816 */ /* 0x000fe40000000099 */
[----:B------:R-:W-:Y:S02]  /*3cfe0*/  PRMT R23, RZ, 0x7610, R23 ;  /* 0x00007610ff177816 */ /* 0x000fe40000000017 */
[----:B------:R-:W-:Y:S02]  /*3cff0*/  PRMT R175, RZ, 0x7610, R175 ;  /* 0x00007610ffaf7816 */ /* 0x000fe400000000af */
[----:B------:R-:W-:Y:S02]  /*3d000*/  PRMT R174, RZ, 0x7610, R174 ;  /* 0x00007610ffae7816 */ /* 0x000fe400000000ae */
[----:B0-----:R-:W-:-:S04]  /*3d010*/  @P1 LOP3.LUT R17, R17, R16, RZ, 0x3c, !PT ;  /* 0x0000001011111212 */ /* 0x001fc800078e3cff */
[----:B------:R-:W-:-:S04]  /*3d020*/  @P1 LOP3.LUT R16, R17, R16, RZ, 0x3c, !PT ;  /* 0x0000001011101212 */ /* 0x000fc800078e3cff */
[----:B------:R-:W-:-:S05]  /*3d030*/  @P1 LOP3.LUT R17, R17, R16, RZ, 0x3c, !PT ;  /* 0x0000001011111212 */ /* 0x000fca00078e3cff */
[----:B------:R3:W2:Y:S02]  /*3d040*/  @P1 LDG.E.U8 R154, desc[UR60][R16.64] ;  /* 0x0000003c109a1981 */ /* 0x0006a4000c1e1100 */
[----:B---3--:R-:W-:Y:S02]  /*3d050*/  @P1 IMAD.MOV.U32 R16, RZ, RZ, R190 ;  /* 0x000000ffff101224 */ /* 0x008fe400078e00be */
[----:B------:R-:W-:Y:S01]  /*3d060*/  @P1 IMAD.MOV.U32 R17, RZ, RZ, R191 ;  /* 0x000000ffff111224 */ /* 0x000fe200078e00bf */
[----:B------:R-:W-:Y:S01]  /*3d070*/  PRMT R173, RZ, 0x7610, R173 ;  /* 0x00007610ffad7816 */ /* 0x000fe200000000ad */
[----:B------:R-:W3:Y:S04]  /*3d080*/  LDL R191, [R1+0x116c] ;  /* 0x00116c0001bf7983 */ /* 0x000ee80000100800 */
[----:B------:R5:W3:Y:S04]  /*3d090*/  @P1 LDG.E.U8 R153, desc[UR60][R16.64] ;  /* 0x0000003c10991981 */ /* 0x000ae8000c1e1100 */
[----:B------:R-:W3:Y:S01]  /*3d0a0*/  LDL R190, [R1+0x1170] ;  /* 0x0011700001be7983 */ /* 0x000ee20000100800 */
[----:B-----5:R-:W-:-:S02]  /*3d0b0*/  @P0 IMAD.MOV.U32 R16, RZ, RZ, R164 ;  /* 0x000000ffff100224 */ /* 0x020fc400078e00a4 */
[----:B----4-:R-:W-:Y:S01]  /*3d0c0*/  @P0 IMAD.MOV.U32 R17, RZ, RZ, R165 ;  /* 0x000000ffff110224 */ /* 0x010fe200078e00a5 */
[----:B------:R-:W4:Y:S04]  /*3d0d0*/  LDL R164, [R1+0x1160] ;  /* 0x0011600001a47983 */ /* 0x000f280000100800 */
[----:B------:R-:W5:Y:S04]  /*3d0e0*/  LDL R165, [R1+0x115c] ;  /* 0x00115c0001a57983 */ /* 0x000f680000100800 */
[----:B------:R2:W5:Y:S02]  /*3d0f0*/  @P0 LDG.E.U8 R23, desc[UR60][R16.64] ;  /* 0x0000003c10170981 */ /* 0x000564000c1e1100 */
[----:B--2---:R-:W-:-:S02]  /*3d100*/  @P0 IMAD.MOV.U32 R16, RZ, RZ, R18 ;  /* 0x000000ffff100224 */ /* 0x004fc400078e0012 */
[----:B------:R-:W-:Y:S01]  /*3d110*/  @P0 IMAD.MOV.U32 R17, RZ, RZ, R19 ;  /* 0x000000ffff110224 */ /* 0x000fe200078e0013 */
[----:B------:R-:W2:Y:S04]  /*3d120*/  LDL R18, [R1+0x1178] ;  /* 0x0011780001127983 */ /* 0x000ea80000100800 */
[----:B------:R-:W2:Y:S04]  /*3d130*/  LDL R19, [R1+0x1174] ;  /* 0x0011740001137983 */ /* 0x000ea80000100800 */
[----:B------:R0:W5:Y:S02]  /*3d140*/  @P0 LDG.E.U8 R175, desc[UR60][R16.64] ;  /* 0x0000003c10af0981 */ /* 0x000164000c1e1100 */
[----:B0-----:R-:W-:-:S02]  /*3d150*/  @P0 IMAD.MOV.U32 R16, RZ, RZ, R20 ;  /* 0x000000ffff100224 */ /* 0x001fc400078e0014 */
[----:B------:R-:W-:Y:S01]  /*3d160*/  @P0 IMAD.MOV.U32 R17, RZ, RZ, R21 ;  /* 0x000000ffff110224 */ /* 0x000fe200078e0015 */
[----:B------:R-:W4:Y:S04]  /*3d170*/  LDL R20, [R1+0x1168] ;  /* 0x0011680001147983 */ /* 0x000f280000100800 */
[----:B------:R-:W4:Y:S04]  /*3d180*/  LDL R21, [R1+0x1164] ;  /* 0x0011640001157983 */ /* 0x000f280000100800 */
[----:B------:R0:W5:Y:S04]  /*3d190*/  @P0 LDG.E.U8 R174, desc[UR60][R16.64] ;  /* 0x0000003c10ae0981 */ /* 0x000168000c1e1100 */
[----:B------:R-:W0:Y:S04]  /*3d1a0*/  LDL R16, [R1+0x1184] ;  /* 0x0011840001107983 */ /* 0x000e280000100800 */
[----:B------:R-:W0:Y:S02]  /*3d1b0*/  LDL R17, [R1+0x1188] ;  /* 0x0011880001117983 */ /* 0x000e240000100800 */
[----:B0-----:R-:W-:-:S04]  /*3d1c0*/  @P0 LOP3.LUT R17, R17, R16, RZ, 0x3c, !PT ;  /* 0x0000001011110212 */ /* 0x001fc800078e3cff */
[----:B------:R-:W-:-:S04]  /*3d1d0*/  @P0 LOP3.LUT R16, R17, R16, RZ, 0x3c, !PT ;  /* 0x0000001011100212 */ /* 0x000fc800078e3cff */
[----:B------:R-:W-:-:S05]  /*3d1e0*/  @P0 LOP3.LUT R17, R17, R16, RZ, 0x3c, !PT ;  /* 0x0000001011110212 */ /* 0x000fca00078e3cff */
[----:B------:R0:W5:Y:S04]  /*3d1f0*/  @P0 LDG.E.U8 R173, desc[UR60][R16.64] ;  /* 0x0000003c10ad0981 */ /* 0x000168000c1e1100 */
[----:B------:R-:W0:Y:S04]  /*3d200*/  LDL R16, [R1+0x117c] ;  /* 0x00117c0001107983 */ /* 0x000e280000100800 */
[----:B------:R-:W0:Y:S01]  /*3d210*/  LDL R17, [R1+0x1180] ;  /* 0x0011800001117983 */ /* 0x000e220000100800 */
[----:B------:R-:W-:Y:S02]  /*3d220*/  ISETP.GT.AND P1, PT, R11, 0xf3, PT ;  /* 0x000000f30b00780c */ /* 0x000fe40003f24270 */
[----:B------:R-:W-:-:S02]  /*3d230*/  PRMT R172, RZ, 0x7610, R172 ;  /* 0x00007610ffac7816 */ /* 0x000fc400000000ac */
[----:B------:R-:W-:Y:S02]  /*3d240*/  PRMT R155, RZ, 0x7610, R155 ;  /* 0x00007610ff9b7816 */ /* 0x000fe4000000009b */
[----:B------:R-:W-:Y:S02]  /*3d250*/  ISETP.GT.AND P0, PT, R11, 0xf4, PT ;  /* 0x000000f40b00780c */ /* 0x000fe40003f04270 */
[----:B------:R-:W-:-:S05]  /*3d260*/  PRMT R14, RZ, 0x7610, R14 ;  /* 0x00007610ff0e7816 */ /* 0x000fca000000000e */
[----:B0-----:R-:W-:-:S04]  /*3d270*/  @P1 LOP3.LUT R17, R17, R16, RZ, 0x3c, !PT ;  /* 0x0000001011111212 */ /* 0x001fc800078e3cff */
[----:B------:R-:W-:-:S04]  /*3d280*/  @P1 LOP3.LUT R16, R17, R16, RZ, 0x3c, !PT ;  /* 0x0000001011101212 */ /* 0x000fc800078e3cff */
[----:B------:R-:W-:-:S05]  /*3d290*/  @P1 LOP3.LUT R17, R17, R16, RZ, 0x3c, !PT ;  /* 0x0000001011111212 */ /* 0x000fca00078e3cff */
[----:B------:R0:W5:Y:S02]  /*3d2a0*/  @P1 LDG.E.U8 R172, desc[UR60][R16.64] ;  /* 0x0000003c10ac1981 */ /* 0x000164000c1e1100 */
[----:B0-----:R-:W-:-:S06]  /*3d2b0*/  PRMT R16, RZ, 0x7610, R16 ;  /* 0x00007610ff107816 */ /* 0x001fcc0000000010 */
[----:B--2---:R3:W2:Y:S02]  /*3d2c0*/  @P1 LDG.E.U8 R16, desc[UR60][R18.64] ;  /* 0x0000003c12101981 */ /* 0x0046a4000c1e1100 */
[----:B---3--:R-:W-:Y:S02]  /*3d2d0*/  @P1 IMAD.MOV.U32 R18, RZ, RZ, R190 ;  /* 0x000000ffff121224 */ /* 0x008fe400078e00be */
[----:B------:R-:W-:Y:S01]  /*3d2e0*/  @P1 IMAD.MOV.U32 R19, RZ, RZ, R191 ;  /* 0x000000ffff131224 */ /* 0x000fe200078e00bf */
[----:B------:R-:W-:Y:S02]  /*3d2f0*/  PRMT R171, RZ, 0x7610, R171 ;  /* 0x00007610ffab7816 */ /* 0x000fe400000000ab */
[----:B------:R-:W-:Y:S02]  /*3d300*/  PRMT R170, RZ, 0x7610, R170 ;  /* 0x00007610ffaa7816 */ /* 0x000fe400000000aa */
[----:B------:R-:W-:Y:S01]  /*3d310*/  PRMT R169, RZ, 0x7610, R169 ;  /* 0x00007610ffa97816 */ /* 0x000fe200000000a9 */
[----:B------:R-:W3:Y:S04]  /*3d320*/  LDL R191, [R1+0x112c] ;  /* 0x00112c0001bf7983 */ /* 0x000ee80000100800 */
[----:B------:R0:W2:Y:S04]  /*3d330*/  @P1 LDG.E.U8 R155, desc[UR60][R18.64] ;  /* 0x0000003c129b1981 */ /* 0x0000a8000c1e1100 */
[----:B------:R-:W3:Y:S01]  /*3d340*/  LDL R190, [R1+0x1130] ;  /* 0x0011300001be7983 */ /* 0x000ee20000100800 */
[----:B0-----:R-:W-:-:S06]  /*3d350*/  PRMT R18, RZ, 0x7610, R18 ;  /* 0x00007610ff127816 */ /* 0x001fcc0000000012 */
[----:B----4-:R0:W4:Y:S02]  /*3d360*/  @P1 LDG.E.U8 R18, desc[UR60][R20.64] ;  /* 0x0000003c14121981 */ /* 0x010124000c1e1100 */
[----:B0-----:R-:W-:Y:S02]  /*3d370*/  @P0 IMAD.MOV.U32 R20, RZ, RZ, R164 ;  /* 0x000000ffff140224 */ /* 0x001fe400078e00a4 */
[----:B-----5:R-:W-:Y:S01]  /*3d380*/  @P0 IMAD.MOV.U32 R21, RZ, RZ, R165 ;  /* 0x000000ffff150224 */ /* 0x020fe200078e00a5 */
[----:B------:R-:W5:Y:S04]  /*3d390*/  LDL R164, [R1+0x1138] ;  /* 0x0011380001a47983 */ /* 0x000f680000100800 */
[----:B------:R-:W5:Y:S04]  /*3d3a0*/  LDL R165, [R1+0x1134] ;  /* 0x0011340001a57983 */ /* 0x000f680000100800 */
[----:B------:R0:W4:Y:S04]  /*3d3b0*/  @P0 LDG.E.U8 R14, desc[UR60][R20.64] ;  /* 0x0000003c140e0981 */ /* 0x000128000c1e1100 */
[----:B------:R-:W0:Y:S04]  /*3d3c0*/  LDL R20, [R1+0x1154] ;  /* 0x0011540001147983 */ /* 0x000e280000100800 */
[----:B------:R-:W0:Y:S02]  /*3d3d0*/  LDL R21, [R1+0x1158] ;  /* 0x0011580001157983 */ /* 0x000e240000100800 */
[----:B0-----:R-:W-:-:S04]  /*3d3e0*/  @P0 LOP3.LUT R21, R21, R20, RZ, 0x3c, !PT ;  /* 0x0000001415150212 */ /* 0x001fc800078e3cff */
[----:B------:R-:W-:-:S04]  /*3d3f0*/  @P0 LOP3.LUT R20, R21, R20, RZ, 0x3c, !PT ;  /* 0x0000001415140212 */ /* 0x000fc800078e3cff */
[----:B------:R-:W-:-:S05]  /*3d400*/  @P0 LOP3.LUT R21, R21, R20, RZ, 0x3c, !PT ;  /* 0x0000001415150212 */ /* 0x000fca00078e3cff */
        /* <DEDUP_REMOVED lines=14> */
[----:B------:R-:W0:Y:S01]  /*3d4f0*/  LDL R21, [R1+0x1140] ;  /* 0x0011400001157983 */ /* 0x000e220000100800 */
[----:B------:R-:W-:Y:S02]  /*3d500*/  ISETP.GT.AND P1, PT, R11, 0xf5, PT ;  /* 0x000000f50b00780c */ /* 0x000fe40003f24270 */
[----:B------:R-:W-:-:S02]  /*3d510*/  PRMT R168, RZ, 0x7610, R168 ;  /* 0x00007610ffa87816 */ /* 0x000fc400000000a8 */
[----:B------:R-:W-:-:S09]  /*3d520*/  PRMT R22, RZ, 0x7610, R22 ;  /* 0x00007610ff167816 */ /* 0x000fd20000000016 */
[----:B0-----:R-:W-:-:S04]  /*3d530*/  @P1 LOP3.LUT R21, R21, R20, RZ, 0x3c, !PT ;  /* 0x0000001415151212 */ /* 0x001fc800078e3cff */
[----:B------:R-:W-:-:S04]  /*3d540*/  @P1 LOP3.LUT R20, R21, R20, RZ, 0x3c, !PT ;  /* 0x0000001415141212 */ /* 0x000fc800078e3cff */
[----:B------:R-:W-:-:S05]  /*3d550*/  @P1 LOP3.LUT R21, R21, R20, RZ, 0x3c, !PT ;  /* 0x0000001415151212 */ /* 0x000fca00078e3cff */
[----:B------:R0:W4:Y:S02]  /*3d560*/  @P1 LDG.E.U8 R168, desc[UR60][R20.64] ;  /* 0x0000003c14a81981 */ /* 0x000124000c1e1100 */
[----:B0-----:R-:W-:-:S06]  /*3d570*/  PRMT R21, RZ, 0x7610, R21 ;  /* 0x00007610ff157816 */ /* 0x001fcc0000000015 */
[----:B-----5:R3:W5:Y:S02]  /*3d580*/  @P1 LDG.E.U8 R21, desc[UR60][R164.64] ;  /* 0x0000003ca4151981 */ /* 0x020764000c1e1100 */
[----:B---3--:R-:W-:Y:S02]  /*3d590*/  @P1 IMAD.MOV.U32 R164, RZ, RZ, R190 ;  /* 0x000000ffffa41224 */ /* 0x008fe400078e00be */
[----:B------:R-:W-:Y:S01]  /*3d5a0*/  @P1 IMAD.MOV.U32 R165, RZ, RZ, R191 ;  /* 0x000000ffffa51224 */ /* 0x000fe200078e00bf */
[----:B------:R-:W-:Y:S02]  /*3d5b0*/  PRMT R19, RZ, 0x7610, R19 ;  /* 0x00007610ff137816 */ /* 0x000fe40000000013 */
[----:B------:R-:W-:Y:S02]  /*3d5c0*/  ISETP.GT.AND P0, PT, R11, 0xf6, PT ;  /* 0x000000f60b00780c */ /* 0x000fe40003f04270 */
[----:B------:R-:W-:Y:S02]  /*3d5d0*/  PRMT R20, RZ, 0x7610, R20 ;  /* 0x00007610ff147816 */ /* 0x000fe40000000014 */
[----:B------:R-:W-:Y:S01]  /*3d5e0*/  PRMT R167, RZ, 0x7610, R167 ;  /* 0x00007610ffa77816 */ /* 0x000fe200000000a7 */
[----:B------:R0:W3:Y:S04]  /*3d5f0*/  @P1 LDG.E.U8 R22, desc[UR60][R164.64] ;  /* 0x0000003ca4161981 */ /* 0x0000e8000c1e1100 */
[----:B------:R-:W2:Y:S04]  /*3d600*/  LDL R191, [R1+0x1104] ;  /* 0x0011040001bf7983 */ /* 0x000ea80000100800 */
[----:B------:R-:W2:Y:S04]  /*3d610*/  LDL R190, [R1+0x1108] ;  /* 0x0011080001be7983 */ /* 0x000ea80000100800 */
[----:B------:R-:W0:Y:S04]  /*3d620*/  LDL R164, [R1+0x1124] ;  /* 0x0011240001a47983 */ /* 0x000e280000100800 */
[----:B------:R-:W0:Y:S02]  /*3d630*/  LDL R165, [R1+0x1128] ;  /* 0x0011280001a57983 */ /* 0x000e240000100800 */
[----:B0-----:R-:W-:-:S04]  /*3d640*/  @P1 LOP3.LUT R165, R165, R164, RZ, 0x3c, !PT ;  /* 0x000000a4a5a51212 */ /* 0x001fc800078e3cff */
[----:B------:R-:W-:-:S04]  /*3d650*/  @P1 LOP3.LUT R164, R165, R164, RZ, 0x3c, !PT ;  /* 0x000000a4a5a41212 */ /* 0x000fc800078e3cff */
[----:B------:R-:W-:-:S05]  /*3d660*/  @P1 LOP3.LUT R165, R165, R164, RZ, 0x3c, !PT ;  /* 0x000000a4a5a51212 */ /* 0x000fca00078e3cff */
[----:B------:R0:W3:Y:S04]  /*3d670*/  @P1 LDG.E.U8 R19, desc[UR60][R164.64] ;  /* 0x0000003ca4131981 */ /* 0x0000e8000c1e1100 */
        /* <DEDUP_REMOVED lines=18> */
[----:B------:R0:W3:Y:S02]  /*3d7a0*/  @P0 LDG.E.U8 R166, desc[UR60][R164.64] ;  /* 0x0000003ca4a60981 */ /* 0x0000e4000c1e1100 */
[----:B0-----:R-:W-:-:S06]  /*3d7b0*/  PRMT R165, RZ, 0x7610, R165 ;  /* 0x00007610ffa57816 */ /* 0x001fcc00000000a5 */
[----:B--2---:R0:W2:Y:S04]  /*3d7c0*/  @P0 LDG.E.U8 R165, desc[UR60][R190.64] ;  /* 0x0000003cbea50981 */ /* 0x0040a8000c1e1100 */
[----:B------:R-:W0:Y:S04]  /*3d7d0*/  LDL R190, [R1+0x10fc] ;  /* 0x0010fc0001be7983 */ /* 0x000e280000100800 */
[----:B------:R-:W0:Y:S01]  /*3d7e0*/  LDL R191, [R1+0x1100] ;  /* 0x0011000001bf7983 */ /* 0x000e220000100800 */
[----:B------:R-:W-:Y:S02]  /*3d7f0*/  ISETP.GT.AND P1, PT, R11, 0xf7, PT ;  /* 0x000000f70b00780c */ /* 0x000fe40003f24270 */
[----:B------:R-:W-:-:S11]  /*3d800*/  PRMT R164, RZ, 0x7610, R164 ;  /* 0x00007610ffa47816 */ /* 0x000fd600000000a4 */
[----:B0-----:R-:W-:-:S04]  /*3d810*/  @P1 LOP3.LUT R191, R191, R190, RZ, 0x3c, !PT ;  /* 0x000000bebfbf1212 */ /* 0x001fc800078e3cff */
        /* <DEDUP_REMOVED lines=223> */
[----:B------:R-:W-:-:S02]  /*3e610*/  LOP3.LUT R188, R188, 0xffff, RZ, 0xc0, !PT ;  /* 0x0000ffffbcbc7812 */ /* 0x000fc400078ec0ff */
[----:B------:R-:W-:-:S04]  /*3e620*/  LOP3.LUT R189, R189, 0xffff, RZ, 0xc0, !PT ;  /* 0x0000ffffbdbd7812 */ /* 0x000fc800078ec0ff */
[----:B------:R-:W-:Y:S02]  /*3e630*/  PRMT R189, R188, 0x3340, R189 ;  /* 0x00003340bcbd7816 */ /* 0x000fe400000000bd */
[----:B0-----:R-:W-:-:S04]  /*3e640*/  @P0 LOP3.LUT R191, R191, R190, RZ, 0x3c, !PT ;  /* 0x000000bebfbf0212 */ /* 0x001fc800078e3cff */
[----:B------:R-:W-:-:S04]  /*3e650*/  @P0 LOP3.LUT R190, R191, R190, RZ, 0x3c, !PT ;  /* 0x000000bebfbe0212 */ /* 0x000fc800078e3cff */
[----:B------:R-:W-:-:S05]  /*3e660*/  @P0 LOP3.LUT R191, R191, R190, RZ, 0x3c, !PT ;  /* 0x000000bebfbf0212 */ /* 0x000fca00078e3cff */
[----:B------:R0:W2:Y:S04]  /*3e670*/  @P0 LDG.E.U8 R244, desc[UR60][R190.64] ;  /* 0x0000003cbef40981 */ /* 0x0000a8000c1e1100 */
[----:B------:R-:W4:Y:S04]  /*3e680*/  LDL.LU R191, [R1] ;  /* 0x0000000001bf7983 */ /* 0x000f280000300800 */
[----:B------:R-:W5:Y:S04]  /*3e690*/  LDL R188, [R1+0xffc] ;  /* 0x000ffc0001bc7983 */ /* 0x000f680000100800 */
[----:B------:R1:W-:Y:S04]  /*3e6a0*/  STL [R1+0x3064], R189 ;  /* 0x003064bd01007387 */ /* 0x0003e80000100800 */
[----:B-1----:R-:W5:Y:S01]  /*3e6b0*/  LDL R189, [R1+0x1000] ;  /* 0x0010000001bd7983 */ /* 0x002f620000100800 */
[----:B------:R-:W-:-:S02]  /*3e6c0*/  ISETP.GT.AND P0, PT, R11, 0xff, PT ;  /* 0x000000ff0b00780c */ /* 0x000fc40003f04270 */
[----:B------:R-:W-:Y:S02]  /*3e6d0*/  LOP3.LUT R187, R187, 0xffff, RZ, 0xc0, !PT ;  /* 0x0000ffffbbbb7812 */ /* 0x000fe400078ec0ff */
[----:B------:R-:W-:Y:S02]  /*3e6e0*/  LOP3.LUT R186, R186, 0xffff, RZ, 0xc0, !PT ;  /* 0x0000ffffbaba7812 */ /* 0x000fe400078ec0ff */
[----:B0-----:R-:W-:Y:S02]  /*3e6f0*/  PRMT R190, RZ, 0x7610, R190 ;  /* 0x00007610ffbe7816 */ /* 0x001fe400000000be */
[----:B------:R-:W-:Y:S02]  /*3e700*/  PRMT R186, R187, 0x3340, R186 ;  /* 0x00003340bbba7816 */ /* 0x000fe400000000ba */
[----:B------:R-:W3:Y:S03]  /*3e710*/  LDL R187, [R1+0xff4] ;  /* 0x000ff40001bb7983 */ /* 0x000ee60000100800 */
[----:B-----5:R-:W-:-:S04]  /*3e720*/  @P0 LOP3.LUT R189, R189, R188, RZ, 0x3c, !PT ;  /* 0x000000bcbdbd0212 */ /* 0x020fc800078e3cff */
[----:B------:R-:W-:-:S04]  /*3e730*/  @P0 LOP3.LUT R188, R189, R188, RZ, 0x3c, !PT ;  /* 0x000000bcbdbc0212 */ /* 0x000fc800078e3cff */
[----:B------:R-:W-:-:S05]  /*3e740*/  @P0 LOP3.LUT R189, R189, R188, RZ, 0x3c, !PT ;  /* 0x000000bcbdbd0212 */ /* 0x000fca00078e3cff */
[----:B------:R0:W5:Y:S04]  /*3e750*/  @P0 LDG.E.U8 R190, desc[UR60][R188.64] ;  /* 0x0000003cbcbe0981 */ /* 0x000168000c1e1100 */
[----:B------:R-:W2:Y:S04]  /*3e760*/  LDL R189, [R1+0xfe8] ;  /* 0x000fe80001bd7983 */ /* 0x000ea80000100800 */
[----:B------:R1:W-:Y:S04]  /*3e770*/  STL [R1+0x3060], R186 ;  /* 0x003060ba01007387 */ /* 0x0003e80000100800 */
[----:B-1----:R-:W3:Y:S01]  /*3e780*/  LDL R186, [R1+0xff8] ;  /* 0x000ff80001ba7983 */ /* 0x002ee20000100800 */
[----:B0-----:R-:W-:-:S02]  /*3e790*/  PRMT R188, RZ, 0x7610, R188 ;  /* 0x00007610ffbc7816 */ /* 0x001fc400000000bc */
[----:B------:R-:W-:Y:S02]  /*3e7a0*/  LOP3.LUT R12, R12, 0xffff, RZ, 0xc0, !PT ;  /* 0x0000ffff0c0c7812 */ /* 0x000fe400078ec0ff */
[----:B------:R-:W-:-:S04]  /*3e7b0*/  LOP3.LUT R15, R15, 0xffff, RZ, 0xc0, !PT ;  /* 0x0000ffff0f0f7812 */ /* 0x000fc800078ec0ff */
[--C-:B------:R-:W-:Y:S01]  /*3e7c0*/  PRMT R12, R12, 0x3340, R15.reuse ;  /* 0x000033400c0c7816 */ /* 0x100fe2000000000f */
[----:B---3--:R0:W3:Y:S04]  /*3e7d0*/  @P0 LDG.E.U8 R188, desc[UR60][R186.64] ;  /* 0x0000003cbabc0981 */ /* 0x0080e8000c1e1100 */
[----:B------:R-:W0:Y:S04]  /*3e7e0*/  LDL R186, [R1+0xfec] ;  /* 0x000fec0001ba7983 */ /* 0x000e280000100800 */
[----:B------:R-:W0:Y:S04]  /*3e7f0*/  LDL R187, [R1+0xff0] ;  /* 0x000ff00001bb7983 */ /* 0x000e280000100800 */
[----:B------:R1:W-:Y:S04]  /*3e800*/  STL [R1+0x305c], R12 ;  /* 0x00305c0c01007387 */ /* 0x0003e80000100800 */
[----:B-1----:R-:W4:Y:S01]  /*3e810*/  LDL R12, [R1+0xfe4] ;  /* 0x000fe400010c7983 */ /* 0x002f220000100800 */
[----:B------:R-:W-:-:S02]  /*3e820*/  PRMT R15, RZ, 0x7610, R15 ;  /* 0x00007610ff0f7816 */ /* 0x000fc4000000000f */
[----:B------:R-:W-:Y:S02]  /*3e830*/  LOP3.LUT R13, R13, 0xffff, RZ, 0xc0, !PT ;  /* 0x0000ffff0d0d7812 */ /* 0x000fe400078ec0ff */
[----:B------:R-:W-:Y:S02]  /*3e840*/  LOP3.LUT R10, R10, 0xffff, RZ, 0xc0, !PT ;  /* 0x0000ffff0a0a7812 */ /* 0x000fe400078ec0ff */
[----:B0-----:R-:W-:-:S04]  /*3e850*/  @P0 LOP3.LUT R187, R187, R186, RZ, 0x3c, !PT ;  /* 0x000000babbbb0212 */ /* 0x001fc800078e3cff */
[----:B------:R-:W-:-:S04]  /*3e860*/  @P0 LOP3.LUT R186, R187, R186, RZ, 0x3c, !PT ;  /* 0x000000babbba0212 */ /* 0x000fc800078e3cff */
[----:B------:R-:W-:-:S05]  /*3e870*/  @P0 LOP3.LUT R187, R187, R186, RZ, 0x3c, !PT ;  /* 0x000000babbbb0212 */ /* 0x000fca00078e3cff */
[----:B------:R0:W3:Y:S02]  /*3e880*/  @P0 LDG.E.U8 R15, desc[UR60][R186.64] ;  /* 0x0000003cba0f0981 */ /* 0x0000e4000c1e1100 */
[--C-:B0-----:R-:W-:Y:S02]  /*3e890*/  PRMT R186, R13, 0x3340, R10.reuse ;  /* 0x000033400dba7816 */ /* 0x101fe4000000000a */
[----:B------:R-:W5:Y:S04]  /*3e8a0*/  LDL.LU R187, [R1+0x14] ;  /* 0x0000140001bb7983 */ /* 0x000f680000300800 */
[----:B------:R0:W-:Y:S02]  /*3e8b0*/  STL [R1+0x3058], R186 ;  /* 0x003058ba01007387 */ /* 0x0001e40000100800 */
[----:B0-----:R-:W0:Y:S01]  /*3e8c0*/  S2R R186, SR_TID.X ;  /* 0x0000000000ba7919 */ /* 0x001e220000002100 */
[----:B------:R-:W-:Y:S01]  /*3e8d0*/  PRMT R10, RZ, 0x7610, R10 ;  /* 0x00007610ff0a7816 */ /* 0x000fe2000000000a */
[----:B----4-:R-:W-:-:S02]  /*3e8e0*/  @P0 IMAD.MOV.U32 R13, RZ, RZ, R12 ;  /* 0x000000ffff0d0224 */ /* 0x010fc400078e000c */
[----:B--2---:R-:W-:-:S05]  /*3e8f0*/  @P0 IMAD.MOV.U32 R12, RZ, RZ, R189 ;  /* 0x000000ffff0c0224 */ /* 0x004fca00078e00bd */
[----:B------:R1:W2:Y:S01]  /*3e900*/  @P0 LDG.E.U8 R10, desc[UR60][R12.64] ;  /* 0x0000003c0c0a0981 */ /* 0x0002a2000c1e1100 */
[----:B------:R-:W-:Y:S02]  /*3e910*/  LOP3.LUT R252, R252, 0xffff, RZ, 0xc0, !PT ;  /* 0x0000fffffcfc7812 */ /* 0x000fe400078ec0ff */
[----:B------:R-:W-:Y:S02]  /*3e920*/  LOP3.LUT R251, R251, 0xffff, RZ, 0xc0, !PT ;  /* 0x0000fffffbfb7812 */ /* 0x000fe400078ec0ff */
[----:B------:R-:W-:Y:S02]  /*3e930*/  LOP3.LUT R250, R250, 0xffff, RZ, 0xc0, !PT ;  /* 0x0000fffffafa7812 */ /* 0x000fe400078ec0ff */
[----:B-1----:R-:W-:Y:S02]  /*3e940*/  LOP3.LUT R12, R191, 0xffff, RZ, 0xc0, !PT ;  /* 0x0000ffffbf0c7812 */ /* 0x002fe400078ec0ff */
[----:B------:R-:W-:Y:S02]  /*3e950*/  LOP3.LUT R13, R0, 0xffff, RZ, 0xc0, !PT ;  /* 0x0000ffff000d7812 */ /* 0x000fe400078ec0ff */
[----:B------:R-:W4:Y:S04]  /*3e960*/  LDL.LU R0, [R1+0x3130] ;  /* 0x0031300001007983 */ /* 0x000f280000300800 */
[----:B------:R-:W3:Y:S01]  /*3e970*/  LDL.LU R189, [R1+0x44] ;  /* 0x0000440001bd7983 */ /* 0x000ee20000300800 */
[----:B------:R-:W-:-:S03]  /*3e980*/  PRMT R12, R12, 0x3340, R13 ;  /* 0x000033400c0c7816 */ /* 0x000fc6000000000d */
[----:B------:R-:W2:Y:S04]  /*3e990*/  LDL.LU R191, [R1+0x40] ;  /* 0x0000400001bf7983 */ /* 0x000ea80000300800 */
[----:B------:R0:W-:Y:S01]  /*3e9a0*/  STL [R1+0x3054], R12 ;  /* 0x0030540c01007387 */ /* 0x0001e20000100800 */
[----:B------:R-:W-:Y:S02]  /*3e9b0*/  LOP3.LUT R249, R249, 0xffff, RZ, 0xc0, !PT ;  /* 0x0000fffff9f97812 */ /* 0x000fe400078ec0ff */
[----:B------:R-:W-:Y:S02]  /*3e9c0*/  LOP3.LUT R248, R248, 0xffff, RZ, 0xc0, !PT ;  /* 0x0000fffff8f87812 */ /* 0x000fe400078ec0ff */
[----:B------:R-:W-:Y:S02]  /*3e9d0*/  LOP3.LUT R243, R243, 0xffff, RZ, 0xc0, !PT ;  /* 0x0000fffff3f37812 */ /* 0x000fe400078ec0ff */
[C---:B0-----:R-:W-:Y:S01]  /*3e9e0*/  LOP3.LUT R12, R186.reuse, 0x7f, RZ, 0xc0, !PT ;  /* 0x0000007fba0c7812 */ /* 0x041fe200078ec0ff */
[----:B------:R-:W-:-:S03]  /*3e9f0*/  IMAD.SHL.U32 R186, R186, 0x10, RZ ;  /* 0x00000010baba7824 */ /* 0x000fc600078e00ff */
[C---:B------:R-:W-:Y:S02]  /*3ea00*/  LOP3.LUT R13, R12.reuse, 0x80, RZ, 0xfc, !PT ;  /* 0x000000800c0d7812 */ /* 0x040fe400078efcff */
[-C--:B------:R-:W-:Y:S02]  /*3ea10*/  ISETP.GE.AND P0, PT, R12, R11.reuse, PT ;  /* 0x0000000b0c00720c */ /* 0x080fe40003f06270 */
[----:B------:R-:W-:Y:S02]  /*3ea20*/  ISETP.GE.AND P1, PT, R13, R11, PT ;  /* 0x0000000b0d00720c */ /* 0x000fe40003f26270 */
[----:B------:R-:W-:Y:S01]  /*3ea30*/  LOP3.LUT R11, R186, 0x70, RZ, 0xc0, !PT ;  /* 0x00000070ba0b7812 */ /* 0x000fe200078ec0ff */
[----:B------:R-:W3:Y:S04]  /*3ea40*/  LDL.LU R13, [R1+0x18] ;  /* 0x00001800010d7983 */ /* 0x000ee80000300800 */
[----:B------:R-:W5:Y:S01]  /*3ea50*/  LDL.LU R186, [R1+0x1c] ;  /* 0x00001c0001ba7983 */ /* 0x000f620000300800 */
[----:B------:R-:W-:Y:S01]  /*3ea60*/  IMAD R11, R12, 0x80, R11 ;  /* 0x000000800c0b7824 */ /* 0x000fe200078e020b */
[----:B------:R-:W-:-:S04]  /*3ea70*/  PRMT R12, R252, 0x3340, R251 ;  /* 0x00003340fc0c7816 */ /* 0x000fc800000000fb */
[----:B------:R0:W-:Y:S01]  /*3ea80*/  STL [R1+0x312c], R11 ;  /* 0x00312c0b01007387 */ /* 0x0001e20000100800 */
[----:B------:R-:W-:Y:S02]  /*3ea90*/  LOP3.LUT R247, R247, 0xffff, RZ, 0xc0, !PT ;  /* 0x0000fffff7f77812 */ /* 0x000fe400078ec0ff */
[----:B------:R-:W-:Y:S02]  /*3eaa0*/  LOP3.LUT R241, R241, 0xffff, RZ, 0xc0, !PT ;  /* 0x0000fffff1f17812 */ /* 0x000fe400078ec0ff */
[----:B------:R-:W-:Y:S01]  /*3eab0*/  LOP3.LUT R246, R246, 0xffff, RZ, 0xc0, !PT ;  /* 0x0000fffff6f67812 */ /* 0x000fe200078ec0ff */
[----:B0-----:R-:W2:Y:S04]  /*3eac0*/  LDL.LU R11, [R1+0x48] ;  /* 0x00004800010b7983 */ /* 0x001ea80000300800 */
[----:B------:R-:W2:Y:S04]  /*3ead0*/  LDL.LU R252, [R1+0x38] ;  /* 0x0000380001fc7983 */ /* 0x000ea80000300800 */
[----:B------:R-:W2:Y:S04]  /*3eae0*/  LDL.LU R251, [R1+0x4c] ;  /* 0x00004c0001fb7983 */ /* 0x000ea80000300800 */
[----:B------:R5:W-:Y:S01]  /*3eaf0*/  STL [R1+0x3050], R12 ;  /* 0x0030500c01007387 */ /* 0x000be20000100800 */
[----:B------:R-:W-:-:S02]  /*3eb00*/  LOP3.LUT R239, R239, 0xffff, RZ, 0xc0, !PT ;  /* 0x0000ffffefef7812 */ /* 0x000fc400078ec0ff */
[----:B------:R-:W-:Y:S02]  /*3eb10*/  LOP3.LUT R245, R245, 0xffff, RZ, 0xc0, !PT ;  /* 0x0000fffff5f57812 */ /* 0x000fe400078ec0ff */
[----:B------:R-:W-:Y:S02]  /*3eb20*/  LOP3.LUT R237, R237, 0xffff, RZ, 0xc0, !PT ;  /* 0x0000ffffeded7812 */ /* 0x000fe400078ec0ff */
[----:B------:R-:W-:Y:S02]  /*3eb30*/  LOP3.LUT R235, R235, 0xffff, RZ, 0xc0, !PT ;  /* 0x0000ffffebeb7812 */ /* 0x000fe400078ec0ff */
[----:B------:R-:W-:Y:S02]  /*3eb40*/  LOP3.LUT R227, R227, 0xffff, RZ, 0xc0, !PT ;  /* 0x0000ffffe3e37812 */ /* 0x000fe400078ec0ff */
[----:B------:R-:W-:Y:S02]  /*3eb50*/  LOP3.LUT R233, R233, 0xffff, RZ, 0xc0, !PT ;  /* 0x0000ffffe9e97812 */ /* 0x000fe400078ec0ff */
        /* <DEDUP_REMOVED lines=32> */
[----:B------:R-:W-:Y:S01]  /*3ed60*/  LOP3.LUT R152, R152, 0xffff, RZ, 0xc0, !PT ;  /* 0x0000ffff98987812 */ /* 0x000fe200078ec0ff */
[----:B------:R-:W-:Y:S01]  /*3ed70*/  BAR.SYNC.DEFER_BLOCKING 0x0 ;  /* 0x0000000000007b1d */ /* 0x000fe20000010000 */
[----:B-----5:R-:W-:Y:S02]  /*3ed80*/  LOP3.LUT R12, R186, 0xffff, RZ, 0xc0, !PT ;  /* 0x0000ffffba0c7812 */ /* 0x020fe400078ec0ff */
[----:B------:R-:W-:Y:S02]  /*3ed90*/  LOP3.LUT R186, R187, 0xffff, RZ, 0xc0, !PT ;  /* 0x0000ffffbbba7812 */ /* 0x000fe400078ec0ff */
[----:B----4-:R-:W-:Y:S02]  /*3eda0*/  LOP3.LUT R187, R0, 0xffff, RZ, 0xc0, !PT ;  /* 0x0000ffff00bb7812 */ /* 0x010fe400078ec0ff */
[----:B---3--:R-:W-:-:S02]  /*3edb0*/  LOP3.LUT R13, R13, 0xffff, RZ, 0xc0, !PT ;  /* 0x0000ffff0d0d7812 */ /* 0x008fc400078ec0ff */
[----:B------:R-:W-:Y:S02]  /*3edc0*/  PRMT R0, R12, 0x3340, R186 ;  /* 0x000033400c007816 */ /* 0x000fe400000000ba */
[----:B------:R-:W3:Y:S04]  /*3edd0*/  LDL.LU R12, [R1+0x2c] ;  /* 0x00002c00010c7983 */ /* 0x000ee80000300800 */
[----:B------:R-:W4:Y:S04]  /*3ede0*/  LDL.LU R186, [R1+0xc] ;  /* 0x00000c0001ba7983 */ /* 0x000f280000300800 */
[----:B------:R0:W-:Y:S02]  /*3edf0*/  STL [R1+0x304c], R0 ;  /* 0x00304c0001007387 */ /* 0x0001e40000100800 */
[----:B0-----:R-:W-:-:S02]  /*3ee00*/  PRMT R0, R13, 0x3340, R187 ;  /* 0x000033400d007816 */ /* 0x001fc400000000bb */
[----:B------:R-:W5:Y:S04]  /*3ee10*/  LDL.LU R13, [R1+0x28] ;  /* 0x00002800010d7983 */ /* 0x000f680000300800 */
[----:B------:R-:W2:Y:S01]  /*3ee20*/  LDL.LU R187, [R1+0x8] ;  /* 0x0000080001bb7983 */ /* 0x000ea20000300800 */
[----:B---3--:R-:W-:Y:S02]  /*3ee30*/  LOP3.LUT R12, R12, 0xffff, RZ, 0xc0, !PT ;  /* 0x0000ffff0c0c7812 */ /* 0x008fe400078ec0ff */
[----:B-----5:R-:W-:-:S04]  /*3ee40*/  LOP3.LUT R13, R13, 0xffff, RZ, 0xc0, !PT ;  /* 0x0000ffff0d0d7812 */ /* 0x020fc800078ec0ff */
[----:B------:R-:W-:Y:S02]  /*3ee50*/  PRMT R13, R12, 0x3340, R13 ;  /* 0x000033400c0d7816 */ /* 0x000fe4000000000d */
[----:B------:R-:W3:Y:S04]  /*3ee60*/  LDL.LU R12, [R1+0x4] ;  /* 0x00000400010c7983 */ /* 0x000ee80000300800 */
[----:B------:R0:W-:Y:S04]  /*3ee70*/  STL [R1+0x3044], R13 ;  /* 0x0030440d01007387 */ /* 0x0001e80000100800 */
[----:B0-----:R-:W5:Y:S01]  /*3ee80*/  LDL.LU R13, [R1+0x3c] ;  /* 0x00003c00010d7983 */ /* 0x001f620000300800 */
[----:B----4-:R-:W-:-:S02]  /*3ee90*/  LOP3.LUT R186, R186, 0xffff, RZ, 0xc0, !PT ;  /* 0x0000ffffbaba7812 */ /* 0x010fc400078ec0ff */
[----:B--2---:R-:W-:-:S04]  /*3eea0*/  LOP3.LUT R187, R187, 0xffff, RZ, 0xc0, !PT ;  /* 0x0000ffffbbbb7812 */ /* 0x004fc800078ec0ff */
[----:B------:R-:W-:-:S05]  /*3eeb0*/  PRMT R186, R186, 0x3340, R187 ;  /* 0x00003340baba7816 */ /* 0x000fca00000000bb */
[----:B------:R0:W-:Y:S02]  /*3eec0*/  STL [R1+0x3040], R186 ;  /* 0x003040ba01007387 */ /* 0x0001e40000100800 */
[----:B0-----:R-:W-:Y:S02]  /*3eed0*/  LOP3.LUT R186, R252, 0xffff, RZ, 0xc0, !PT ;  /* 0x0000fffffcba7812 */ /* 0x001fe400078ec0ff */
[----:B---3--:R-:W-:-:S04]  /*3eee0*/  LOP3.LUT R12, R12, 0xffff, RZ, 0xc0, !PT ;  /* 0x0000ffff0c0c7812 */ /* 0x008fc800078ec0ff */
[----:B------:R-:W-:Y:S02]  /*3eef0*/  PRMT R187, R12, 0x3340, R250 ;  /* 0x000033400cbb7816 */ /* 0x000fe400000000fa */
[----:B-----5:R-:W-:-:S03]  /*3ef00*/  LOP3.LUT R13, R13, 0xffff, RZ, 0xc0, !PT ;  /* 0x0000ffff0d0d7812 */ /* 0x020fc600078ec0ff */
[----:B------:R0:W-:Y:S01]  /*3ef10*/  STL [R1+0x303c], R187 ;  /* 0x00303cbb01007387 */ /* 0x0001e20000100800 */
[----:B------:R-:W-:-:S03]  /*3ef20*/  LOP3.LUT R12, R251, 0xffff, RZ, 0xc0, !PT ;  /* 0x0000fffffb0c7812 */ /* 0x000fc600078ec0ff */
[----:B------:R-:W2:Y:S01]  /*3ef30*/  LDL.LU R250, [R1+0x34] ;  /* 0x0000340001fa7983 */ /* 0x000ea20000300800 */
[----:B------:R-:W-:Y:S02]  /*3ef40*/  PRMT R13, R13, 0x3340, R186 ;  /* 0x000033400d0d7816 */ /* 0x000fe400000000ba */
[----:B------:R-:W-:-:S03]  /*3ef50*/  LOP3.LUT R186, R189, 0xffff, RZ, 0xc0, !PT ;  /* 0x0000ffffbdba7812 */ /* 0x000fc600078ec0ff */
[----:B------:R1:W-:Y:S04]  /*3ef60*/  STL [R1+0x3038], R13 ;  /* 0x0030380d01007387 */ /* 0x0003e80000100800 */
[----:B------:R-:W3:Y:S01]  /*3ef70*/  LDL.LU R252, [R1+0x84] ;  /* 0x0000840001fc7983 */ /* 0x000ee20000300800 */
[----:B0-----:R-:W-:-:S03]  /*3ef80*/  LOP3.LUT R187, R191, 0xffff, RZ, 0xc0, !PT ;  /* 0x0000ffffbfbb7812 */ /* 0x001fc600078ec0ff */
[----:B------:R-:W4:Y:S04]  /*3ef90*/  LDL.LU R251, [R1+0x30] ;  /* 0x0000300001fb7983 */ /* 0x000f280000300800 */
[----:B------:R-:W5:Y:S04]  /*3efa0*/  LDL.LU R189, [R1+0x24] ;  /* 0x0000240001bd7983 */ /* 0x000f680000300800 */
[----:B------:R-:W4:Y:S01]  /*3efb0*/  LDL.LU R191, [R1+0x10] ;  /* 0x0000100001bf7983 */ /* 0x000f220000300800 */
[----:B-1----:R-:W-:Y:S02]  /*3efc0*/  LOP3.LUT R13, R11, 0xffff, RZ, 0xc0, !PT ;  /* 0x0000ffff0b0d7812 */ /* 0x002fe400078ec0ff */
[----:B------:R-:W-:-:S02]  /*3efd0*/  PRMT R11, R12, 0x3340, R186 ;  /* 0x000033400c0b7816 */ /* 0x000fc400000000ba */
[----:B------:R-:W2:Y:S04]  /*3efe0*/  LDL.LU R12, [R1+0x5c] ;  /* 0x00005c00010c7983 */ /* 0x000ea80000300800 */
[----:B------:R-:W3:Y:S01]  /*3eff0*/  LDL.LU R186, [R1+0x54] ;  /* 0x0000540001ba7983 */ /* 0x000ee20000300800 */
[----:B------:R-:W-:-:S03]  /*3f000*/  PRMT R187, R13, 0x3340, R187 ;  /* 0x000033400dbb7816 */ /* 0x000fc600000000bb */
[----:B------:R-:W5:Y:S04]  /*3f010*/  LDL.LU R13, [R1+0x58] ;  /* 0x00005800010d7983 */ /* 0x000f680000300800 */
[----:B------:R0:W-:Y:S04]  /*3f020*/  STL [R1+0x3030], R187 ;  /* 0x003030bb01007387 */ /* 0x0001e80000100800 */
[----:B0-----:R-:W4:Y:S01]  /*3f030*/  LDL.LU R187, [R1+0x50] ;  /* 0x0000500001bb7983 */ /* 0x001f220000300800 */
[----:B--2---:R-:W-:Y:S02]  /*3f040*/  LOP3.LUT R12, R12, 0xffff, RZ, 0xc0, !PT ;  /* 0x0000ffff0c0c7812 */ /* 0x004fe400078ec0ff */
[----:B---3--:R-:W-:-:S02]  /*3f050*/  LOP3.LUT R186, R186, 0xffff, RZ, 0xc0, !PT ;  /* 0x0000ffffbaba7812 */ /* 0x008fc400078ec0ff */
[----:B-----5:R-:W-:Y:S02]  /*3f060*/  LOP3.LUT R13, R13, 0xffff, RZ, 0xc0, !PT ;  /* 0x0000ffff0d0d7812 */ /* 0x020fe400078ec0ff */
[----:B------:R-:W-:Y:S02]  /*3f070*/  PRMT R186, R12, 0x3340, R186 ;  /* 0x000033400cba7816 */ /* 0x000fe400000000ba */
[----:B------:R-:W2:Y:S04]  /*3f080*/  LDL.LU R12, [R1+0x6c] ;  /* 0x00006c00010c7983 */ /* 0x000ea80000300800 */
[----:B------:R0:W-:Y:S01]  /*3f090*/  STL [R1+0x302c], R186 ;  /* 0x00302cba01007387 */ /* 0x0001e20000100800 */
[----:B----4-:R-:W-:-:S03]  /*3f0a0*/  LOP3.LUT R187, R187, 0xffff, RZ, 0xc0, !PT ;  /* 0x0000ffffbbbb7812 */ /* 0x010fc600078ec0ff */
[----:B0-----:R-:W3:Y:S01]  /*3f0b0*/  LDL.LU R186, [R1+0x64] ;  /* 0x0000640001ba7983 */ /* 0x001ee20000300800 */
[----:B------:R-:W-:-:S03]  /*3f0c0*/  PRMT R187, R13, 0x3340, R187 ;  /* 0x000033400dbb7816 */ /* 0x000fc600000000bb */
[----:B------:R-:W4:Y:S04]  /*3f0d0*/  LDL.LU R13, [R1+0x68] ;  /* 0x00006800010d7983 */ /* 0x000f280000300800 */
[----:B------:R0:W-:Y:S04]  /*3f0e0*/  STL [R1+0x3028], R187 ;  /* 0x003028bb01007387 */ /* 0x0001e80000100800 */
[----:B0-----:R-:W5:Y:S01]  /*3f0f0*/  LDL.LU R187, [R1+0x60] ;  /* 0x0000600001bb7983 */ /* 0x001f620000300800 */
[----:B--2---:R-:W-:Y:S02]  /*3f100*/  LOP3.LUT R12, R12, 0xffff, RZ, 0xc0, !PT ;  /* 0x0000ffff0c0c7812 */ /* 0x004fe400078ec0ff */
[----:B----4-:R-:W-:-:S02]  /*3f110*/  LOP3.LUT R13, R13, 0xffff, RZ, 0xc0, !PT ;  /* 0x0000ffff0d0d7812 */ /* 0x010fc400078ec0ff */
[----:B---3--:R-:W-:Y:S02]  /*3f120*/  LOP3.LUT R186, R186, 0xffff, RZ, 0xc0, !PT ;  /* 0x0000ffffbaba7812 */ /* 0x008fe400078ec0ff */
[----:B------:R-:W-:Y:S02]  /*3f130*/  PRMT R13, R12, 0x3340, R13 ;  /* 0x000033400c0d7816 */ /* 0x000fe4000000000d */
[----:B------:R-:W2:Y:S04]  /*3f140*/  LDL.LU R12, [R1+0x7c] ;  /* 0x00007c00010c7983 */ /* 0x000ea80000300800 */
[----:B------:R0:W-:Y:S01]  /*3f150*/  STL [R1+0x3024], R13 ;  /* 0x0030240d01007387 */ /* 0x0001e20000100800 */
[----:B-----5:R-:W-:-:S03]  /*3f160*/  LOP3.LUT R187, R187, 0xffff, RZ, 0xc0, !PT ;  /* 0x0000ffffbbbb7812 */ /* 0x020fc600078ec0ff */
        /* <DEDUP_REMOVED lines=15> */
[----:B------:R4:W-:Y:S01]  /*3f260*/  STL [R1+0x3018], R13 ;  /* 0x0030180d01007387 */ /* 0x0009e20000100800 */
[----:B--2---:R-:W-:Y:S02]  /*3f270*/  LOP3.LUT R12, R12, 0xffff, RZ, 0xc0, !PT ;  /* 0x0000ffff0c0c7812 */ /* 0x004fe400078ec0ff */
[----:B---3--:R-:W-:Y:S02]  /*3f280*/  LOP3.LUT R186, R186, 0xffff, RZ, 0xc0, !PT ;  /* 0x0000ffffbaba7812 */ /* 0x008fe400078ec0ff */
[----:B----4-:R-:W-:Y:S02]  /*3f290*/  LOP3.LUT R13, R187, 0xffff, RZ, 0xc0, !PT ;  /* 0x0000ffffbb0d7812 */ /* 0x010fe400078ec0ff */
[----:B------:R-:W-:-:S02]  /*3f2a0*/  LOP3.LUT R187, R250, 0xffff, RZ, 0xc0, !PT ;  /* 0x0000fffffabb7812 */ /* 0x000fc400078ec0ff */
[----:B------:R-:W-:Y:S02]  /*3f2b0*/  PRMT R186, R12, 0x3340, R186 ;  /* 0x000033400cba7816 */ /* 0x000fe400000000ba */
[----:B------:R-:W-:-:S03]  /*3f2c0*/  PRMT R13, R13, 0x3340, R187 ;  /* 0x000033400d0d7816 */ /* 0x000fc600000000bb */
[----:B------:R-:W-:Y:S04]  /*3f2d0*/  STL [R1+0x3014], R186 ;  /* 0x003014ba01007387 */ /* 0x000fe80000100800 */
[----:B------:R-:W2:Y:S04]  /*3f2e0*/  LDL.LU R250, [R1+0xdd8] ;  /* 0x000dd80001fa7983 */ /* 0x000ea80000300800 */
[----:B------:R0:W-:Y:S01]  /*3f2f0*/  STL [R1+0x3010], R13 ;  /* 0x0030100d01007387 */ /* 0x0001e20000100800 */
[----:B------:R-:W-:Y:S02]  /*3f300*/  LOP3.LUT R12, R252, 0xffff, RZ, 0xc0, !PT ;  /* 0x0000fffffc0c7812 */ /* 0x000fe400078ec0ff */
[----:B------:R-:W-:Y:S01]  /*3f310*/  LOP3.LUT R187, R191, 0xffff, RZ, 0xc0, !PT ;  /* 0x0000ffffbfbb7812 */ /* 0x000fe200078ec0ff */
[----:B------:R-:W3:Y:S01]  /*3f320*/  LDL.LU R252, [R1+0xdd4] ;  /* 0x000dd40001fc7983 */ /* 0x000ee20000300800 */
[----:B0-----:R-:W-:-:S02]  /*3f330*/  LOP3.LUT R13, R251, 0xffff, RZ, 0xc0, !PT ;  /* 0x0000fffffb0d7812 */ /* 0x001fc400078ec0ff */
[----:B------:R-:W-:Y:S01]  /*3f340*/  LOP3.LUT R186, R189, 0xffff, RZ, 0xc0, !PT ;  /* 0x0000ffffbdba7812 */ /* 0x000fe200078ec0ff */
[----:B------:R-:W4:Y:S04]  /*3f350*/  LDL.LU R251, [R1+0xdcc] ;  /* 0x000dcc0001fb7983 */ /* 0x000f280000300800 */
[----:B------:R-:W5:Y:S01]  /*3f360*/  LDL.LU R189, [R1+0xdc4] ;  /* 0x000dc40001bd7983 */ /* 0x000f620000300800 */
[----:B------:R-:W-:-:S03]  /*3f370*/  PRMT R191, R12, 0x3340, R13 ;  /* 0x000033400cbf7816 */ /* 0x000fc6000000000d */
[----:B------:R-:W2:Y:S04]  /*3f380*/  LDL.LU R12, [R1+0x20] ;  /* 0x00002000010c7983 */ /* 0x000ea80000300800 */
[----:B------:R-:W3:Y:S04]  /*3f390*/  LDL.LU R13, [R1+0xe10] ;  /* 0x000e1000010d7983 */ /* 0x000ee80000300800 */
[----:B------:R0:W-:Y:S01]  /*3f3a0*/  STL [R1+0x300c], R191 ;  /* 0x00300cbf01007387 */ /* 0x0001e20000100800 */
[----:B------:R-:W-:-:S03]  /*3f3b0*/  PRMT R187, R186, 0x3340, R187 ;  /* 0x00003340babb7816 */ /* 0x000fc600000000bb */
[----:B0-----:R-:W4:Y:S04]  /*3f3c0*/  LDL.LU R191, [R1+0xdbc] ;  /* 0x000dbc0001bf7983 */ /* 0x001f280000300800 */
[----:B------:R-:W5:Y:S04]  /*3f3d0*/  LDL.LU R186, [R1+0xe0c] ;  /* 0x000e0c0001ba7983 */ /* 0x000f680000300800 */
[----:B------:R0:W-:Y:S04]  /*3f3e0*/  STL [R1+0x3008], R187 ;  /* 0x003008bb01007387 */ /* 0x0001e80000100800 */
[----:B0-----:R-:W4:Y:S01]  /*3f3f0*/  LDL.LU R187, [R1+0xe08] ;  /* 0x000e080001bb7983 */ /* 0x001f220000300800 */
[----:B--2---:R-:W-:-:S02]  /*3f400*/  LOP3.LUT R12, R12, 0xffff, RZ, 0xc0, !PT ;  /* 0x0000ffff0c0c7812 */ /* 0x004fc400078ec0ff */
[----:B---3--:R-:W-:Y:S02]  /*3f410*/  LOP3.LUT R13, R13, 0xffff, RZ, 0xc0, !PT ;  /* 0x0000ffff0d0d7812 */ /* 0x008fe400078ec0ff */
[----:B-----5:R-:W-:-:S04]  /*3f420*/  LOP3.LUT R186, R186, 0xffff, RZ, 0xc0, !PT ;  /* 0x0000ffffbaba7812 */ /* 0x020fc800078ec0ff */
[----:B------:R-:W-:Y:S02]  /*3f430*/  PRMT R186, R12, 0x3340, R186 ;  /* 0x000033400cba7816 */ /* 0x000fe400000000ba */
[----:B------:R-:W2:Y:S04]  /*3f440*/  LDL.LU R12, [R1+0xe04] ;  /* 0x000e0400010c7983 */ /* 0x000ea80000300800 */
[----:B------:R0:W-:Y:S01]  /*3f450*/  STL [R1+0xe0c], R186 ;  /* 0x000e0cba01007387 */ /* 0x0001e20000100800 */
[----:B----4-:R-:W-:-:S04]  /*3f460*/  LOP3.LUT R187, R187, 0xffff, RZ, 0xc0, !PT ;  /* 0x0000ffffbbbb7812 */ /* 0x010fc800078ec0ff */
[----:B------:R-:W-:Y:S01]  /*3f470*/  PRMT R187, R13, 0x3340, R187 ;  /* 0x000033400dbb7816 */ /* 0x000fe200000000bb */
[----:B0-----:R-:W3:Y:S04]  /*3f480*/  LDL.LU R186, [R1+0xdf8] ;  /* 0x000df80001ba7983 */ /* 0x001ee80000300800 */
[----:B------:R-:W4:Y:S04]  /*3f490*/  LDL.LU R13, [R1+0xdfc] ;  /* 0x000dfc00010d7983 */ /* 0x000f280000300800 */
[----:B------:R0:W-:Y:S04]  /*3f4a0*/  STL [R1+0xe08], R187 ;  /* 0x000e08bb01007387 */ /* 0x0001e80000100800 */
[----:B0-----:R-:W5:Y:S01]  /*3f4b0*/  LDL.LU R187, [R1+0xdf4] ;  /* 0x000df40001bb7983 */ /* 0x001f620000300800 */
[----:B--2---:R-:W-:-:S02]  /*3f4c0*/  LOP3.LUT R12, R12, 0xffff, RZ, 0xc0, !PT ;  /* 0x0000ffff0c0c7812 */ /* 0x004fc400078ec0ff */
[----:B---3--:R-:W-:Y:S02]  /*3f4d0*/  LOP3.LUT R186, R186, 0xffff, RZ, 0xc0, !PT ;  /* 0x0000ffffbaba7812 */ /* 0x008fe400078ec0ff */
[----:B----4-:R-:W-:Y:S02]  /*3f4e0*/  LOP3.LUT R13, R13, 0xffff, RZ, 0xc0, !PT ;  /* 0x0000ffff0d0d7812 */ /* 0x010fe400078ec0ff */
[----:B------:R-:W-:Y:S02]  /*3f4f0*/  PRMT R186, R12, 0x3340, R186 ;  /* 0x000033400cba7816 */ /* 0x000fe400000000ba */
[----:B------:R-:W2:Y:S04]  /*3f500*/  LDL.LU R12, [R1+0xe00] ;  /* 0x000e0000010c7983 */ /* 0x000ea80000300800 */
[----:B------:R0:W-:Y:S01]  /*3f510*/  STL [R1+0xdf8], R186 ;  /* 0x000df8ba01007387 */ /* 0x0001e20000100800 */
[----:B-----5:R-:W-:-:S04]  /*3f520*/  LOP3.LUT R187, R187, 0xffff, RZ, 0xc0, !PT ;  /* 0x0000ffffbbbb7812 */ /* 0x020fc800078ec0ff */
[----:B------:R-:W-:Y:S01]  /*3f530*/  PRMT R187, R13, 0x3340, R187 ;  /* 0x000033400dbb7816 */ /* 0x000fe200000000bb */
[----:B0-----:R-:W3:Y:S04]  /*3f540*/  LDL.LU R186, [R1+0xdec] ;  /* 0x000dec0001ba7983 */ /* 0x001ee80000300800 */
[----:B------:R-:W4:Y:S04]  /*3f550*/  LDL.LU R13, [R1+0xdf0] ;  /* 0x000df000010d7983 */ /* 0x000f280000300800 */
[----:B------:R0:W-:Y:S04]  /*3f560*/  STL [R1+0xdf4], R187 ;  /* 0x000df4bb01007387 */ /* 0x0001e80000100800 */
[----:B0-----:R-:W5:Y:S01]  /*3f570*/  LDL.LU R187, [R1+0xddc] ;  /* 0x000ddc0001bb7983 */ /* 0x001f620000300800 */
[----:B--2---:R-:W-:-:S02]  /*3f580*/  LOP3.LUT R12, R12, 0xffff, RZ, 0xc0, !PT ;  /* 0x0000ffff0c0c7812 */ /* 0x004fc400078ec0ff */
[----:B----4-:R-:W-:Y:S02]  /*3f590*/  LOP3.LUT R13, R13, 0xffff, RZ, 0xc0, !PT ;  /* 0x0000ffff0d0d7812 */ /* 0x010fe400078ec0ff */
        /* <DEDUP_REMOVED lines=10> */
[----:B----4-:R-:W-:Y:S02]  /*3f640*/  LOP3.LUT R186, R187, 0xffff, RZ, 0xc0, !PT ;  /* 0x0000ffffbbba7812 */ /* 0x010fe400078ec0ff */
[----:B---3--:R-:W-:Y:S02]  /*3f650*/  LOP3.LUT R13, R13, 0xffff, RZ, 0xc0, !PT ;  /* 0x0000ffff0d0d7812 */ /* 0x008fe400078ec0ff */
[----:B------:R-:W-:-:S02]  /*3f660*/  LOP3.LUT R187, R250, 0xffff, RZ, 0xc0, !PT ;  /* 0x0000fffffabb7812 */ /* 0x000fc400078ec0ff */
[----:B------:R-:W-:Y:S02]  /*3f670*/  PRMT R186, R12, 0x3340, R186 ;  /* 0x000033400cba7816 */ /* 0x000fe400000000ba */
[----:B------:R-:W-:Y:S02]  /*3f680*/  PRMT R13, R13, 0x3340, R187 ;  /* 0x000033400d0d7816 */ /* 0x000fe400000000bb */
[----:B------:R-:W-:Y:S01]  /*3f690*/  LOP3.LUT R12, R252, 0xffff, RZ, 0xc0, !PT ;  /* 0x0000fffffc0c7812 */ /* 0x000fe200078ec0ff */
[----:B------:R0:W-:Y:S04]  /*3f6a0*/  STL [R1+0xddc], R186 ;  /* 0x000ddcba01007387 */ /* 0x0001e80000100800 */
[----:B------:R-:W2:Y:S04]  /*3f6b0*/  LDL.LU R250, [R1+0xd7c] ;  /* 0x000d7c0001fa7983 */ /* 0x000ea80000300800 */
[----:B------:R1:W-:Y:S04]  /*3f6c0*/  STL [R1+0xdd8], R13 ;  /* 0x000dd80d01007387 */ /* 0x0003e80000100800 */
[----:B------:R-:W3:Y:S01]  /*3f6d0*/  LDL.LU R252, [R1+0xd90] ;  /* 0x000d900001fc7983 */ /* 0x000ee20000300800 */
[----:B------:R-:W-:-:S02]  /*3f6e0*/  LOP3.LUT R187, R191, 0xffff, RZ, 0xc0, !PT ;  /* 0x0000ffffbfbb7812 */ /* 0x000fc400078ec0ff */
[----:B0-----:R-:W-:Y:S02]  /*3f6f0*/  LOP3.LUT R186, R189, 0xffff, RZ, 0xc0, !PT ;  /* 0x0000ffffbdba7812 */ /* 0x001fe400078ec0ff */
[----:B-1----:R-:W-:Y:S02]  /*3f700*/  LOP3.LUT R13, R251, 0xffff, RZ, 0xc0, !PT ;  /* 0x0000fffffb0d7812 */ /* 0x002fe400078ec0ff */
[----:B------:R-:W4:Y:S01]  /*3f710*/  LDL.LU R251, [R1+0xd88] ;  /* 0x000d880001fb7983 */ /* 0x000f220000300800 */
[----:B------:R-:W-:-:S03]  /*3f720*/  PRMT R191, R12, 0x3340, R186 ;  /* 0x000033400cbf7816 */ /* 0x000fc600000000ba */
[----:B------:R-:W5:Y:S04]  /*3f730*/  LDL.LU R189, [R1+0xd80] ;  /* 0x000d800001bd7983 */ /* 0x000f680000300800 */
[----:B------:R-:W2:Y:S04]  /*3f740*/  LDL.LU R12, [R1+0xdd0] ;  /* 0x000dd000010c7983 */ /* 0x000ea80000300800 */
[----:B------:R-:W3:Y:S01]  /*3f750*/  LDL.LU R186, [R1+0xdc0] ;  /* 0x000dc00001ba7983 */ /* 0x000ee20000300800 */
[----:B------:R-:W-:-:S03]  /*3f760*/  PRMT R187, R13, 0x3340, R187 ;  /* 0x000033400dbb7816 */ /* 0x000fc600000000bb */
[----:B------:R0:W-:Y:S04]  /*3f770*/  STL [R1+0xdc4], R191 ;  /* 0x000dc4bf01007387 */ /* 0x0001e80000100800 */
[----:B0-----:R-:W4:Y:S04]  /*3f780*/  LDL.LU R191, [R1+0xd78] ;  /* 0x000d780001bf7983 */ /* 0x001f280000300800 */
[----:B------:R-:W5:Y:S04]  /*3f790*/  LDL.LU R13, [R1+0xdc8] ;  /* 0x000dc800010d7983 */ /* 0x000f680000300800 */
[----:B------:R0:W-:Y:S04]  /*3f7a0*/  STL [R1+0xdbc], R187 ;  /* 0x000dbcbb01007387 */ /* 0x0001e80000100800 */
[----:B0-----:R-:W4:Y:S01]  /*3f7b0*/  LDL.LU R187, [R1+0xdb8] ;  /* 0x000db80001bb7983 */ /* 0x001f220000300800 */
[----:B--2---:R-:W-:-:S02]  /*3f7c0*/  LOP3.LUT R12, R12, 0xffff, RZ, 0xc0, !PT ;  /* 0x0000ffff0c0c7812 */ /* 0x004fc400078ec0ff */
[----:B---3--:R-:W-:-:S04]  /*3f7d0*/  LOP3.LUT R186, R186, 0xffff, RZ, 0xc0, !PT ;  /* 0x0000ffffbaba7812 */ /* 0x008fc800078ec0ff */
[----:B------:R-:W-:Y:S02]  /*3f7e0*/  PRMT R186, R12, 0x3340, R186 ;  /* 0x000033400cba7816 */ /* 0x000fe400000000ba */
[----:B------:R-:W2:Y:S04]  /*3f7f0*/  LDL.LU R12, [R1+0xdb4] ;  /* 0x000db400010c7983 */ /* 0x000ea80000300800 */
[----:B------:R0:W-:Y:S01]  /*3f800*/  STL [R1+0xdc0], R186 ;  /* 0x000dc0ba01007387 */ /* 0x0001e20000100800 */
[----:B-----5:R-:W-:-:S03]  /*3f810*/  LOP3.LUT R13, R13, 0xffff, RZ, 0xc0, !PT ;  /* 0x0000ffff0d0d7812 */ /* 0x020fc600078ec0ff */
[----:B0-----:R-:W3:Y:S01]  /*3f820*/  LDL.LU R186, [R1+0xda4] ;  /* 0x000da40001ba7983 */ /* 0x001ee20000300800 */
[----:B----4-:R-:W-:-:S04]  /*3f830*/  LOP3.LUT R187, R187, 0xffff, RZ, 0xc0, !PT ;  /* 0x0000ffffbbbb7812 */ /* 0x010fc800078ec0ff */
[----:B------:R-:W-:Y:S02]  /*3f840*/  PRMT R187, R13, 0x3340, R187 ;  /* 0x000033400dbb7816 */ /* 0x000fe400000000bb */
[----:B------:R-:W4:Y:S04]  /*3f850*/  LDL.LU R13, [R1+0xdac] ;  /* 0x000dac00010d7983 */ /* 0x000f280000300800 */
[----:B------:R0:W-:Y:S04]  /*3f860*/  STL [R1+0xdb8], R187 ;  /* 0x000db8bb01007387 */ /* 0x0001e80000100800 */
[----:B0-----:R-:W5:Y:S01]  /*3f870*/  LDL.LU R187, [R1+0xd9c] ;  /* 0x000d9c0001bb7983 */ /* 0x001f620000300800 */
[----:B--2---:R-:W-:-:S02]  /*3f880*/  LOP3.LUT R12, R12, 0xffff, RZ, 0xc0, !PT ;  /* 0x0000ffff0c0c7812 */ /* 0x004fc400078ec0ff */
[----:B---3--:R-:W-:-:S04]  /*3f890*/  LOP3.LUT R186, R186, 0xffff, RZ, 0xc0, !PT ;  /* 0x0000ffffbaba7812 */ /* 0x008fc800078ec0ff */
[----:B------:R-:W-:Y:S02]  /*3f8a0*/  PRMT R186, R12, 0x3340, R186 ;  /* 0x000033400cba7816 */ /* 0x000fe400000000ba */
[----:B------:R-:W2:Y:S04]  /*3f8b0*/  LDL.LU R12, [R1+0xdb0] ;  /* 0x000db000010c7983 */ /* 0x000ea80000300800 */
[----:B------:R0:W-:Y:S01]  /*3f8c0*/  STL [R1+0xda4], R186 ;  /* 0x000da4ba01007387 */ /* 0x0001e20000100800 */
[----:B----4-:R-:W-:-:S03]  /*3f8d0*/  LOP3.LUT R13, R13, 0xffff, RZ, 0xc0, !PT ;  /* 0x0000ffff0d0d7812 */ /* 0x010fc600078ec0ff */
[----:B0-----:R-:W3:Y:S01]  /*3f8e0*/  LDL.LU R186, [R1+0xda0] ;  /* 0x000da00001ba7983 */ /* 0x001ee20000300800 */
[----:B-----5:R-:W-:-:S04]  /*3f8f0*/  LOP3.LUT R187, R187, 0xffff, RZ, 0xc0, !PT ;  /* 0x0000ffffbbbb7812 */ /* 0x020fc800078ec0ff */
        /* <DEDUP_REMOVED lines=14> */
[----:B------:R4:W-:Y:S01]  /*3f9e0*/  STL [R1+0xd98], R13 ;  /* 0x000d980d01007387 */ /* 0x0009e20000100800 */
[----:B--2---:R-:W-:Y:S02]  /*3f9f0*/  LOP3.LUT R12, R12, 0xffff, RZ, 0xc0, !PT ;  /* 0x0000ffff0c0c7812 */ /* 0x004fe400078ec0ff */
[----:B---3--:R-:W-:-:S04]  /*3fa00*/  LOP3.LUT R186, R186, 0xffff, RZ, 0xc0, !PT ;  /* 0x0000ffffbaba7812 */ /* 0x008fc800078ec0ff */
[----:B------:R-:W-:Y:S02]  /*3fa10*/  PRMT R186, R12, 0x3340, R186 ;  /* 0x000033400cba7816 */ /* 0x000fe400000000ba */
[----:B------:R-:W-:Y:S02]  /*3fa20*/  LOP3.LUT R12, R252, 0xffff, RZ, 0xc0, !PT ;  /* 0x0000fffffc0c7812 */ /* 0x000fe400078ec0ff */
[----:B----4-:R-:W-:Y:S02]  /*3fa30*/  LOP3.LUT R13, R187, 0xffff, RZ, 0xc0, !PT ;  /* 0x0000ffffbb0d7812 */ /* 0x010fe400078ec0ff */
[----:B------:R-:W-:Y:S01]  /*3fa40*/  LOP3.LUT R187, R250, 0xffff, RZ, 0xc0, !PT ;  /* 0x0000fffffabb7812 */ /* 0x000fe200078ec0ff */
[----:B------:R0:W-:Y:S04]  /*3fa50*/  STL [R1+0xd84], R186 ;  /* 0x000d84ba01007387 */ /* 0x0001e80000100800 */
[----:B------:R-:W2:Y:S01]  /*3fa60*/  LDL.LU R250, [R1+0xd38] ;  /* 0x000d380001fa7983 */ /* 0x000ea20000300800 */
[----:B------:R-:W-:-:S02]  /*3fa70*/  PRMT R13, R13, 0x3340, R187 ;  /* 0x000033400d0d7816 */ /* 0x000fc400000000bb */
[----:B------:R-:W-:-:S03]  /*3fa80*/  LOP3.LUT R187, R191, 0xffff, RZ, 0xc0, !PT ;  /* 0x0000ffffbfbb7812 */ /* 0x000fc600078ec0ff */
[----:B------:R1:W-:Y:S04]  /*3fa90*/  STL [R1+0xd7c], R13 ;  /* 0x000d7c0d01007387 */ /* 0x0003e80000100800 */
[----:B------:R-:W3:Y:S01]  /*3faa0*/  LDL.LU R252, [R1+0xd34] ;  /* 0x000d340001fc7983 */ /* 0x000ee20000300800 */
[----:B0-----:R-:W-:-:S04]  /*3fab0*/  LOP3.LUT R186, R189, 0xffff, RZ, 0xc0, !PT ;  /* 0x0000ffffbdba7812 */ /* 0x001fc800078ec0ff */
[----:B------:R-:W-:Y:S02]  /*3fac0*/  PRMT R191, R12, 0x3340, R186 ;  /* 0x000033400cbf7816 */ /* 0x000fe400000000ba */
[----:B-1----:R-:W-:Y:S02]  /*3fad0*/  LOP3.LUT R13, R251, 0xffff, RZ, 0xc0, !PT ;  /* 0x0000fffffb0d7812 */ /* 0x002fe400078ec0ff */
[----:B------:R-:W4:Y:S04]  /*3fae0*/  LDL.LU R251, [R1+0xd2c] ;  /* 0x000d2c0001fb7983 */ /* 0x000f280000300800 */
        /* <DEDUP_REMOVED lines=481> */
[----:B------:R-:W2:Y:S01]  /*41900*/  LDL.LU R12, [R1+0xaf4] ;  /* 0x000af400010c7983 */ /* 0x000ea20000300800 */
[----:B------:R-:W-:-:S03]  /*41910*/  PRMT R187, R13, 0x3340, R187 ;  /* 0x000033400dbb7816 */ /* 0x000fc600000000bb */
[----:B------:R-:W3:Y:S04]  /*41920*/  LDL.LU R186, [R1+0xae4] ;  /* 0x000ae40001ba7983 */ /* 0x000ee80000300800 */
        /* <DEDUP_REMOVED lines=43> */
[----:B----4-:R-:W-:Y:S02]  /*41be0*/  LOP3.LUT R13, R187, 0xffff, RZ, 0xc0, !PT ;  /* 0x0000ffffbb0d7812 */ /* 0x010fe400078ec0ff */
[----:B------:R-:W-:Y:S02]  /*41bf0*/  LOP3.LUT R187, R250, 0xffff, RZ, 0xc0, !PT ;  /* 0x0000fffffabb7812 */ /* 0x000fe400078ec0ff */
[----:B------:R-:W-:Y:S02]  /*41c00*/  LOP3.LUT R12, R252, 0xffff, RZ, 0xc0, !PT ;  /* 0x0000fffffc0c7812 */ /* 0x000fe400078ec0ff */
[----:B------:R-:W-:Y:S01]  /*41c10*/  PRMT R13, R13, 0x3340, R187 ;  /* 0x000033400d0d7816 */ /* 0x000fe200000000bb */
[----:B------:R0:W-:Y:S04]  /*41c20*/  STL [R1+0xab8], R186 ;  /* 0x000ab8ba01007387 */ /* 0x0001e80000100800 */
[----:B------:R-:W2:Y:S01]  /*41c30*/  LDL.LU R250, [R1+0xa5c] ;  /* 0x000a5c0001fa7983 */ /* 0x000ea20000300800 */
[----:B------:R-:W-:-:S03]  /*41c40*/  LOP3.LUT R187, R191, 0xffff, RZ, 0xc0, !PT ;  /* 0x0000ffffbfbb7812 */ /* 0x000fc600078ec0ff */
[----:B------:R1:W-:Y:S04]  /*41c50*/  STL [R1+0xac0], R13 ;  /* 0x000ac00d01007387 */ /* 0x0003e80000100800 */
[----:B------:R-:W3:Y:S01]  /*41c60*/  LDL.LU R252, [R1+0xa70] ;  /* 0x000a700001fc7983 */ /* 0x000ee20000300800 */
[----:B0-----:R-:W-:Y:S02]  /*41c70*/  LOP3.LUT R186, R189, 0xffff, RZ, 0xc0, !PT ;  /* 0x0000ffffbdba7812 */ /* 0x001fe400078ec0ff */
[----:B-1----:R-:W-:Y:S02]  /*41c80*/  LOP3.LUT R13, R251, 0xffff, RZ, 0xc0, !PT ;  /* 0x0000fffffb0d7812 */ /* 0x002fe400078ec0ff */
[----:B------:R-:W-:Y:S01]  /*41c90*/  PRMT R191, R12, 0x3340, R186 ;  /* 0x000033400cbf7816 */ /* 0x000fe200000000ba */
        /* <DEDUP_REMOVED lines=54> */
[----:B------:R-:W-:Y:S02]  /*42000*/  LOP3.LUT R187, R191, 0xffff, RZ, 0xc0, !PT ;  /* 0x0000ffffbfbb7812 */ /* 0x000fe400078ec0ff */
[----:B0-----:R-:W-:Y:S01]  /*42010*/  LOP3.LUT R186, R189, 0xffff, RZ, 0xc0, !PT ;  /* 0x0000ffffbdba7812 */ /* 0x001fe200078ec0ff */
[----:B------:R0:W-:Y:S04]  /*42020*/  STL [R1+0xa5c], R13 ;  /* 0x000a5c0d01007387 */ /* 0x0001e80000100800 */
[----:B------:R-:W3:Y:S04]  /*42030*/  LDL.LU R189, [R1+0xa14] ;  /* 0x000a140001bd7983 */ /* 0x000ee80000300800 */
[----:B------:R-:W4:Y:S01]  /*42040*/  LDL.LU R252, [R1+0xa0c] ;  /* 0x000a0c0001fc7983 */ /* 0x000f220000300800 */
[----:B------:R-:W-:-:S02]  /*42050*/  PRMT R186, R12, 0x3340, R186 ;  /* 0x000033400cba7816 */ /* 0x000fc400000000ba */
[----:B0-----:R-:W-:Y:S02]  /*42060*/  LOP3.LUT R13, R251, 0xffff, RZ, 0xc0, !PT ;  /* 0x0000fffffb0d7812 */ /* 0x001fe400078ec0ff */
[----:B------:R-:W5:Y:S04]  /*42070*/  LDL.LU R251, [R1+0xa04] ;  /* 0x000a040001fb7983 */ /* 0x000f680000300800 */
[----:B------:R-:W4:Y:S04]  /*42080*/  LDL.LU R191, [R1+0x9fc] ;  /* 0x0009fc0001bf7983 */ /* 0x000f280000300800 */
[----:B------:R-:W2:Y:S04]  /*42090*/  LDL.LU R12, [R1+0xa54] ;  /* 0x000a5400010c7983 */ /* 0x000ea80000300800 */
[----:B------:R0:W-:Y:S01]  /*420a0*/  STL [R1+0xa58], R186 ;  /* 0x000a58ba01007387 */ /* 0x0001e20000100800 */
[----:B------:R-:W-:-:S03]  /*420b0*/  PRMT R187, R13, 0x3340, R187 ;  /* 0x000033400dbb7816 */ /* 0x000fc600000000bb */
[----:B0-----:R-:W3:Y:S04]  /*420c0*/  LDL.LU R186, [R1+0xa44] ;  /* 0x000a440001ba7983 */ /* 0x001ee80000300800 */
[----:B------:R-:W5:Y:S04]  /*420d0*/  LDL.LU R13, [R1+0xa4c] ;  /* 0x000a4c00010d7983 */ /* 0x000f680000300800 */
[----:B------:R0:W-:Y:S04]  /*420e0*/  STL [R1+0xa60], R187 ;  /* 0x000a60bb01007387 */ /* 0x0001e80000100800 */
[----:B0-----:R-:W4:Y:S01]  /*420f0*/  LDL.LU R187, [R1+0xa3c] ;  /* 0x000a3c0001bb7983 */ /* 0x001f220000300800 */
[----:B--2---:R-:W-:-:S02]  /*42100*/  LOP3.LUT R12, R12, 0xffff, RZ, 0xc0, !PT ;  /* 0x0000ffff0c0c7812 */ /* 0x004fc400078ec0ff */
[----:B---3--:R-:W-:-:S04]  /*42110*/  LOP3.LUT R186, R186, 0xffff, RZ, 0xc0, !PT ;  /* 0x0000ffffbaba7812 */ /* 0x008fc800078ec0ff */
[----:B------:R-:W-:Y:S02]  /*42120*/  PRMT R186, R12, 0x3340, R186 ;  /* 0x000033400cba7816 */ /* 0x000fe400000000ba */
[----:B-----5:R-:W-:Y:S01]  /*42130*/  LOP3.LUT R13, R13, 0xffff, RZ, 0xc0, !PT ;  /* 0x0000ffff0d0d7812 */ /* 0x020fe200078ec0ff */
        /* <DEDUP_REMOVED lines=9> */
[----:B---3--:R-:W-:-:S04]  /*421d0*/  LOP3.LUT R186, R186, 0xffff, RZ, 0xc0, !PT ;  /* 0x0000ffffbaba7812 */ /* 0x008fc800078ec0ff */
[----:B------:R-:W-:Y:S02]  /*421e0*/  PRMT R186, R12, 0x3340, R186 ;  /* 0x000033400cba7816 */ /* 0x000fe400000000ba */
[----:B----4-:R-:W-:Y:S01]  /*421f0*/  LOP3.LUT R13, R13, 0xffff, RZ, 0xc0, !PT ;  /* 0x0000ffff0d0d7812 */ /* 0x010fe200078ec0ff */
        /* <DEDUP_REMOVED lines=20> */
[----:B---3--:R-:W-:-:S04]  /*42340*/  LOP3.LUT R186, R186, 0xffff, RZ, 0xc0, !PT ;  /* 0x0000ffffbaba7812 */ /* 0x008fc800078ec0ff */
[----:B------:R-:W-:Y:S02]  /*42350*/  PRMT R186, R12, 0x3340, R186 ;  /* 0x000033400cba7816 */ /* 0x000fe400000000ba */
[----:B----4-:R-:W-:Y:S02]  /*42360*/  LOP3.LUT R13, R187, 0xffff, RZ, 0xc0, !PT ;  /* 0x0000ffffbb0d7812 */ /* 0x010fe400078ec0ff */
[----:B------:R-:W-:Y:S02]  /*42370*/  LOP3.LUT R187, R250, 0xffff, RZ, 0xc0, !PT ;  /* 0x0000fffffabb7812 */ /* 0x000fe400078ec0ff */
[----:B------:R-:W-:Y:S01]  /*42380*/  LOP3.LUT R12, R189, 0xffff, RZ, 0xc0, !PT ;  /* 0x0000ffffbd0c7812 */ /* 0x000fe200078ec0ff */
[----:B------:R0:W-:Y:S01]  /*42390*/  STL [R1+0xa18], R186 ;  /* 0x000a18ba01007387 */ /* 0x0001e20000100800 */
[----:B------:R-:W-:-:S03]  /*423a0*/  PRMT R13, R13, 0x3340, R187 ;  /* 0x000033400d0d7816 */ /* 0x000fc600000000bb */
[----:B------:R-:W2:Y:S01]  /*423b0*/  LDL.LU R189, [R1+0x9d4] ;  /* 0x0009d40001bd7983 */ /* 0x000ea20000300800 */
[----:B------:R-:W-:-:S03]  /*423c0*/  LOP3.LUT R187, R191, 0xffff, RZ, 0xc0, !PT ;  /* 0x0000ffffbfbb7812 */ /* 0x000fc600078ec0ff */
[----:B------:R1:W-:Y:S04]  /*423d0*/  STL [R1+0xa20], R13 ;  /* 0x000a200d01007387 */ /* 0x0003e80000100800 */
[----:B------:R-:W3:Y:S01]  /*423e0*/  LDL.LU R191, [R1+0x9d0] ;  /* 0x0009d00001bf7983 */ /* 0x000ee20000300800 */
[----:B0-----:R-:W-:-:S04]  /*423f0*/  LOP3.LUT R186, R251, 0xffff, RZ, 0xc0, !PT ;  /* 0x0000fffffbba7812 */ /* 0x001fc800078ec0ff */
[----:B------:R-:W-:Y:S02]  /*42400*/  PRMT R250, R12, 0x3340, R186 ;  /* 0x000033400cfa7816 */ /* 0x000fe400000000ba */
[----:B-1----:R-:W-:Y:S01]  /*42410*/  LOP3.LUT R13, R252, 0xffff, RZ, 0xc0, !PT ;  /* 0x0000fffffc0d7812 */ /* 0x002fe200078ec0ff */
[----:B------:R-:W4:Y:S04]  /*42420*/  LDL.LU R12, [R1+0xa10] ;  /* 0x000a1000010c7983 */ /* 0x000f280000300800 */
[----:B------:R-:W5:Y:S04]  /*42430*/  LDL.LU R186, [R1+0xa00] ;  /* 0x000a000001ba7983 */ /* 0x000f680000300800 */
[----:B------:R0:W-:Y:S01]  /*42440*/  STL [R1+0x9fc], R250 ;  /* 0x0009fcfa01007387 */ /* 0x0001e20000100800 */
[----:B------:R-:W-:-:S03]  /*42450*/  PRMT R187, R13, 0x3340, R187 ;  /* 0x000033400dbb7816 */ /* 0x000fc600000000bb */
[----:B0-----:R-:W3:Y:S04]  /*42460*/  LDL.LU R250, [R1+0x9c8] ;  /* 0x0009c80001fa7983 */ /* 0x001ee80000300800 */
[----:B------:R-:W3:Y:S04]  /*42470*/  LDL.LU R252, [R1+0x9c0] ;  /* 0x0009c00001fc7983 */ /* 0x000ee80000300800 */
[----:B------:R-:W3:Y:S04]  /*42480*/  LDL.LU R251, [R1+0x9b8] ;  /* 0x0009b80001fb7983 */ /* 0x000ee80000300800 */
[----:B------:R-:W2:Y:S04]  /*42490*/  LDL.LU R13, [R1+0xa08] ;  /* 0x000a0800010d7983 */ /* 0x000ea80000300800 */
[----:B------:R0:W-:Y:S04]  /*424a0*/  STL [R1+0xa04], R187 ;  /* 0x000a04bb01007387 */ /* 0x0001e80000100800 */
[----:B0-----:R-:W3:Y:S01]  /*424b0*/  LDL.LU R187, [R1+0x9f8] ;  /* 0x0009f80001bb7983 */ /* 0x001ee20000300800 */
[----:B----4-:R-:W-:-:S02]  /*424c0*/  LOP3.LUT R12, R12, 0xffff, RZ, 0xc0, !PT ;  /* 0x0000ffff0c0c7812 */ /* 0x010fc400078ec0ff */
[----:B-----5:R-:W-:-:S04]  /*424d0*/  LOP3.LUT R186, R186, 0xffff, RZ, 0xc0, !PT ;  /* 0x0000ffffbaba7812 */ /* 0x020fc800078ec0ff */
[----:B------:R-:W-:Y:S02]  /*424e0*/  PRMT R186, R12, 0x3340, R186 ;  /* 0x000033400cba7816 */ /* 0x000fe400000000ba */
[----:B------:R-:W4:Y:S04]  /*424f0*/  LDL.LU R12, [R1+0x9f4] ;  /* 0x0009f400010c7983 */ /* 0x000f280000300800 */
[----:B------:R0:W-:Y:S01]  /*42500*/  STL [R1+0x9f8], R186 ;  /* 0x0009f8ba01007387 */ /* 0x0001e20000100800 */
[----:B--2---:R-:W-:-:S03]  /*42510*/  LOP3.LUT R13, R13, 0xffff, RZ, 0xc0, !PT ;  /* 0x0000ffff0d0d7812 */ /* 0x004fc600078ec0ff */
[----:B0-----:R-:W2:Y:S01]  /*42520*/  LDL.LU R186, [R1+0x9e4] ;  /* 0x0009e40001ba7983 */ /* 0x001ea20000300800 */
[----:B---3--:R-:W-:-:S04]  /*42530*/  LOP3.LUT R187, R187, 0xffff, RZ, 0xc0, !PT ;  /* 0x0000ffffbbbb7812 */ /* 0x008fc800078ec0ff */
[----:B------:R-:W-:Y:S02]  /*42540*/  PRMT R187, R13, 0x3340, R187 ;  /* 0x000033400dbb7816 */ /* 0x000fe400000000bb */
[----:B------:R-:W3:Y:S04]  /*42550*/  LDL.LU R13, [R1+0x9ec] ;  /* 0x0009ec00010d7983 */ /* 0x000ee80000300800 */
[----:B------:R0:W-:Y:S04]  /*42560*/  STL [R1+0xa00], R187 ;  /* 0x000a00bb01007387 */ /* 0x0001e80000100800 */
[----:B0-----:R-:W5:Y:S01]  /*42570*/  LDL.LU R187, [R1+0x9dc] ;  /* 0x0009dc0001bb7983 */ /* 0x001f620000300800 */
[----:B----4-:R-:W-:-:S02]  /*42580*/  LOP3.LUT R12, R12, 0xffff, RZ, 0xc0, !PT ;  /* 0x0000ffff0c0c7812 */ /* 0x010fc400078ec0ff */
[----:B--2---:R-:W-:-:S04]  /*42590*/  LOP3.LUT R186, R186, 0xffff, RZ, 0xc0, !PT ;  /* 0x0000ffffbaba7812 */ /* 0x004fc800078ec0ff */
[----:B------:R-:W-:Y:S02]  /*425a0*/  PRMT R186, R12, 0x3340, R186 ;  /* 0x000033400cba7816 */ /* 0x000fe400000000ba */
[----:B------:R-:W2:Y:S04]  /*425b0*/  LDL.LU R12, [R1+0x9f0] ;  /* 0x0009f000010c7983 */ /* 0x000ea80000300800 */
[----:B------:R0:W-:Y:S01]  /*425c0*/  STL [R1+0x9dc], R186 ;  /* 0x0009dcba01007387 */ /* 0x0001e20000100800 */
[----:B---3--:R-:W-:-:S03]  /*425d0*/  LOP3.LUT R13, R13, 0xffff, RZ, 0xc0, !PT ;  /* 0x0000ffff0d0d7812 */ /* 0x008fc600078ec0ff */
        /* <DEDUP_REMOVED lines=11> */
[----:B----4-:R-:W-:Y:S02]  /*42690*/  LOP3.LUT R13, R13, 0xffff, RZ, 0xc0, !PT ;  /* 0x0000ffff0d0d7812 */ /* 0x010fe400078ec0ff */
[----:B-----5:R-:W-:-:S04]  /*426a0*/  LOP3.LUT R187, R187, 0xffff, RZ, 0xc0, !PT ;  /* 0x0000ffffbbbb7812 */ /* 0x020fc800078ec0ff */
[----:B0-----:R-:W-:Y:S02]  /*426b0*/  PRMT R12, R13, 0x3340, R187 ;  /* 0x000033400d0c7816 */ /* 0x001fe400000000bb */
[----:B------:R-:W3:Y:S04]  /*426c0*/  LDL.LU R13, [R1+0x9cc] ;  /* 0x0009cc00010d7983 */ /* 0x000ee80000300800 */
[----:B------:R-:W4:Y:S04]  /*426d0*/  LDL.LU R187, [R1+0x9bc] ;  /* 0x0009bc0001bb7983 */ /* 0x000f280000300800 */
[----:B------:R0:W-:Y:S02]  /*426e0*/  STL [R1+0x9e0], R12 ;  /* 0x0009e00c01007387 */ /* 0x0001e40000100800 */
[----:B0-----:R-:W-:-:S02]  /*426f0*/  LOP3.LUT R12, R189, 0xffff, RZ, 0xc0, !PT ;  /* 0x0000ffffbd0c7812 */ /* 0x001fc400078ec0ff */
[----:B------:R-:W5:Y:S01]  /*42700*/  LDL.LU R189, [R1+0x994] ;  /* 0x0009940001bd7983 */ /* 0x000f620000300800 */
[----:B--2---:R-:W-:-:S04]  /*42710*/  LOP3.LUT R186, R186, 0xffff, RZ, 0xc0, !PT ;  /* 0x0000ffffbaba7812 */ /* 0x004fc800078ec0ff */
[----:B------:R-:W-:Y:S02]  /*42720*/  PRMT R186, R12, 0x3340, R186 ;  /* 0x000033400cba7816 */ /* 0x000fe400000000ba */
[----:B------:R-:W-:-:S03]  /*42730*/  LOP3.LUT R12, R191, 0xffff, RZ, 0xc0, !PT ;  /* 0x0000ffffbf0c7812 */ /* 0x000fc600078ec0ff */
[----:B------:R0:W-:Y:S04]  /*42740*/  STL [R1+0x9cc], R186 ;  /* 0x0009ccba01007387 */ /* 0x0001e80000100800 */
[----:B------:R-:W2:Y:S01]  /*42750*/  LDL.LU R191, [R1+0x990] ;  /* 0x0009900001bf7983 */ /* 0x000ea20000300800 */
[----:B---3--:R-:W-:Y:S02]  /*42760*/  LOP3.LUT R13, R13, 0xffff, RZ, 0xc0, !PT ;  /* 0x0000ffff0d0d7812 */ /* 0x008fe400078ec0ff */
[----:B----4-:R-:W-:Y:S02]  /*42770*/  LOP3.LUT R187, R187, 0xffff, RZ, 0xc0, !PT ;  /* 0x0000ffffbbbb7812 */ /* 0x010fe400078ec0ff */
[----:B0-----:R-:W-:Y:S02]  /*42780*/  LOP3.LUT R186, R252, 0xffff, RZ, 0xc0, !PT ;  /* 0x0000fffffcba7812 */ /* 0x001fe400078ec0ff */
[----:B------:R-:W-:-:S05]  /*42790*/  PRMT R13, R13, 0x3340, R187 ;  /* 0x000033400d0d7816 */ /* 0x000fca00000000bb */
[----:B------:R0:W-:Y:S02]  /*427a0*/  STL [R1+0x9c4], R13 ;  /* 0x0009c40d01007387 */ /* 0x0001e40000100800 */
[----:B0-----:R-:W-:Y:S02]  /*427b0*/  LOP3.LUT R13, R250, 0xffff, RZ, 0xc0, !PT ;  /* 0x0000fffffa0d7812 */ /* 0x001fe400078ec0ff */
[----:B------:R-:W-:Y:S02]  /*427c0*/  PRMT R250, R12, 0x3340, R186 ;  /* 0x000033400cfa7816 */ /* 0x000fe400000000ba */
[----:B------:R-:W3:Y:S04]  /*427d0*/  LDL.LU R12, [R1+0x9b4] ;  /* 0x0009b400010c7983 */ /* 0x000ee80000300800 */
[----:B------:R-:W4:Y:S01]  /*427e0*/  LDL.LU R186, [R1+0x9a4] ;  /* 0x0009a40001ba7983 */ /* 0x000f220000300800 */
[----:B------:R-:W-:-:S03]  /*427f0*/  LOP3.LUT R187, R251, 0xffff, RZ, 0xc0, !PT ;  /* 0x0000fffffbbb7812 */ /* 0x000fc600078ec0ff */
[----:B------:R0:W-:Y:S01]  /*42800*/  STL [R1+0x9bc], R250 ;  /* 0x0009bcfa01007387 */ /* 0x0001e20000100800 */
[----:B------:R-:W-:-:S03]  /*42810*/  PRMT R187, R13, 0x3340, R187 ;  /* 0x000033400dbb7816 */ /* 0x000fc600000000bb */
[----:B0-----:R-:W2:Y:S04]  /*42820*/  LDL.LU R250, [R1+0x96c] ;  /* 0x00096c0001fa7983 */ /* 0x001ea80000300800 */
[----:B------:R-:W2:Y:S04]  /*42830*/  LDL.LU R252, [R1+0x964] ;  /* 0x0009640001fc7983 */ /* 0x000ea80000300800 */
[----:B------:R-:W2:Y:S04]  /*42840*/  LDL.LU R251, [R1+0x95c] ;  /* 0x00095c0001fb7983 */ /* 0x000ea80000300800 */
[----:B------:R-:W5:Y:S04]  /*42850*/  LDL.LU R13, [R1+0x9ac] ;  /* 0x0009ac00010d7983 */ /* 0x000f680000300800 */
[----:B------:R0:W-:Y:S04]  /*42860*/  STL [R1+0x9b8], R187 ;  /* 0x0009b8bb01007387 */ /* 0x0001e80000100800 */
[----:B0-----:R-:W2:Y:S01]  /*42870*/  LDL.LU R187, [R1+0x99c] ;  /* 0x00099c0001bb7983 */ /* 0x001ea20000300800 */
[----:B---3--:R-:W-:-:S02]  /*42880*/  LOP3.LUT R12, R12, 0xffff, RZ, 0xc0, !PT ;  /* 0x0000ffff0c0c7812 */ /* 0x008fc400078ec0ff */
[----:B----4-:R-:W-:-:S04]  /*42890*/  LOP3.LUT R186, R186, 0xffff, RZ, 0xc0, !PT ;  /* 0x0000ffffbaba7812 */ /* 0x010fc800078ec0ff */
[----:B------:R-:W-:Y:S02]  /*428a0*/  PRMT R186, R12, 0x3340, R186 ;  /* 0x000033400cba7816 */ /* 0x000fe400000000ba */
[----:B------:R-:W3:Y:S04]  /*428b0*/  LDL.LU R12, [R1+0x9b0] ;  /* 0x0009b000010c7983 */ /* 0x000ee80000300800 */
[----:B------:R0:W-:Y:S04]  /*428c0*/  STL [R1+0x9ac], R186 ;  /* 0x0009acba01007387 */ /* 0x0001e80000100800 */
[----:B0-----:R-:W4:Y:S01]  /*428d0*/  LDL.LU R186, [R1+0x9a0] ;  /* 0x0009a00001ba7983 */ /* 0x001f220000300800 */
[----:B-----5:R-:W-:-:S02]  /*428e0*/  LOP3.LUT R13, R13, 0xffff, RZ, 0xc0, !PT ;  /* 0x0000ffff0d0d7812 */ /* 0x020fc400078ec0ff */
[----:B--2---:R-:W-:-:S04]  /*428f0*/  LOP3.LUT R187, R187, 0xffff, RZ, 0xc0, !PT ;  /* 0x0000ffffbbbb7812 */ /* 0x004fc800078ec0ff */
[----:B------:R-:W-:Y:S02]  /*42900*/  PRMT R187, R13, 0x3340, R187 ;  /* 0x000033400dbb7816 */ /* 0x000fe400000000bb */
[----:B------:R-:W2:Y:S04]  /*42910*/  LDL.LU R13, [R1+0x9a8] ;  /* 0x0009a800010d7983 */ /* 0x000ea80000300800 */
[----:B------:R0:W-:Y:S04]  /*42920*/  STL [R1+0x9a4], R187 ;  /* 0x0009a4bb01007387 */ /* 0x0001e80000100800 */
[----:B0-----:R-:W5:Y:S01]  /*42930*/  LDL.LU R187, [R1+0x998] ;  /* 0x0009980001bb7983 */ /* 0x001f620000300800 */
[----:B---3--:R-:W-:-:S02]  /*42940*/  LOP3.LUT R12, R12, 0xffff, RZ, 0xc0, !PT ;  /* 0x0000ffff0c0c7812 */ /* 0x008fc400078ec0ff */
[----:B----4-:R-:W-:-:S04]  /*42950*/  LOP3.LUT R186, R186, 0xffff, RZ, 0xc0, !PT ;  /* 0x0000ffffbaba7812 */ /* 0x010fc800078ec0ff */
[----:B------:R-:W-:Y:S02]  /*42960*/  PRMT R12, R12, 0x3340, R186 ;  /* 0x000033400c0c7816 */ /* 0x000fe400000000ba */
[----:B------:R-:W3:Y:S04]  /*42970*/  LDL.LU R186, [R1+0x984] ;  /* 0x0009840001ba7983 */ /* 0x000ee80000300800 */
[----:B------:R0:W-:Y:S01]  /*42980*/  STL [R1+0x99c], R12 ;  /* 0x00099c0c01007387 */ /* 0x0001e20000100800 */
[----:B--2---:R-:W-:Y:S02]  /*42990*/  LOP3.LUT R13, R13, 0xffff, RZ, 0xc0, !PT ;  /* 0x0000ffff0d0d7812 */ /* 0x004fe400078ec0ff */
[----:B-----5:R-:W-:-:S04]  /*429a0*/  LOP3.LUT R187, R187, 0xffff, RZ, 0xc0, !PT ;  /* 0x0000ffffbbbb7812 */ /* 0x020fc800078ec0ff */
[----:B0-----:R-:W-:Y:S02]  /*429b0*/  PRMT R12, R13, 0x3340, R187 ;  /* 0x000033400d0c7816 */ /* 0x001fe400000000bb */
[----:B------:R-:W2:Y:S04]  /*429c0*/  LDL.LU R13, [R1+0x98c] ;  /* 0x00098c00010d7983 */ /* 0x000ea80000300800 */
[----:B------:R-:W4:Y:S04]  /*429d0*/  LDL.LU R187, [R1+0x97c] ;  /* 0x00097c0001bb7983 */ /* 0x000f280000300800 */
[----:B------:R0:W-:Y:S02]  /*429e0*/  STL [R1+0x998], R12 ;  /* 0x0009980c01007387 */ /* 0x0001e40000100800 */
[----:B0-----:R-:W-:-:S02]  /*429f0*/  LOP3.LUT R12, R189, 0xffff, RZ, 0xc0, !PT ;  /* 0x0000ffffbd0c7812 */ /* 0x001fc400078ec0ff */
[----:B------:R-:W5:Y:S01]  /*42a00*/  LDL.LU R189, [R1+0x954] ;  /* 0x0009540001bd7983 */ /* 0x000f620000300800 */
[----:B---3--:R-:W-:-:S04]  /*42a10*/  LOP3.LUT R186, R186, 0xffff, RZ, 0xc0, !PT ;  /* 0x0000ffffbaba7812 */ /* 0x008fc800078ec0ff */
[----:B------:R-:W-:Y:S02]  /*42a20*/  PRMT R12, R12, 0x3340, R186 ;  /* 0x000033400c0c7816 */ /* 0x000fe400000000ba */
[----:B------:R-:W3:Y:S04]  /*42a30*/  LDL.LU R186, [R1+0x980] ;  /* 0x0009800001ba7983 */ /* 0x000ee80000300800 */
[----:B------:R0:W-:Y:S01]  /*42a40*/  STL [R1+0x98c], R12 ;  /* 0x00098c0c01007387 */ /* 0x0001e20000100800 */
[----:B--2---:R-:W-:Y:S02]  /*42a50*/  LOP3.LUT R13, R13, 0xffff, RZ, 0xc0, !PT ;  /* 0x0000ffff0d0d7812 */ /* 0x004fe400078ec0ff */
[----:B----4-:R-:W-:-:S04]  /*42a60*/  LOP3.LUT R187, R187, 0xffff, RZ, 0xc0, !PT ;  /* 0x0000ffffbbbb7812 */ /* 0x010fc800078ec0ff */
        /* <DEDUP_REMOVED lines=12> */
[----:B------:R-:W-:Y:S02]  /*42b30*/  PRMT R187, R13, 0x3340, R187 ;  /* 0x000033400dbb7816 */ /* 0x000fe400000000bb */
[----:B------:R-:W-:-:S03]  /*42b40*/  LOP3.LUT R13, R250, 0xffff, RZ, 0xc0, !PT ;  /* 0x0000fffffa0d7812 */ /* 0x000fc600078ec0ff */
[----:B------:R0:W-:Y:S01]  /*42b50*/  STL [R1+0x978], R187 ;  /* 0x000978bb01007387 */ /* 0x0001e20000100800 */
[----:B---3--:R-:W-:Y:S02]  /*42b60*/  LOP3.LUT R12, R186, 0xffff, RZ, 0xc0, !PT ;  /* 0x0000ffffba0c7812 */ /* 0x008fe400078ec0ff */
[----:B------:R-:W-:-:S04]  /*42b70*/  LOP3.LUT R186, R252, 0xffff, RZ, 0xc0, !PT ;  /* 0x0000fffffcba7812 */ /* 0x000fc800078ec0ff */
[----:B------:R-:W-:Y:S02]  /*42b80*/  PRMT R250, R12, 0x3340, R186 ;  /* 0x000033400cfa7816 */ /* 0x000fe400000000ba */
[----:B------:R-:W2:Y:S04]  /*42b90*/  LDL.LU R12, [R1+0x970] ;  /* 0x00097000010c7983 */ /* 0x000ea80000300800 */
[----:B------:R-:W3:Y:S01]  /*42ba0*/  LDL.LU R186, [R1+0x960] ;  /* 0x0009600001ba7983 */ /* 0x000ee20000300800 */
[----:B0-----:R-:W-:-:S03]  /*42bb0*/  LOP3.LUT R187, R251, 0xffff, RZ, 0xc0, !PT ;  /* 0x0000fffffbbb7812 */ /* 0x001fc600078ec0ff */
[----:B------:R0:W-:Y:S01]  /*42bc0*/  STL [R1+0x96c], R250 ;  /* 0x00096cfa01007387 */ /* 0x0001e20000100800 */
[----:B------:R-:W-:-:S03]  /*42bd0*/  PRMT R187, R13, 0x3340, R187 ;  /* 0x000033400dbb7816 */ /* 0x000fc600000000bb */
[----:B0-----:R-:W4:Y:S04]  /*42be0*/  LDL.LU R250, [R1+0x928] ;  /* 0x0009280001fa7983 */ /* 0x001f280000300800 */
[----:B------:R-:W4:Y:S04]  /*42bf0*/  LDL.LU R252, [R1+0x920] ;  /* 0x0009200001fc7983 */ /* 0x000f280000300800 */
[----:B------:R-:W4:Y:S04]  /*42c00*/  LDL.LU R251, [R1+0x918] ;  /* 0x0009180001fb7983 */ /* 0x000f280000300800 */
        /* <DEDUP_REMOVED lines=8> */
[----:B-----5:R-:W-:Y:S02]  /*42c90*/  LOP3.LUT R13, R13, 0xffff, RZ, 0xc0, !PT ;  /* 0x0000ffff0d0d7812 */ /* 0x020fe400078ec0ff */
[----:B----4-:R-:W-:-:S04]  /*42ca0*/  LOP3.LUT R187, R187, 0xffff, RZ, 0xc0, !PT ;  /* 0x0000ffffbbbb7812 */ /* 0x010fc800078ec0ff */
        /* <DEDUP_REMOVED lines=8> */
[----:B------:R-:W2:Y:S04]  /*42d30*/  LDL.LU R186, [R1+0x940] ;  /* 0x0009400001ba7983 */ /* 0x000ea80000300800 */
[----:B------:R0:W-:Y:S01]  /*42d40*/  STL [R1+0x94c], R12 ;  /* 0x00094c0c01007387 */ /* 0x0001e20000100800 */
[----:B---3--:R-:W-:Y:S02]  /*42d50*/  LOP3.LUT R13, R13, 0xffff, RZ, 0xc0, !PT ;  /* 0x0000ffff0d0d7812 */ /* 0x008fe400078ec0ff */
        /* <DEDUP_REMOVED lines=16> */
[----:B------:R0:W-:Y:S04]  /*42e60*/  STL [R1+0x938], R187 ;  /* 0x000938bb01007387 */ /* 0x0001e80000100800 */
[----:B0-----:R-:W4:Y:S01]  /*42e70*/  LDL.LU R187, [R1+0x91c] ;  /* 0x00091c0001bb7983 */ /* 0x001f220000300800 */
[----:B--2---:R-:W-:-:S02]  /*42e80*/  LOP3.LUT R12, R12, 0xffff, RZ, 0xc0, !PT ;  /* 0x0000ffff0c0c7812 */ /* 0x004fc400078ec0ff */
[----:B-----5:R-:W-:-:S04]  /*42e90*/  LOP3.LUT R186, R186, 0xffff, RZ, 0xc0, !PT ;  /* 0x0000ffffbaba7812 */ /* 0x020fc800078ec0ff */
[----:B------:R-:W-:Y:S02]  /*42ea0*/  PRMT R12, R12, 0x3340, R186 ;  /* 0x000033400c0c7816 */ /* 0x000fe400000000ba */
[----:B------:R-:W2:Y:S04]  /*42eb0*/  LDL.LU R186, [R1+0x930] ;  /* 0x0009300001ba7983 */ /* 0x000ea80000300800 */
[----:B------:R-:W-:Y:S01]  /*42ec0*/  STL [R1+0x92c], R12 ;  /* 0x00092c0c01007387 */ /* 0x000fe20000100800 */
[----:B---3--:R-:W-:Y:S02]  /*42ed0*/  LOP3.LUT R13, R13, 0xffff, RZ, 0xc0, !PT ;  /* 0x0000ffff0d0d7812 */ /* 0x008fe400078ec0ff */
[----:B----4-:R-:W-:-:S04]  /*42ee0*/  LOP3.LUT R187, R187, 0xffff, RZ, 0xc0, !PT ;  /* 0x0000ffffbbbb7812 */ /* 0x010fc800078ec0ff */
[----:B------:R-:W-:Y:S02]  /*42ef0*/  PRMT R187, R13, 0x3340, R187 ;  /* 0x000033400dbb7816 */ /* 0x000fe400000000bb */
[----:B------:R-:W-:-:S03]  /*42f00*/  LOP3.LUT R13, R250, 0xffff, RZ, 0xc0, !PT ;  /* 0x0000fffffa0d7812 */ /* 0x000fc600078ec0ff */
[----:B------:R0:W-:Y:S02]  /*42f10*/  STL [R1+0x924], R187 ;  /* 0x000924bb01007387 */ /* 0x0001e40000100800 */
[----:B0-----:R-:W-:-:S04]  /*42f20*/  LOP3.LUT R187, R251, 0xffff, RZ, 0xc0, !PT ;  /* 0x0000fffffbbb7812 */ /* 0x001fc800078ec0ff */
[----:B------:R-:W-:Y:S02]  /*42f30*/  PRMT R13, R13, 0x3340, R187 ;  /* 0x000033400d0d7816 */ /* 0x000fe400000000bb */
[----:B--2---:R-:W-:Y:S02]  /*42f40*/  LOP3.LUT R12, R186, 0xffff, RZ, 0xc0, !PT ;  /* 0x0000ffffba0c7812 */ /* 0x004fe400078ec0ff */
[----:B------:R-:W-:-:S04]  /*42f50*/  LOP3.LUT R186, R252, 0xffff, RZ, 0xc0, !PT ;  /* 0x0000fffffcba7812 */ /* 0x000fc800078ec0ff */
[----:B------:R-:W-:Y:S02]  /*42f60*/  PRMT R250, R12, 0x3340, R186 ;  /* 0x000033400cfa7816 */ /* 0x000fe400000000ba */
[----:B------:R-:W2:Y:S04]  /*42f70*/  LDL.LU R12, [R1+0x914] ;  /* 0x00091400010c7983 */ /* 0x000ea80000300800 */
[----:B------:R-:W3:Y:S04]  /*42f80*/  LDL.LU R186, [R1+0x904] ;  /* 0x0009040001ba7983 */ /* 0x000ee80000300800 */
[----:B------:R0:W-:Y:S04]  /*42f90*/  STL [R1+0x91c], R250 ;  /* 0x00091cfa01007387 */ /* 0x0001e80000100800 */
[----:B0-----:R-:W4:Y:S04]  /*42fa0*/  LDL.LU R250, [R1+0x8cc] ;  /* 0x0008cc0001fa7983 */ /* 0x001f280000300800 */
[----:B------:R-:W5:Y:S04]  /*42fb0*/  LDL.LU R252, [R1+0x8c4] ;  /* 0x0008c40001fc7983 */ /* 0x000f680000300800 */
[----:B------:R-:W5:Y:S04]  /*42fc0*/  LDL.LU R251, [R1+0x8bc] ;  /* 0x0008bc0001fb7983 */ /* 0x000f680000300800 */
[----:B------:R-:W4:Y:S04]  /*42fd0*/  LDL.LU R187, [R1+0x90c] ;  /* 0x00090c0001bb7983 */ /* 0x000f280000300800 */
[----:B------:R4:W-:Y:S01]  /*42fe0*/  STL [R1+0x918], R13 ;  /* 0x0009180d01007387 */ /* 0x0009e20000100800 */
[----:B--2---:R-:W-:-:S02]  /*42ff0*/  LOP3.LUT R12, R12, 0xffff, RZ, 0xc0, !PT ;  /* 0x0000ffff0c0c7812 */ /* 0x004fc400078ec0ff */
[----:B---3--:R-:W-:Y:S02]  /*43000*/  LOP3.LUT R186, R186, 0xffff, RZ, 0xc0, !PT ;  /* 0x0000ffffbaba7812 */ /* 0x008fe400078ec0ff */
[----:B----4-:R-:W-:Y:S02]  /*43010*/  LOP3.LUT R13, R187, 0xffff, RZ, 0xc0, !PT ;  /* 0x0000ffffbb0d7812 */ /* 0x010fe400078ec0ff */
[----:B------:R-:W-:Y:S02]  /*43020*/  LOP3.LUT R187, R189, 0xffff, RZ, 0xc0, !PT ;  /* 0x0000ffffbdbb7812 */ /* 0x000fe400078ec0ff */
[----:B------:R-:W-:Y:S02]  /*43030*/  PRMT R189, R12, 0x3340, R186 ;  /* 0x000033400cbd7816 */ /* 0x000fe400000000ba */
[----:B------:R-:W2:Y:S01]  /*43040*/  LDL.LU R186, [R1+0x900] ;  /* 0x0009000001ba7983 */ /* 0x000ea20000300800 */
[----:B------:R-:W-:-:S03]  /*43050*/  PRMT R12, R13, 0x3340, R187 ;  /* 0x000033400d0c7816 */ /* 0x000fc600000000bb */
[----:B------:R0:W-:Y:S04]  /*43060*/  STL [R1+0x90c], R189 ;  /* 0x00090cbd01007387 */ /* 0x0001e80000100800 */
[----:B------:R-:W3:Y:S04]  /*43070*/  LDL.LU R13, [R1+0x908] ;  /* 0x00090800010d7983 */ /* 0x000ee80000300800 */
[----:B------:R-:W4:Y:S04]  /*43080*/  LDL.LU R187, [R1+0x8f8] ;  /* 0x0008f80001bb7983 */ /* 0x000f280000300800 */
[----:B------:R1:W-:Y:S04]  /*43090*/  STL [R1+0x904], R12 ;  /* 0x0009040c01007387 */ /* 0x0003e80000100800 */
[----:B0-----:R-:W5:Y:S01]  /*430a0*/  LDL.LU R189, [R1+0x8c0] ;  /* 0x0008c00001bd7983 */ /* 0x001f620000300800 */
[----:B-1----:R-:W-:-:S03]  /*430b0*/  LOP3.LUT R12, R191, 0xffff, RZ, 0xc0, !PT ;  /* 0x0000ffffbf0c7812 */ /* 0x002fc600078ec0ff */
        /* <DEDUP_REMOVED lines=27> */
[----:B------:R-:W2:Y:S01]  /*43270*/  LDL.LU R186, [R1+0x8d4] ;  /* 0x0008d40001ba7983 */ /* 0x000ea20000300800 */
[----:B---3--:R-:W-:-:S03]  /*43280*/  LOP3.LUT R13, R13, 0xffff, RZ, 0xc0, !PT ;  /* 0x0000ffff0d0d7812 */ /* 0x008fc600078ec0ff */
[----:B------:R2:W-:Y:S01]  /*43290*/  STL [R1+0x8dc], R12 ;  /* 0x0008dc0c01007387 */ /* 0x0005e20000100800 */
[----:B----4-:R-:W-:-:S04]  /*432a0*/  LOP3.LUT R187, R187, 0xffff, RZ, 0xc0, !PT ;  /* 0x0000ffffbbbb7812 */ /* 0x010fc800078ec0ff */
[----:B------:R-:W-:Y:S02]  /*432b0*/  PRMT R187, R13, 0x3340, R187 ;  /* 0x000033400dbb7816 */ /* 0x000fe400000000bb */
[----:B------:R-:W-:-:S03]  /*432c0*/  LOP3.LUT R13, R250, 0xffff, RZ, 0xc0, !PT ;  /* 0x0000fffffa0d7812 */ /* 0x000fc600078ec0ff */
[----:B------:R0:W-:Y:S01]  /*432d0*/  STL [R1+0x8d8], R187 ;  /* 0x0008d8bb01007387 */ /* 0x0001e20000100800 */
[----:B--2---:R-:W-:Y:S02]  /*432e0*/  LOP3.LUT R12, R186, 0xffff, RZ, 0xc0, !PT ;  /* 0x0000ffffba0c7812 */ /* 0x004fe400078ec0ff */
        /* <DEDUP_REMOVED lines=8> */
[----:B------:R-:W5:Y:S04]  /*43370*/  LDL.LU R252, [R1+0x880] ;  /* 0x0008800001fc7983 */ /* 0x000f680000300800 */
[----:B------:R-:W5:Y:S04]  /*43380*/  LDL.LU R251, [R1+0x878] ;  /* 0x0008780001fb7983 */ /* 0x000f680000300800 */
[----:B------:R0:W-:Y:S02]  /*43390*/  STL [R1+0x8bc], R187 ;  /* 0x0008bcbb01007387 */ /* 0x0001e40000100800 */
[----:B0-----:R-:W-:-:S02]  /*433a0*/  LOP3.LUT R187, R191, 0xffff, RZ, 0xc0, !PT ;  /* 0x0000ffffbfbb7812 */ /* 0x001fc400078ec0ff */
[----:B--2---:R-:W-:Y:S02]  /*433b0*/  LOP3.LUT R12, R12, 0xffff, RZ, 0xc0, !PT ;  /* 0x0000ffff0c0c7812 */ /* 0x004fe400078ec0ff */
[----:B---3--:R-:W-:Y:S02]  /*433c0*/  LOP3.LUT R13, R186, 0xffff, RZ, 0xc0, !PT ;  /* 0x0000ffffba0d7812 */ /* 0x008fe400078ec0ff */
[----:B------:R-:W-:Y:S02]  /*433d0*/  LOP3.LUT R186, R189, 0xffff, RZ, 0xc0, !PT ;  /* 0x0000ffffbdba7812 */ /* 0x000fe400078ec0ff */
[----:B------:R-:W2:Y:S04]  /*433e0*/  LDL.LU R189, [R1+0x874] ;  /* 0x0008740001bd7983 */ /* 0x000ea80000300800 */
[----:B------:R-:W3:Y:S01]  /*433f0*/  LDL.LU R191, [R1+0x86c] ;  /* 0x00086c0001bf7983 */ /* 0x000ee20000300800 */
[----:B------:R-:W-:-:S03]  /*43400*/  PRMT R186, R12, 0x3340, R186 ;  /* 0x000033400cba7816 */ /* 0x000fc600000000ba */
[----:B------:R-:W4:Y:S04]  /*43410*/  LDL.LU R12, [R1+0x8b4] ;  /* 0x0008b400010c7983 */ /* 0x000f280000300800 */
[----:B------:R0:W-:Y:S04]  /*43420*/  STL [R1+0x8c0], R186 ;  /* 0x0008c0ba01007387 */ /* 0x0001e80000100800 */
[----:B0-----:R-:W5:Y:S01]  /*43430*/  LDL.LU R186, [R1+0x8a4] ;  /* 0x0008a40001ba7983 */ /* 0x001f620000300800 */
[----:B------:R-:W-:-:S03]  /*43440*/  PRMT R187, R13, 0x3340, R187 ;  /* 0x000033400dbb7816 */ /* 0x000fc600000000bb */
[----:B------:R-:W2:Y:S04]  /*43450*/  LDL.LU R13, [R1+0x8ac] ;  /* 0x0008ac00010d7983 */ /* 0x000ea80000300800 */
[----:B------:R0:W-:Y:S04]  /*43460*/  STL [R1+0x8b8], R187 ;  /* 0x0008b8bb01007387 */ /* 0x0001e80000100800 */
[----:B0-----:R-:W3:Y:S01]  /*43470*/  LDL.LU R187, [R1+0x89c] ;  /* 0x00089c0001bb7983 */ /* 0x001ee20000300800 */
[----:B----4-:R-:W-:Y:S02]  /*43480*/  LOP3.LUT R12, R12, 0xffff, RZ, 0xc0, !PT ;  /* 0x0000ffff0c0c7812 */ /* 0x010fe400078ec0ff */
        /* <DEDUP_REMOVED lines=9> */
[----:B------:R0:W-:Y:S04]  /*43520*/  STL [R1+0x89c], R187 ;  /* 0x00089cbb01007387 */ /* 0x0001e80000100800 */
[----:B0-----:R-:W3:Y:S01]  /*43530*/  LDL.LU R187, [R1+0x898] ;  /* 0x0008980001bb7983 */ /* 0x001ee20000300800 */
[----:B----4-:R-:W-:-:S02]  /*43540*/  LOP3.LUT R12, R12, 0xffff, RZ, 0xc0, !PT ;  /* 0x0000ffff0c0c7812 */ /* 0x010fc400078ec0ff */
        /* <DEDUP_REMOVED lines=14> */
[----:B------:R-:W4:Y:S01]  /*43630*/  LDL.LU R186, [R1+0x890] ;  /* 0x0008900001ba7983 */ /* 0x000f220000300800 */
[----:B--2---:R-:W-:-:S03]  /*43640*/  LOP3.LUT R13, R13, 0xffff, RZ, 0xc0, !PT ;  /* 0x0000ffff0d0d7812 */ /* 0x004fc600078ec0ff */
[----:B------:R-:W-:Y:S01]  /*43650*/  STL [R1+0x884], R12 ;  /* 0x0008840c01007387 */ /* 0x000fe20000100800 */
[----:B---3--:R-:W-:-:S04]  /*43660*/  LOP3.LUT R187, R187, 0xffff, RZ, 0xc0, !PT ;  /* 0x0000ffffbbbb7812 */ /* 0x008fc800078ec0ff */
[----:B------:R-:W-:Y:S02]  /*43670*/  PRMT R187, R13, 0x3340, R187 ;  /* 0x000033400dbb7816 */ /* 0x000fe400000000bb */
[----:B------:R-:W-:-:S03]  /*43680*/  LOP3.LUT R13, R250, 0xffff, RZ, 0xc0, !PT ;  /* 0x0000fffffa0d7812 */ /* 0x000fc600078ec0ff */
[----:B------:R0:W-:Y:S02]  /*43690*/  STL [R1+0x87c], R187 ;  /* 0x00087cbb01007387 */ /* 0x0001e40000100800 */
[----:B0-----:R-:W-:-:S04]  /*436a0*/  LOP3.LUT R187, R251, 0xffff, RZ, 0xc0, !PT ;  /* 0x0000fffffbbb7812 */ /* 0x001fc800078ec0ff */
[----:B------:R-:W-:Y:S02]  /*436b0*/  PRMT R13, R13, 0x3340, R187 ;  /* 0x000033400d0d7816 */ /* 0x000fe400000000bb */
[----:B----4-:R-:W-:Y:S02]  /*436c0*/  LOP3.LUT R12, R186, 0xffff, RZ, 0xc0, !PT ;  /* 0x0000ffffba0c7812 */ /* 0x010fe400078ec0ff */
[----:B------:R-:W-:-:S04]  /*436d0*/  LOP3.LUT R186, R252, 0xffff, RZ, 0xc0, !PT ;  /* 0x0000fffffcba7812 */ /* 0x000fc800078ec0ff */
[----:B------:R-:W-:Y:S02]  /*436e0*/  PRMT R12, R12, 0x3340, R186 ;  /* 0x000033400c0c7816 */ /* 0x000fe400000000ba */
[----:B------:R-:W2:Y:S04]  /*436f0*/  LDL.LU R186, [R1+0x864] ;  /* 0x0008640001ba7983 */ /* 0x000ea80000300800 */
[----:B------:R0:W-:Y:S04]  /*43700*/  STL [R1+0x880], R12 ;  /* 0x0008800c01007387 */ /* 0x0001e80000100800 */
[----:B------:R-:W3:Y:S04]  /*43710*/  LDL.LU R187, [R1+0x85c] ;  /* 0x00085c0001bb7983 */ /* 0x000ee80000300800 */
[----:B------:R1:W-:Y:S04]  /*43720*/  STL [R1+0x878], R13 ;  /* 0x0008780d01007387 */ /* 0x0003e80000100800 */
[----:B------:R-:W4:Y:S01]  /*43730*/  LDL.LU R252, [R1+0x834] ;  /* 0x0008340001fc7983 */ /* 0x000f220000300800 */
[----:B0-----:R-:W-:-:S02]  /*43740*/  LOP3.LUT R12, R189, 0xffff, RZ, 0xc0, !PT ;  /* 0x0000ffffbd0c7812 */ /* 0x001fc400078ec0ff */
[----:B-1----:R-:W-:Y:S01]  /*43750*/  LOP3.LUT R13, R191, 0xffff, RZ, 0xc0, !PT ;  /* 0x0000ffffbf0d7812 */ /* 0x002fe200078ec0ff */
[----:B------:R-:W5:Y:S04]  /*43760*/  LDL.LU R189, [R1+0x824] ;  /* 0x0008240001bd7983 */ /* 0x000f680000300800 */
[----:B------:R-:W4:Y:S04]  /*43770*/  LDL.LU R191, [R1+0x820] ;  /* 0x0008200001bf7983 */ /* 0x000f280000300800 */
[----:B------:R-:W4:Y:S04]  /*43780*/  LDL.LU R250, [R1+0x81c] ;  /* 0x00081c0001fa7983 */ /* 0x000f280000300800 */
[----:B------:R-:W4:Y:S01]  /*43790*/  LDL.LU R251, [R1+0x818] ;  /* 0x0008180001fb7983 */ /* 0x000f220000300800 */
[----:B--2---:R-:W-:-:S02]  /*437a0*/  LOP3.LUT R186, R186, 0xffff, RZ, 0xc0, !PT ;  /* 0x0000ffffbaba7812 */ /* 0x004fc400078ec0ff */
[----:B---3--:R-:W-:Y:S02]  /*437b0*/  LOP3.LUT R187, R187, 0xffff, RZ, 0xc0, !PT ;  /* 0x0000ffffbbbb7812 */ /* 0x008fe400078ec0ff */
[----:B------:R-:W-:Y:S02]  /*437c0*/  PRMT R186, R12, 0x3340, R186 ;  /* 0x000033400cba7816 */ /* 0x000fe400000000ba */
        /* <DEDUP_REMOVED lines=8> */
[----:B---3--:R-:W-:Y:S02]  /*43850*/  LOP3.LUT R186, R186, 0xffff, RZ, 0xc0, !PT ;  /* 0x0000ffffbaba7812 */ /* 0x008fe400078ec0ff */
[----:B-----5:R-:W-:Y:S02]  /*43860*/  LOP3.LUT R13, R13, 0xffff, RZ, 0xc0, !PT ;  /* 0x0000ffff0d0d7812 */ /* 0x020fe400078ec0ff */
        /* <DEDUP_REMOVED lines=22> */
[----:B---3--:R-:W-:-:S02]  /*439d0*/  LOP3.LUT R186, R186, 0xffff, RZ, 0xc0, !PT ;  /* 0x0000ffffbaba7812 */ /* 0x008fc400078ec0ff */
[----:B----4-:R-:W-:Y:S02]  /*439e0*/  LOP3.LUT R13, R13, 0xffff, RZ, 0xc0, !PT ;  /* 0x0000ffff0d0d7812 */ /* 0x010fe400078ec0ff */
[----:B------:R-:W-:Y:S02]  /*439f0*/  PRMT R12, R12, 0x3340, R186 ;  /* 0x000033400c0c7816 */ /* 0x000fe400000000ba */
[----:B------:R-:W2:Y:S04]  /*43a00*/  LDL.LU R186, [R1+0x82c] ;  /* 0x00082c0001ba7983 */ /* 0x000ea80000300800 */
[----:B------:R0:W-:Y:S01]  /*43a10*/  STL [R1+0x840], R12 ;  /* 0x0008400c01007387 */ /* 0x0001e20000100800 */
[----:B-----5:R-:W-:-:S04]  /*43a20*/  LOP3.LUT R187, R187, 0xffff, RZ, 0xc0, !PT ;  /* 0x0000ffffbbbb7812 */ /* 0x020fc800078ec0ff */
[----:B0-----:R-:W-:Y:S02]  /*43a30*/  PRMT R12, R13, 0x3340, R187 ;  /* 0x000033400d0c7816 */ /* 0x001fe400000000bb */
[----:B------:R-:W3:Y:S04]  /*43a40*/  LDL.LU R13, [R1+0x830] ;  /* 0x00083000010d7983 */ /* 0x000ee80000300800 */
[----:B------:R-:W4:Y:S04]  /*43a50*/  LDL.LU R187, [R1+0x828] ;  /* 0x0008280001bb7983 */ /* 0x000f280000300800 */
[----:B------:R0:W-:Y:S01]  /*43a60*/  STL [R1+0x838], R12 ;  /* 0x0008380c01007387 */ /* 0x0001e20000100800 */
[----:B------:R-:W-:-:S02]  /*43a70*/  LOP3.LUT R189, R189, 0xffff, RZ, 0xc0, !PT ;  /* 0x0000ffffbdbd7812 */ /* 0x000fc400078ec0ff */
[----:B------:R-:W-:Y:S02]  /*43a80*/  LOP3.LUT R191, R191, 0xffff, RZ, 0xc0, !PT ;  /* 0x0000ffffbfbf7812 */ /* 0x000fe400078ec0ff */
[----:B0-----:R-:W-:Y:S02]  /*43a90*/  LOP3.LUT R12, R252, 0xffff, RZ, 0xc0, !PT ;  /* 0x0000fffffc0c7812 */ /* 0x001fe400078ec0ff */
[----:B------:R-:W5:Y:S02]  /*43aa0*/  LDL.LU R252, [R1+0x7f4] ;  /* 0x0007f40001fc7983 */ /* 0x000f640000300800 */
[----:B------:R-:W-:Y:S02]  /*43ab0*/  PRMT R189, R12, 0x3340, R189 ;  /* 0x000033400cbd7816 */ /* 0x000fe400000000bd */
[----:B------:R-:W5:Y:S04]  /*43ac0*/  LDL.LU R12, [R1+0x814] ;  /* 0x00081400010c7983 */ /* 0x000f680000300800 */
[----:B------:R0:W-:Y:S01]  /*43ad0*/  STL [R1+0x81c], R189 ;  /* 0x00081cbd01007387 */ /* 0x0001e20000100800 */
[----:B------:R-:W-:-:S02]  /*43ae0*/  LOP3.LUT R250, R250, 0xffff, RZ, 0xc0, !PT ;  /* 0x0000fffffafa7812 */ /* 0x000fc400078ec0ff */
[----:B------:R-:W-:Y:S01]  /*43af0*/  LOP3.LUT R251, R251, 0xffff, RZ, 0xc0, !PT ;  /* 0x0000fffffbfb7812 */ /* 0x000fe200078ec0ff */
[----:B0-----:R-:W5:Y:S01]  /*43b00*/  LDL.LU R189, [R1+0x804] ;  /* 0x0008040001bd7983 */ /* 0x001f620000300800 */
[----:B--2---:R-:W-:-:S04]  /*43b10*/  LOP3.LUT R186, R186, 0xffff, RZ, 0xc0, !PT ;  /* 0x0000ffffbaba7812 */ /* 0x004fc800078ec0ff */
[----:B------:R-:W-:Y:S02]  /*43b20*/  PRMT R250, R186, 0x3340, R250 ;  /* 0x00003340bafa7816 */ /* 0x000fe400000000fa */
[----:B---3--:R-:W-:-:S04]  /*43b30*/  LOP3.LUT R13, R13, 0xffff, RZ, 0xc0, !PT ;  /* 0x0000ffff0d0d7812 */ /* 0x008fc800078ec0ff */
[----:B------:R-:W-:Y:S02]  /*43b40*/  PRMT R191, R13, 0x3340, R191 ;  /* 0x000033400dbf7816 */ /* 0x000fe400000000bf */
[----:B------:R-:W2:Y:S04]  /*43b50*/  LDL.LU R13, [R1+0x810] ;  /* 0x00081000010d7983 */ /* 0x000ea80000300800 */
[----:B------:R0:W-:Y:S01]  /*43b60*/  STL [R1+0x818], R191 ;  /* 0x000818bf01007387 */ /* 0x0001e20000100800 */
[----:B----4-:R-:W-:-:S03]  /*43b70*/  LOP3.LUT R187, R187, 0xffff, RZ, 0xc0, !PT ;  /* 0x0000ffffbbbb7812 */ /* 0x010fc600078ec0ff */
[----:B0-----:R-:W3:Y:S04]  /*43b80*/  LDL.LU R191, [R1+0x800] ;  /* 0x0008000001bf7983 */ /* 0x001ee80000300800 */
[----:B------:R-:W4:Y:S04]  /*43b90*/  LDL.LU R186, [R1+0x80c] ;  /* 0x00080c0001ba7983 */ /* 0x000f280000300800 */
[----:B------:R0:W-:Y:S01]  /*43ba0*/  STL [R1+0x824], R250 ;  /* 0x000824fa01007387 */ /* 0x0001e20000100800 */
[----:B------:R-:W-:-:S03]  /*43bb0*/  PRMT R251, R187, 0x3340, R251 ;  /* 0x00003340bbfb7816 */ /* 0x000fc600000000fb */
[----:B0-----:R-:W4:Y:S04]  /*43bc0*/  LDL.LU R250, [R1+0x7fc] ;  /* 0x0007fc0001fa7983 */ /* 0x001f280000300800 */
[----:B------:R-:W4:Y:S04]  /*43bd0*/  LDL.LU R187, [R1+0x808] ;  /* 0x0008080001bb7983 */ /* 0x000f280000300800 */
[----:B------:R0:W-:Y:S04]  /*43be0*/  STL [R1+0x820], R251 ;  /* 0x000820fb01007387 */ /* 0x0001e80000100800 */
[----:B0-----:R-:W4:Y:S01]  /*43bf0*/  LDL.LU R251, [R1+0x7f8] ;  /* 0x0007f80001fb7983 */ /* 0x001f220000300800 */
[----:B-----5:R-:W-:-:S02]  /*43c00*/  LOP3.LUT R12, R12, 0xffff, RZ, 0xc0, !PT ;  /* 0x0000ffff0c0c7812 */ /* 0x020fc400078ec0ff */
[----:B------:R-:W-:-:S04]  /*43c10*/  LOP3.LUT R189, R189, 0xffff, RZ, 0xc0, !PT ;  /* 0x0000ffffbdbd7812 */ /* 0x000fc800078ec0ff */
[----:B------:R-:W-:Y:S02]  /*43c20*/  PRMT R12, R12, 0x3340, R189 ;  /* 0x000033400c0c7816 */ /* 0x000fe400000000bd */
[----:B------:R-:W5:Y:S04]  /*43c30*/  LDL.LU R189, [R1+0x7e4] ;  /* 0x0007e40001bd7983 */ /* 0x000f680000300800 */
[----:B------:R0:W-:Y:S01]  /*43c40*/  STL [R1+0x7f8], R12 ;  /* 0x0007f80c01007387 */ /* 0x0001e20000100800 */
[----:B--2---:R-:W-:Y:S02]  /*43c50*/  LOP3.LUT R13, R13, 0xffff, RZ, 0xc0, !PT ;  /* 0x0000ffff0d0d7812 */ /* 0x004fe400078ec0ff */
[----:B---3--:R-:W-:Y:S02]  /*43c60*/  LOP3.LUT R191, R191, 0xffff, RZ, 0xc0, !PT ;  /* 0x0000ffffbfbf7812 */ /* 0x008fe400078ec0ff */
[----:B----4-:R-:W-:-:S02]  /*43c70*/  LOP3.LUT R186, R186, 0xffff, RZ, 0xc0, !PT ;  /* 0x0000ffffbaba7812 */ /* 0x010fc400078ec0ff */
[----:B0-----:R-:W-:Y:S02]  /*43c80*/  PRMT R12, R13, 0x3340, R191 ;  /* 0x000033400d0c7816 */ /* 0x001fe400000000bf */
[----:B------:R-:W2:Y:S04]  /*43c90*/  LDL.LU R13, [R1+0x7f0] ;  /* 0x0007f000010d7983 */ /* 0x000ea80000300800 */
[----:B------:R-:W3:Y:S04]  /*43ca0*/  LDL.LU R191, [R1+0x7e0] ;  /* 0x0007e00001bf7983 */ /* 0x000ee80000300800 */
[----:B------:R0:W-:Y:S01]  /*43cb0*/  STL [R1+0x7fc], R12 ;  /* 0x0007fc0c01007387 */ /* 0x0001e20000100800 */
[----:B------:R-:W-:-:S02]  /*43cc0*/  LOP3.LUT R250, R250, 0xffff, RZ, 0xc0, !PT ;  /* 0x0000fffffafa7812 */ /* 0x000fc400078ec0ff */
[----:B------:R-:W-:Y:S02]  /*43cd0*/  LOP3.LUT R187, R187, 0xffff, RZ, 0xc0, !PT ;  /* 0x0000ffffbbbb7812 */ /* 0x000fe400078ec0ff */
[----:B0-----:R-:W-:Y:S02]  /*43ce0*/  PRMT R12, R186, 0x3340, R250 ;  /* 0x00003340ba0c7816 */ /* 0x001fe400000000fa */
[----:B------:R-:W4:Y:S04]  /*43cf0*/  LDL.LU R186, [R1+0x7ec] ;  /* 0x0007ec0001ba7983 */ /* 0x000f280000300800 */
[----:B------:R-:W4:Y:S01]  /*43d00*/  LDL.LU R250, [R1+0x7dc] ;  /* 0x0007dc0001fa7983 */ /* 0x000f220000300800 */
[----:B------:R-:W-:-:S03]  /*43d10*/  LOP3.LUT R251, R251, 0xffff, RZ, 0xc0, !PT ;  /* 0x0000fffffbfb7812 */ /* 0x000fc600078ec0ff */
[----:B------:R0:W-:Y:S02]  /*43d20*/  STL [R1+0x804], R12 ;  /* 0x0008040c01007387 */ /* 0x0001e40000100800 */
[----:B0-----:R-:W-:Y:S02]  /*43d30*/  PRMT R12, R187, 0x3340, R251 ;  /* 0x00003340bb0c7816 */ /* 0x001fe400000000fb */
[----:B------:R-:W4:Y:S04]  /*43d40*/  LDL.LU R187, [R1+0x7e8] ;  /* 0x0007e80001bb7983 */ /* 0x000f280000300800 */
[----:B------:R-:W4:Y:S04]  /*43d50*/  LDL.LU R251, [R1+0x7d8] ;  /* 0x0007d80001fb7983 */ /* 0x000f280000300800 */
[----:B------:R0:W-:Y:S01]  /*43d60*/  STL [R1+0x800], R12 ;  /* 0x0008000c01007387 */ /* 0x0001e20000100800 */
[----:B-----5:R-:W-:-:S02]  /*43d70*/  LOP3.LUT R189, R189, 0xffff, RZ, 0xc0, !PT ;  /* 0x0000ffffbdbd7812 */ /* 0x020fc400078ec0ff */
[----:B0-----:R-:W-:Y:S02]  /*43d80*/  LOP3.LUT R12, R252, 0xffff, RZ, 0xc0, !PT ;  /* 0x0000fffffc0c7812 */ /* 0x001fe400078ec0ff */
[----:B------:R-:W5:Y:S02]  /*43d90*/  LDL.LU R252, [R1+0x7b4] ;  /* 0x0007b40001fc7983 */ /* 0x000f640000300800 */
[----:B------:R-:W-:Y:S02]  /*43da0*/  PRMT R189, R12, 0x3340, R189 ;  /* 0x000033400cbd7816 */ /* 0x000fe400000000bd */
[----:B------:R-:W5:Y:S04]  /*43db0*/  LDL.LU R12, [R1+0x7d4] ;  /* 0x0007d400010c7983 */ /* 0x000f680000300800 */
        /* <DEDUP_REMOVED lines=8> */
[----:B------:R-:W-:Y:S01]  /*43e40*/  LOP3.LUT R250, R250, 0xffff, RZ, 0xc0, !PT ;  /* 0x0000fffffafa7812 */ /* 0x000fe200078ec0ff */
[----:B0-----:R-:W3:Y:S03]  /*43e50*/  LDL.LU R191, [R1+0x7c0] ;  /* 0x0007c00001bf7983 */ /* 0x001ee60000300800 */
[----:B------:R-:W-:-:S02]  /*43e60*/  PRMT R250, R186, 0x3340, R250 ;  /* 0x00003340bafa7816 */ /* 0x000fc400000000fa */
[----:B------:R-:W4:Y:S04]  /*43e70*/  LDL.LU R186, [R1+0x7cc] ;  /* 0x0007cc0001ba7983 */ /* 0x000f280000300800 */
[----:B------:R0:W-:Y:S01]  /*43e80*/  STL [R1+0x7e4], R250 ;  /* 0x0007e4fa01007387 */ /* 0x0001e20000100800 */
[----:B------:R-:W-:Y:S02]  /*43e90*/  LOP3.LUT R187, R187, 0xffff, RZ, 0xc0, !PT ;  /* 0x0000ffffbbbb7812 */ /* 0x000fe400078ec0ff */
[----:B------:R-:W-:Y:S01]  /*43ea0*/  LOP3.LUT R251, R251, 0xffff, RZ, 0xc0, !PT ;  /* 0x0000fffffbfb7812 */ /* 0x000fe200078ec0ff */
[----:B0-----:R-:W4:Y:S03]  /*43eb0*/  LDL.LU R250, [R1+0x7bc] ;  /* 0x0007bc0001fa7983 */ /* 0x001f260000300800 */
[----:B------:R-:W-:-:S02]  /*43ec0*/  PRMT R251, R187, 0x3340, R251 ;  /* 0x00003340bbfb7816 */ /* 0x000fc400000000fb */
[----:B------:R-:W4:Y:S04]  /*43ed0*/  LDL.LU R187, [R1+0x7c8] ;  /* 0x0007c80001bb7983 */ /* 0x000f280000300800 */
[----:B------:R0:W-:Y:S04]  /*43ee0*/  STL [R1+0x7e0], R251 ;  /* 0x0007e0fb01007387 */ /* 0x0001e80000100800 */
[----:B0-----:R-:W4:Y:S01]  /*43ef0*/  LDL.LU R251, [R1+0x7b8] ;  /* 0x0007b80001fb7983 */ /* 0x001f220000300800 */
[----:B-----5:R-:W-:Y:S02]  /*43f00*/  LOP3.LUT R12, R12, 0xffff, RZ, 0xc0, !PT ;  /* 0x0000ffff0c0c7812 */ /* 0x020fe400078ec0ff */
        /* <DEDUP_REMOVED lines=11> */
[----:B------:R-:W-:-:S04]  /*43fc0*/  LOP3.LUT R250, R250, 0xffff, RZ, 0xc0, !PT ;  /* 0x0000fffffafa7812 */ /* 0x000fc800078ec0ff */
[----:B0-----:R-:W-:Y:S02]  /*43fd0*/  PRMT R12, R186, 0x3340, R250 ;  /* 0x00003340ba0c7816 */ /* 0x001fe400000000fa */
[----:B------:R-:W-:Y:S01]  /*43fe0*/  LOP3.LUT R187, R187, 0xffff, RZ, 0xc0, !PT ;  /* 0x0000ffffbbbb7812 */ /* 0x000fe200078ec0ff */
[----:B------:R-:W4:Y:S04]  /*43ff0*/  LDL.LU R186, [R1+0x7ac] ;  /* 0x0007ac0001ba7983 */ /* 0x000f280000300800 */
[----:B------:R-:W4:Y:S04]  /*44000*/  LDL.LU R250, [R1+0x79c] ;  /* 0x00079c0001fa7983 */ /* 0x000f280000300800 */
[----:B------:R0:W-:Y:S01]  /*44010*/  STL [R1+0x7bc], R12 ;  /* 0x0007bc0c01007387 */ /* 0x0001e20000100800 */
[----:B------:R-:W-:-:S04]  /*44020*/  LOP3.LUT R251, R251, 0xffff, RZ, 0xc0, !PT ;  /* 0x0000fffffbfb7812 */ /* 0x000fc800078ec0ff */
        /* <DEDUP_REMOVED lines=35> */
[----:B---3--:R-:W-:-:S04]  /*44260*/  LOP3.LUT R191, R191, 0xffff, RZ, 0xc0, !PT ;  /* 0x0000ffffbfbf7812 */ /* 0x008fc800078ec0ff */
[----:B0-----:R-:W-:Y:S02]  /*44270*/  PRMT R12, R13, 0x3340, R191 ;  /* 0x000033400d0c7816 */ /* 0x001fe400000000bf */
[----:B----4-:R-:W-:Y:S01]  /*44280*/  LOP3.LUT R186, R186, 0xffff, RZ, 0xc0, !PT ;  /* 0x0000ffffbaba7812 */ /* 0x010fe200078ec0ff */
        /* <DEDUP_REMOVED lines=43> */
[----:B------:R0:W-:Y:S04]  /*44540*/  STL [R1+0x744], R189 ;  /* 0x000744bd01007387 */ /* 0x0001e80000100800 */
[----:B0-----:R-:W5:Y:S01]  /*44550*/  LDL.LU R189, [R1+0x724] ;  /* 0x0007240001bd7983 */ /* 0x001f620000300800 */
[----:B--2---:R-:W-:-:S02]  /*44560*/  LOP3.LUT R13, R13, 0xffff, RZ, 0xc0, !PT ;  /* 0x0000ffff0d0d7812 */ /* 0x004fc400078ec0ff */
[----:B---3--:R-:W-:-:S04]  /*44570*/  LOP3.LUT R191, R191, 0xffff, RZ, 0xc0, !PT ;  /* 0x0000ffffbfbf7812 */ /* 0x008fc800078ec0ff */
[----:B------:R-:W-:Y:S02]  /*44580*/  PRMT R191, R13, 0x3340, R191 ;  /* 0x000033400dbf7816 */ /* 0x000fe400000000bf */
[----:B----4-:R-:W-:Y:S01]  /*44590*/  LOP3.LUT R186, R186, 0xffff, RZ, 0xc0, !PT ;  /* 0x0000ffffbaba7812 */ /* 0x010fe200078ec0ff */
[----:B------:R-:W2:Y:S04]  /*445a0*/  LDL.LU R13, [R1+0x730] ;  /* 0x00073000010d7983 */ /* 0x000ea80000300800 */
[----:B------:R0:W-:Y:S01]  /*445b0*/  STL [R1+0x740], R191 ;  /* 0x000740bf01007387 */ /* 0x0001e20000100800 */
[----:B------:R-:W-:-:S03]  /*445c0*/  LOP3.LUT R250, R250, 0xffff, RZ, 0xc0, !PT ;  /* 0x0000fffffafa7812 */ /* 0x000fc600078ec0ff */
[----:B0-----:R-:W3:Y:S01]  /*445d0*/  LDL.LU R191, [R1+0x720] ;  /* 0x0007200001bf7983 */ /* 0x001ee20000300800 */
[----:B------:R-:W-:Y:S02]  /*445e0*/  PRMT R186, R186, 0x3340, R250 ;  /* 0x00003340baba7816 */ /* 0x000fe400000000fa */
[----:B------:R-:W-:Y:S01]  /*445f0*/  LOP3.LUT R187, R187, 0xffff, RZ, 0xc0, !PT ;  /* 0x0000ffffbbbb7812 */ /* 0x000fe200078ec0ff */
        /* <DEDUP_REMOVED lines=9> */
[----:B------:R-:W5:Y:S01]  /*44690*/  LDL.LU R252, [R1+0x6f0] ;  /* 0x0006f00001fc7983 */ /* 0x000f620000300800 */
        /* <DEDUP_REMOVED lines=11> */
[----:B------:R-:W-:-:S03]  /*44750*/  PRMT R250, R186, 0x3340, R250 ;  /* 0x00003340bafa7816 */ /* 0x000fc600000000fa */
[----:B0-----:R-:W3:Y:S04]  /*44760*/  LDL.LU R191, [R1+0x700] ;  /* 0x0007000001bf7983 */ /* 0x001ee80000300800 */
[----:B------:R-:W4:Y:S01]  /*44770*/  LDL.LU R186, [R1+0x70c] ;  /* 0x00070c0001ba7983 */ /* 0x000f220000300800 */
[----:B------:R-:W-:Y:S02]  /*44780*/  LOP3.LUT R187, R187, 0xffff, RZ, 0xc0, !PT ;  /* 0x0000ffffbbbb7812 */ /* 0x000fe400078ec0ff */
[----:B------:R-:W-:Y:S01]  /*44790*/  LOP3.LUT R251, R251, 0xffff, RZ, 0xc0, !PT ;  /* 0x0000fffffbfb7812 */ /* 0x000fe200078ec0ff */
[----:B------:R0:W-:Y:S03]  /*447a0*/  STL [R1+0x71c], R250 ;  /* 0x00071cfa01007387 */ /* 0x0001e60000100800 */
[----:B------:R-:W-:Y:S01]  /*447b0*/  PRMT R187, R187, 0x3340, R251 ;  /* 0x00003340bbbb7816 */ /* 0x000fe200000000fb */
[----:B0-----:R-:W4:Y:S04]  /*447c0*/  LDL.LU R250, [R1+0x6fc] ;  /* 0x0006fc0001fa7983 */ /* 0x001f280000300800 */
[----:B------:R-:W2:Y:S04]  /*447d0*/  LDL.LU R251, [R1+0x708] ;  /* 0x0007080001fb7983 */ /* 0x000ea80000300800 */
[----:B------:R2:W-:Y:S01]  /*447e0*/  STL [R1+0x718], R187 ;  /* 0x000718bb01007387 */ /* 0x0005e20000100800 */
[----:B-----5:R-:W-:-:S02]  /*447f0*/  LOP3.LUT R12, R12, 0xffff, RZ, 0xc0, !PT ;  /* 0x0000ffff0c0c7812 */ /* 0x020fc400078ec0ff */
[----:B------:R-:W-:Y:S02]  /*44800*/  LOP3.LUT R189, R189, 0xffff, RZ, 0xc0, !PT ;  /* 0x0000ffffbdbd7812 */ /* 0x000fe400078ec0ff */
[----:B--2---:R-:W-:Y:S02]  /*44810*/  LOP3.LUT R187, R251, 0xffff, RZ, 0xc0, !PT ;  /* 0x0000fffffbbb7812 */ /* 0x004fe400078ec0ff */
[----:B------:R-:W-:Y:S02]  /*44820*/  LOP3.LUT R251, R5, 0xffff, RZ, 0xc0, !PT ;  /* 0x0000ffff05fb7812 */ /* 0x000fe400078ec0ff */
[----:B------:R-:W-:Y:S02]  /*44830*/  PRMT R5, R12, 0x3340, R189 ;  /* 0x000033400c057816 */ /* 0x000fe400000000bd */
[----:B------:R-:W2:Y:S04]  /*44840*/  LDL.LU R12, [R1+0x6f4] ;  /* 0x0006f400010c7983 */ /* 0x000ea80000300800 */
[----:B------:R-:W5:Y:S01]  /*44850*/  LDL.LU R189, [R1+0x6e4] ;  /* 0x0006e40001bd7983 */ /* 0x000f620000300800 */
[----:B---3--:R-:W-:-:S02]  /*44860*/  LOP3.LUT R191, R191, 0xffff, RZ, 0xc0, !PT ;  /* 0x0000ffffbfbf7812 */ /* 0x008fc400078ec0ff */
[----:B------:R-:W-:Y:S02]  /*44870*/  LOP3.LUT R13, R13, 0xffff, RZ, 0xc0, !PT ;  /* 0x0000ffff0d0d7812 */ /* 0x000fe400078ec0ff */
[----:B----4-:R-:W-:Y:S01]  /*44880*/  LOP3.LUT R186, R186, 0xffff, RZ, 0xc0, !PT ;  /* 0x0000ffffbaba7812 */ /* 0x010fe200078ec0ff */
[----:B------:R0:W-:Y:S01]  /*44890*/  STL [R1+0x6f8], R5 ;  /* 0x0006f80501007387 */ /* 0x0001e20000100800 */
[----:B------:R-:W-:Y:S02]  /*448a0*/  LOP3.LUT R250, R250, 0xffff, RZ, 0xc0, !PT ;  /* 0x0000fffffafa7812 */ /* 0x000fe400078ec0ff */
[----:B------:R-:W-:Y:S02]  /*448b0*/  PRMT R13, R13, 0x3340, R191 ;  /* 0x000033400d0d7816 */ /* 0x000fe400000000bf */
[----:B------:R-:W3:Y:S04]  /*448c0*/  LDL.LU R191, [R1+0x6e0] ;  /* 0x0006e00001bf7983 */ /* 0x000ee80000300800 */
[----:B------:R-:W-:Y:S01]  /*448d0*/  STL [R1+0x704], R13 ;  /* 0x0007040d01007387 */ /* 0x000fe20000100800 */
[----:B0-----:R-:W-:-:S03]  /*448e0*/  PRMT R5, R186, 0x3340, R250 ;  /* 0x00003340ba057816 */ /* 0x001fc600000000fa */
[----:B------:R-:W4:Y:S04]  /*448f0*/  LDL.LU R186, [R1+0x6ec] ;  /* 0x0006ec0001ba7983 */ /* 0x000f280000300800 */
[----:B------:R-:W4:Y:S04]  /*44900*/  LDL.LU R250, [R1+0x6dc] ;  /* 0x0006dc0001fa7983 */ /* 0x000f280000300800 */
[----:B------:R0:W-:Y:S02]  /*44910*/  STL [R1+0x700], R5 ;  /* 0x0007000501007387 */ /* 0x0001e40000100800 */
[----:B0-----:R-:W-:-:S02]  /*44920*/  PRMT R5, R187, 0x3340, R251 ;  /* 0x00003340bb057816 */ /* 0x001fc400000000fb */
[----:B------:R-:W4:Y:S04]  /*44930*/  LDL.LU R187, [R1+0x6e8] ;  /* 0x0006e80001bb7983 */ /* 0x000f280000300800 */
[----:B------:R-:W4:Y:S04]  /*44940*/  LDL.LU R251, [R1+0x6d8] ;  /* 0x0006d80001fb7983 */ /* 0x000f280000300800 */
[----:B------:R0:W-:Y:S01]  /*44950*/  STL [R1+0x3090], R5 ;  /* 0x0030900501007387 */ /* 0x0001e20000100800 */
[----:B------:R-:W-:-:S03]  /*44960*/  LOP3.LUT R13, R252, 0xffff, RZ, 0xc0, !PT ;  /* 0x0000fffffc0d7812 */ /* 0x000fc600078ec0ff */
[----:B0-----:R-:W4:Y:S04]  /*44970*/  LDL.LU R5, [R1+0x6d0] ;  /* 0x0006d00001057983 */ /* 0x001f280000300800 */
[----:B------:R-:W4:Y:S01]  /*44980*/  LDL.LU R252, [R1+0x6b0] ;  /* 0x0006b00001fc7983 */ /* 0x000f220000300800 */
[----:B--2---:R-:W-:Y:S02]  /*44990*/  LOP3.LUT R12, R12, 0xffff, RZ, 0xc0, !PT ;  /* 0x0000ffff0c0c7812 */ /* 0x004fe400078ec0ff */
[----:B-----5:R-:W-:-:S04]  /*449a0*/  LOP3.LUT R189, R189, 0xffff, RZ, 0xc0, !PT ;  /* 0x0000ffffbdbd7812 */ /* 0x020fc800078ec0ff */
[----:B------:R-:W-:Y:S02]  /*449b0*/  PRMT R189, R12, 0x3340, R189 ;  /* 0x000033400cbd7816 */ /* 0x000fe400000000bd */
[----:B------:R-:W2:Y:S04]  /*449c0*/  LDL.LU R12, [R1+0x6d4] ;  /* 0x0006d400010c7983 */ /* 0x000ea80000300800 */
[----:B------:R0:W-:Y:S04]  /*449d0*/  STL [R1+0x6d8], R189 ;  /* 0x0006d8bd01007387 */ /* 0x0001e80000100800 */
[----:B0-----:R-:W5:Y:S01]  /*449e0*/  LDL.LU R189, [R1+0x6c4] ;  /* 0x0006c40001bd7983 */ /* 0x001f620000300800 */
[----:B---3--:R-:W-:-:S02]  /*449f0*/  LOP3.LUT R191, R191, 0xffff, RZ, 0xc0, !PT ;  /* 0x0000ffffbfbf7812 */ /* 0x008fc400078ec0ff */
[----:B----4-:R-:W-:Y:S02]  /*44a00*/  LOP3.LUT R186, R186, 0xffff, RZ, 0xc0, !PT ;  /* 0x0000ffffbaba7812 */ /* 0x010fe400078ec0ff */
[----:B------:R-:W-:Y:S02]  /*44a10*/  LOP3.LUT R250, R250, 0xffff, RZ, 0xc0, !PT ;  /* 0x0000fffffafa7812 */ /* 0x000fe400078ec0ff */
[----:B------:R-:W-:Y:S02]  /*44a20*/  PRMT R13, R13, 0x3340, R191 ;  /* 0x000033400d0d7816 */ /* 0x000fe400000000bf */
[----:B------:R-:W3:Y:S04]  /*44a30*/  LDL.LU R191, [R1+0x6c0] ;  /* 0x0006c00001bf7983 */ /* 0x000ee80000300800 */
[----:B------:R0:W-:Y:S01]  /*44a40*/  STL [R1+0x6e4], R13 ;  /* 0x0006e40d01007387 */ /* 0x0001e20000100800 */
[----:B------:R-:W-:-:S02]  /*44a50*/  LOP3.LUT R187, R187, 0xffff, RZ, 0xc0, !PT ;  /* 0x0000ffffbbbb7812 */ /* 0x000fc400078ec0ff */
[----:B------:R-:W-:Y:S02]  /*44a60*/  LOP3.LUT R251, R251, 0xffff, RZ, 0xc0, !PT ;  /* 0x0000fffffbfb7812 */ /* 0x000fe400078ec0ff */
[----:B0-----:R-:W-:Y:S02]  /*44a70*/  PRMT R13, R186, 0x3340, R250 ;  /* 0x00003340ba0d7816 */ /* 0x001fe400000000fa */
[----:B------:R-:W4:Y:S04]  /*44a80*/  LDL.LU R186, [R1+0x6cc] ;  /* 0x0006cc0001ba7983 */ /* 0x000f280000300800 */
[----:B------:R-:W4:Y:S04]  /*44a90*/  LDL.LU R250, [R1+0x6bc] ;  /* 0x0006bc0001fa7983 */ /* 0x000f280000300800 */
[----:B------:R0:W-:Y:S02]  /*44aa0*/  STL [R1+0x6e0], R13 ;  /* 0x0006e00d01007387 */ /* 0x0001e40000100800 */
[----:B0-----:R-:W-:-:S02]  /*44ab0*/  PRMT R13, R187, 0x3340, R251 ;  /* 0x00003340bb0d7816 */ /* 0x001fc400000000fb */
[----:B------:R-:W4:Y:S04]  /*44ac0*/  LDL.LU R187, [R1+0x6c8] ;  /* 0x0006c80001bb7983 */ /* 0x000f280000300800 */
[----:B------:R-:W4:Y:S04]  /*44ad0*/  LDL.LU R251, [R1+0x6b8] ;  /* 0x0006b80001fb7983 */ /* 0x000f280000300800 */
[----:B------:R0:W-:Y:S02]  /*44ae0*/  STL [R1+0x6dc], R13 ;  /* 0x0006dc0d01007387 */ /* 0x0001e40000100800 */
[----:B0-----:R-:W-:-:S02]  /*44af0*/  LOP3.LUT R13, R5, 0xffff, RZ, 0xc0, !PT ;  /* 0x0000ffff050d7812 */ /* 0x001fc400078ec0ff */
        /* <DEDUP_REMOVED lines=9> */
[----:B------:R-:W-:Y:S02]  /*44b90*/  PRMT R13, R13, 0x3340, R191 ;  /* 0x000033400d0d7816 */ /* 0x000fe400000000bf */
[----:B------:R-:W-:Y:S01]  /*44ba0*/  LOP3.LUT R250, R250, 0xffff, RZ, 0xc0, !PT ;  /* 0x0000fffffafa7812 */ /* 0x000fe200078ec0ff */
[----:B------:R-:W3:Y:S04]  /*44bb0*/  LDL.LU R191, [R1+0x6a0] ;  /* 0x0006a00001bf7983 */ /* 0x000ee80000300800 */
[----:B------:R0:W-:Y:S01]  /*44bc0*/  STL [R1+0x6c4], R13 ;  /* 0x0006c40d01007387 */ /* 0x0001e20000100800 */
[----:B------:R-:W-:-:S02]  /*44bd0*/  LOP3.LUT R187, R187, 0xffff, RZ, 0xc0, !PT ;  /* 0x0000ffffbbbb7812 */ /* 0x000fc400078ec0ff */
[----:B0-----:R-:W-:Y:S02]  /*44be0*/  PRMT R13, R186, 0x3340, R250 ;  /* 0x00003340ba0d7816 */ /* 0x001fe400000000fa */
[----:B------:R-:W-:Y:S01]  /*44bf0*/  LOP3.LUT R251, R251, 0xffff, RZ, 0xc0, !PT ;  /* 0x0000fffffbfb7812 */ /* 0x000fe200078ec0ff */
        /* <DEDUP_REMOVED lines=973> */
[----:B------:R0:W-:Y:S01]  /*488d0*/  STL [R1+0x194], R189 ;  /* 0x000194bd01007387 */ /* 0x0001e20000100800 */
[----:B---3--:R-:W-:-:S03]  /*488e0*/  LOP3.LUT R191, R191, 0xffff, RZ, 0xc0, !PT ;  /* 0x0000ffffbfbf7812 */ /* 0x008fc600078ec0ff */
[----:B0-----:R-:W3:Y:S01]  /*488f0*/  LDL.LU R189, [R1+0x180] ;  /* 0x0001800001bd7983 */ /* 0x001ee20000300800 */
[----:B------:R-:W-:-:S03]  /*48900*/  PRMT R13, R13, 0x3340, R191 ;  /* 0x000033400d0d7816 */ /* 0x000fc600000000bf */
[----:B------:R-:W5:Y:S01]  /*48910*/  LDL.LU R191, [R1+0x17c] ;  /* 0x00017c0001bf7983 */ /* 0x000f620000300800 */
[----:B----4-:R-:W-:Y:S02]  /*48920*/  LOP3.LUT R186, R186, 0xffff, RZ, 0xc0, !PT ;  /* 0x0000ffffbaba7812 */ /* 0x010fe400078ec0ff */
[----:B------:R-:W-:Y:S01]  /*48930*/  LOP3.LUT R250, R250, 0xffff, RZ, 0xc0, !PT ;  /* 0x0000fffffafa7812 */ /* 0x000fe200078ec0ff */
[----:B------:R0:W-:Y:S03]  /*48940*/  STL [R1+0x1a0], R13 ;  /* 0x0001a00d01007387 */ /* 0x0001e60000100800 */
[----:B0-----:R-:W-:Y:S02]  /*48950*/  PRMT R13, R186, 0x3340, R250 ;  /* 0x00003340ba0d7816 */ /* 0x001fe400000000fa */
[----:B------:R-:W-:Y:S01]  /*48960*/  LOP3.LUT R187, R187, 0xffff, RZ, 0xc0, !PT ;  /* 0x0000ffffbbbb7812 */ /* 0x000fe200078ec0ff */
[----:B------:R-:W4:Y:S01]  /*48970*/  LDL.LU R186, [R1+0x188] ;  /* 0x0001880001ba7983 */ /* 0x000f220000300800 */
[----:B------:R-:W-:-:S03]  /*48980*/  LOP3.LUT R251, R251, 0xffff, RZ, 0xc0, !PT ;  /* 0x0000fffffbfb7812 */ /* 0x000fc600078ec0ff */
[----:B------:R-:W4:Y:S04]  /*48990*/  LDL.LU R250, [R1+0x178] ;  /* 0x0001780001fa7983 */ /* 0x000f280000300800 */
[----:B------:R0:W-:Y:S02]  /*489a0*/  STL [R1+0x19c], R13 ;  /* 0x00019c0d01007387 */ /* 0x0001e40000100800 */
[----:B0-----:R-:W-:Y:S02]  /*489b0*/  PRMT R13, R187, 0x3340, R251 ;  /* 0x00003340bb0d7816 */ /* 0x001fe400000000fb */
[----:B------:R-:W4:Y:S04]  /*489c0*/  LDL.LU R187, [R1+0x184] ;  /* 0x0001840001bb7983 */ /* 0x000f280000300800 */
[----:B------:R-:W4:Y:S04]  /*489d0*/  LDL.LU R251, [R1+0x174] ;  /* 0x0001740001fb7983 */ /* 0x000f280000300800 */
[----:B------:R0:W-:Y:S02]  /*489e0*/  STL [R1+0x198], R13 ;  /* 0x0001980d01007387 */ /* 0x0001e40000100800 */
[----:B0-----:R-:W-:-:S02]  /*489f0*/  LOP3.LUT R13, R5, 0xffff, RZ, 0xc0, !PT ;  /* 0x0000ffff050d7812 */ /* 0x001fc400078ec0ff */
[----:B------:R-:W4:Y:S01]  /*48a00*/  LDL.LU R5, [R1+0x14c] ;  /* 0x00014c0001057983 */ /* 0x000f220000300800 */
[----:B--2---:R-:W-:Y:S02]  /*48a10*/  LOP3.LUT R12, R12, 0xffff, RZ, 0xc0, !PT ;  /* 0x0000ffff0c0c7812 */ /* 0x004fe400078ec0ff */
[----:B---3--:R-:W-:-:S04]  /*48a20*/  LOP3.LUT R189, R189, 0xffff, RZ, 0xc0, !PT ;  /* 0x0000ffffbdbd7812 */ /* 0x008fc800078ec0ff */
[----:B------:R-:W-:Y:S02]  /*48a30*/  PRMT R189, R12, 0x3340, R189 ;  /* 0x000033400cbd7816 */ /* 0x000fe400000000bd */
[----:B------:R-:W2:Y:S04]  /*48a40*/  LDL.LU R12, [R1+0x170] ;  /* 0x00017000010c7983 */ /* 0x000ea80000300800 */
[----:B------:R0:W-:Y:S01]  /*48a50*/  STL [R1+0x174], R189 ;  /* 0x000174bd01007387 */ /* 0x0001e20000100800 */
[----:B-----5:R-:W-:-:S03]  /*48a60*/  LOP3.LUT R191, R191, 0xffff, RZ, 0xc0, !PT ;  /* 0x0000ffffbfbf7812 */ /* 0x020fc600078ec0ff */
[----:B0-----:R-:W3:Y:S01]  /*48a70*/  LDL.LU R189, [R1+0x160] ;  /* 0x0001600001bd7983 */ /* 0x001ee20000300800 */
[----:B------:R-:W-:Y:S02]  /*48a80*/  PRMT R13, R13, 0x3340, R191 ;  /* 0x000033400d0d7816 */ /* 0x000fe400000000bf */
[----:B----4-:R-:W-:Y:S02]  /*48a90*/  LOP3.LUT R186, R186, 0xffff, RZ, 0xc0, !PT ;  /* 0x0000ffffbaba7812 */ /* 0x010fe400078ec0ff */
[----:B------:R-:W-:Y:S01]  /*48aa0*/  LOP3.LUT R250, R250, 0xffff, RZ, 0xc0, !PT ;  /* 0x0000fffffafa7812 */ /* 0x000fe200078ec0ff */
[----:B------:R-:W4:Y:S04]  /*48ab0*/  LDL.LU R191, [R1+0x15c] ;  /* 0x00015c0001bf7983 */ /* 0x000f280000300800 */
[----:B------:R0:W-:Y:S02]  /*48ac0*/  STL [R1+0x180], R13 ;  /* 0x0001800d01007387 */ /* 0x0001e40000100800 */
[----:B0-----:R-:W-:-:S02]  /*48ad0*/  PRMT R13, R186, 0x3340, R250 ;  /* 0x00003340ba0d7816 */ /* 0x001fc400000000fa */
[----:B------:R-:W-:Y:S01]  /*48ae0*/  LOP3.LUT R187, R187, 0xffff, RZ, 0xc0, !PT ;  /* 0x0000ffffbbbb7812 */ /* 0x000fe200078ec0ff */
[----:B------:R-:W5:Y:S01]  /*48af0*/  LDL.LU R186, [R1+0x168] ;  /* 0x0001680001ba7983 */ /* 0x000f620000300800 */
[----:B------:R-:W-:-:S03]  /*48b00*/  LOP3.LUT R251, R251, 0xffff, RZ, 0xc0, !PT ;  /* 0x0000fffffbfb7812 */ /* 0x000fc600078ec0ff */
[----:B------:R-:W5:Y:S04]  /*48b10*/  LDL.LU R250, [R1+0x158] ;  /* 0x0001580001fa7983 */ /* 0x000f680000300800 */
[----:B------:R0:W-:Y:S02]  /*48b20*/  STL [R1+0x17c], R13 ;  /* 0x00017c0d01007387 */ /* 0x0001e40000100800 */
[----:B0-----:R-:W-:Y:S02]  /*48b30*/  PRMT R13, R187, 0x3340, R251 ;  /* 0x00003340bb0d7816 */ /* 0x001fe400000000fb */
[----:B------:R-:W5:Y:S04]  /*48b40*/  LDL.LU R187, [R1+0x164] ;  /* 0x0001640001bb7983 */ /* 0x000f680000300800 */
[----:B------:R-:W5:Y:S04]  /*48b50*/  LDL.LU R251, [R1+0x154] ;  /* 0x0001540001fb7983 */ /* 0x000f680000300800 */
[----:B------:R0:W-:Y:S02]  /*48b60*/  STL [R1+0x178], R13 ;  /* 0x0001780d01007387 */ /* 0x0001e40000100800 */
[----:B0-----:R-:W-:-:S02]  /*48b70*/  LOP3.LUT R13, R252, 0xffff, RZ, 0xc0, !PT ;  /* 0x0000fffffc0d7812 */ /* 0x001fc400078ec0ff */
[----:B------:R-:W5:Y:S01]  /*48b80*/  LDL.LU R252, [R1+0x130] ;  /* 0x0001300001fc7983 */ /* 0x000f620000300800 */
[----:B--2---:R-:W-:Y:S02]  /*48b90*/  LOP3.LUT R12, R12, 0xffff, RZ, 0xc0, !PT ;  /* 0x0000ffff0c0c7812 */ /* 0x004fe400078ec0ff */
[----:B---3--:R-:W-:-:S04]  /*48ba0*/  LOP3.LUT R189, R189, 0xffff, RZ, 0xc0, !PT ;  /* 0x0000ffffbdbd7812 */ /* 0x008fc800078ec0ff */
[----:B------:R-:W-:Y:S02]  /*48bb0*/  PRMT R189, R12, 0x3340, R189 ;  /* 0x000033400cbd7816 */ /* 0x000fe400000000bd */
[----:B------:R-:W2:Y:S04]  /*48bc0*/  LDL.LU R12, [R1+0x150] ;  /* 0x00015000010c7983 */ /* 0x000ea80000300800 */
[----:B------:R0:W-:Y:S01]  /*48bd0*/  STL [R1+0x154], R189 ;  /* 0x000154bd01007387 */ /* 0x0001e20000100800 */
[----:B----4-:R-:W-:-:S04]  /*48be0*/  LOP3.LUT R191, R191, 0xffff, RZ, 0xc0, !PT ;  /* 0x0000ffffbfbf7812 */ /* 0x010fc800078ec0ff */
[----:B------:R-:W-:Y:S01]  /*48bf0*/  PRMT R13, R13, 0x3340, R191 ;  /* 0x000033400d0d7816 */ /* 0x000fe200000000bf */
[----:B0-----:R-:W3:Y:S01]  /*48c00*/  LDL.LU R189, [R1+0x140] ;  /* 0x0001400001bd7983 */ /* 0x001ee20000300800 */
[----:B-----5:R-:W-:Y:S02]  /*48c10*/  LOP3.LUT R186, R186, 0xffff, RZ, 0xc0, !PT ;  /* 0x0000ffffbaba7812 */ /* 0x020fe400078ec0ff */
        /* <DEDUP_REMOVED lines=18> */
[----:B----4-:R-:W-:Y:S01]  /*48d40*/  LOP3.LUT R191, R191, 0xffff, RZ, 0xc0, !PT ;  /* 0x0000ffffbfbf7812 */ /* 0x010fe200078ec0ff */
[----:B------:R-:W2:Y:S04]  /*48d50*/  LDL.LU R189, [R1+0x120] ;  /* 0x0001200001bd7983 */ /* 0x000ea80000300800 */
[----:B------:R0:W-:Y:S02]  /*48d60*/  STL [R1+0x134], R12 ;  /* 0x0001340c01007387 */ /* 0x0001e40000100800 */
[----:B0-----:R-:W-:Y:S02]  /*48d70*/  PRMT R12, R13, 0x3340, R191 ;  /* 0x000033400d0c7816 */ /* 0x001fe400000000bf */
[----:B-----5:R-:W-:-:S02]  /*48d80*/  LOP3.LUT R186, R186, 0xffff, RZ, 0xc0, !PT ;  /* 0x0000ffffbaba7812 */ /* 0x020fc400078ec0ff */
[----:B------:R-:W-:Y:S01]  /*48d90*/  LOP3.LUT R250, R250, 0xffff, RZ, 0xc0, !PT ;  /* 0x0000fffffafa7812 */ /* 0x000fe200078ec0ff */
[----:B------:R-:W3:Y:S04]  /*48da0*/  LDL.LU R13, [R1+0x12c] ;  /* 0x00012c00010d7983 */ /* 0x000ee80000300800 */
[----:B------:R-:W4:Y:S04]  /*48db0*/  LDL.LU R191, [R1+0x11c] ;  /* 0x00011c0001bf7983 */ /* 0x000f280000300800 */
[----:B------:R0:W-:Y:S01]  /*48dc0*/  STL [R1+0x140], R12 ;  /* 0x0001400c01007387 */ /* 0x0001e20000100800 */
[----:B------:R-:W-:-:S02]  /*48dd0*/  LOP3.LUT R187, R187, 0xffff, RZ, 0xc0, !PT ;  /* 0x0000ffffbbbb7812 */ /* 0x000fc400078ec0ff */
[----:B0-----:R-:W-:Y:S02]  /*48de0*/  PRMT R12, R186, 0x3340, R250 ;  /* 0x00003340ba0c7816 */ /* 0x001fe400000000fa */
[----:B------:R-:W-:Y:S01]  /*48df0*/  LOP3.LUT R251, R251, 0xffff, RZ, 0xc0, !PT ;  /* 0x0000fffffbfb7812 */ /* 0x000fe200078ec0ff */
[----:B------:R-:W5:Y:S04]  /*48e00*/  LDL.LU R186, [R1+0x128] ;  /* 0x0001280001ba7983 */ /* 0x000f680000300800 */
[----:B------:R-:W5:Y:S04]  /*48e10*/  LDL.LU R250, [R1+0x118] ;  /* 0x0001180001fa7983 */ /* 0x000f680000300800 */
[----:B------:R0:W-:Y:S02]  /*48e20*/  STL [R1+0x13c], R12 ;  /* 0x00013c0c01007387 */ /* 0x0001e40000100800 */
[----:B0-----:R-:W-:-:S02]  /*48e30*/  PRMT R12, R187, 0x3340, R251 ;  /* 0x00003340bb0c7816 */ /* 0x001fc400000000fb */
[----:B------:R-:W5:Y:S04]  /*48e40*/  LDL.LU R187, [R1+0x124] ;  /* 0x0001240001bb7983 */ /* 0x000f680000300800 */
[----:B------:R-:W5:Y:S04]  /*48e50*/  LDL.LU R251, [R1+0x114] ;  /* 0x0001140001fb7983 */ /* 0x000f680000300800 */
        /* <DEDUP_REMOVED lines=8> */
[----:B----4-:R-:W-:Y:S01]  /*48ee0*/  LOP3.LUT R191, R191, 0xffff, RZ, 0xc0, !PT ;  /* 0x0000ffffbfbf7812 */ /* 0x010fe200078ec0ff */
[----:B0-----:R-:W3:Y:S03]  /*48ef0*/  LDL.LU R189, [R1+0x100] ;  /* 0x0001000001bd7983 */ /* 0x001ee60000300800 */
[----:B------:R-:W-:-:S02]  /*48f00*/  PRMT R191, R13, 0x3340, R191 ;  /* 0x000033400dbf7816 */ /* 0x000fc400000000bf */
[----:B------:R-:W4:Y:S04]  /*48f10*/  LDL.LU R13, [R1+0x10c] ;  /* 0x00010c00010d7983 */ /* 0x000f280000300800 */
[----:B------:R0:W-:Y:S01]  /*48f20*/  STL [R1+0x120], R191 ;  /* 0x000120bf01007387 */ /* 0x0001e20000100800 */
[----:B-----5:R-:W-:Y:S02]  /*48f30*/  LOP3.LUT R186, R186, 0xffff, RZ, 0xc0, !PT ;  /* 0x0000ffffbaba7812 */ /* 0x020fe400078ec0ff */
[----:B------:R-:W-:Y:S01]  /*48f40*/  LOP3.LUT R250, R250, 0xffff, RZ, 0xc0, !PT ;  /* 0x0000fffffafa7812 */ /* 0x000fe200078ec0ff */
[----:B0-----:R-:W5:Y:S03]  /*48f50*/  LDL.LU R191, [R1+0xfc] ;  /* 0x0000fc0001bf7983 */ /* 0x001f660000300800 */
[----:B------:R-:W-:-:S02]  /*48f60*/  PRMT R250, R186, 0x3340, R250 ;  /* 0x00003340bafa7816 */ /* 0x000fc400000000fa */
[----:B------:R-:W5:Y:S04]  /*48f70*/  LDL.LU R186, [R1+0x108] ;  /* 0x0001080001ba7983 */ /* 0x000f680000300800 */
[----:B------:R0:W-:Y:S01]  /*48f80*/  STL [R1+0x11c], R250 ;  /* 0x00011cfa01007387 */ /* 0x0001e20000100800 */
[----:B------:R-:W-:Y:S02]  /*48f90*/  LOP3.LUT R187, R187, 0xffff, RZ, 0xc0, !PT ;  /* 0x0000ffffbbbb7812 */ /* 0x000fe400078ec0ff */
[----:B------:R-:W-:-:S04]  /*48fa0*/  LOP3.LUT R251, R251, 0xffff, RZ, 0xc0, !PT ;  /* 0x0000fffffbfb7812 */ /* 0x000fc800078ec0ff */
[----:B------:R-:W-:Y:S01]  /*48fb0*/  PRMT R187, R187, 0x3340, R251 ;  /* 0x00003340bbbb7816 */ /* 0x000fe200000000fb */
[----:B0-----:R-:W5:Y:S04]  /*48fc0*/  LDL.LU R250, [R1+0xf8] ;  /* 0x0000f80001fa7983 */ /* 0x001f680000300800 */
[----:B------:R-:W5:Y:S04]  /*48fd0*/  LDL.LU R251, [R1+0x104] ;  /* 0x0001040001fb7983 */ /* 0x000f680000300800 */
[----:B------:R0:W-:Y:S01]  /*48fe0*/  STL [R1+0x118], R187 ;  /* 0x000118bb01007387 */ /* 0x0001e20000100800 */
[----:B--2---:R-:W-:-:S02]  /*48ff0*/  LOP3.LUT R12, R12, 0xffff, RZ, 0xc0, !PT ;  /* 0x0000ffff0c0c7812 */ /* 0x004fc400078ec0ff */
[----:B---3--:R-:W-:Y:S02]  /*49000*/  LOP3.LUT R189, R189, 0xffff, RZ, 0xc0, !PT ;  /* 0x0000ffffbdbd7812 */ /* 0x008fe400078ec0ff */
[----:B----4-:R-:W-:Y:S02]  /*49010*/  LOP3.LUT R13, R13, 0xffff, RZ, 0xc0, !PT ;  /* 0x0000ffff0d0d7812 */ /* 0x010fe400078ec0ff */
[----:B------:R-:W-:Y:S02]  /*49020*/  PRMT R12, R12, 0x3340, R189 ;  /* 0x000033400c0c7816 */ /* 0x000fe400000000bd */
[----:B------:R-:W2:Y:S04]  /*49030*/  LDL.LU R189, [R1+0xe0] ;  /* 0x0000e00001bd7983 */ /* 0x000ea80000300800 */
[----:B------:R-:W-:Y:S01]  /*49040*/  STL [R1+0xf4], R12 ;  /* 0x0000f40c01007387 */ /* 0x000fe20000100800 */
[----:B-----5:R-:W-:-:S02]  /*49050*/  LOP3.LUT R191, R191, 0xffff, RZ, 0xc0, !PT ;  /* 0x0000ffffbfbf7812 */ /* 0x020fc400078ec0ff */
[----:B------:R-:W-:Y:S02]  /*49060*/  LOP3.LUT R186, R186, 0xffff, RZ, 0xc0, !PT ;  /* 0x0000ffffbaba7812 */ /* 0x000fe400078ec0ff */
[----:B0-----:R-:W-:Y:S02]  /*49070*/  LOP3.LUT R187, R251, 0xffff, RZ, 0xc0, !PT ;  /* 0x0000fffffbbb7812 */ /* 0x001fe400078ec0ff */
[----:B------:R-:W-:Y:S02]  /*49080*/  LOP3.LUT R251, R5, 0xffff, RZ, 0xc0, !PT ;  /* 0x0000ffff05fb7812 */ /* 0x000fe400078ec0ff */
[----:B------:R-:W-:Y:S02]  /*49090*/  PRMT R5, R13, 0x3340, R191 ;  /* 0x000033400d057816 */ /* 0x000fe400000000bf */
[----:B------:R-:W-:Y:S01]  /*490a0*/  LOP3.LUT R250, R250, 0xffff, RZ, 0xc0, !PT ;  /* 0x0000fffffafa7812 */ /* 0x000fe200078ec0ff */
[----:B------:R-:W3:Y:S04]  /*490b0*/  LDL.LU R13, [R1+0xec] ;  /* 0x0000ec00010d7983 */ /* 0x000ee80000300800 */
[----:B------:R-:W4:Y:S04]  /*490c0*/  LDL.LU R191, [R1+0xdc] ;  /* 0x0000dc0001bf7983 */ /* 0x000f280000300800 */
[----:B------:R0:W-:Y:S02]  /*490d0*/  STL [R1+0x100], R5 ;  /* 0x0001000501007387 */ /* 0x0001e40000100800 */
[----:B0-----:R-:W-:-:S02]  /*490e0*/  PRMT R5, R186, 0x3340, R250 ;  /* 0x00003340ba057816 */ /* 0x001fc400000000fa */
[----:B------:R-:W5:Y:S04]  /*490f0*/  LDL.LU R186, [R1+0xe8] ;  /* 0x0000e80001ba7983 */ /* 0x000f680000300800 */
[----:B------:R-:W5:Y:S04]  /*49100*/  LDL.LU R250, [R1+0xd8] ;  /* 0x0000d80001fa7983 */ /* 0x000f680000300800 */
[----:B------:R0:W-:Y:S01]  /*49110*/  STL [R1+0xfc], R5 ;  /* 0x0000fc0501007387 */ /* 0x0001e20000100800 */
[----:B------:R-:W-:Y:S02]  /*49120*/  LOP3.LUT R12, R252, 0xffff, RZ, 0xc0, !PT ;  /* 0x0000fffffc0c7812 */ /* 0x000fe400078ec0ff */
[----:B0-----:R-:W-:-:S02]  /*49130*/  PRMT R5, R187, 0x3340, R251 ;  /* 0x00003340bb057816 */ /* 0x001fc400000000fb */
[----:B------:R-:W5:Y:S04]  /*49140*/  LDL.LU R187, [R1+0xe4] ;  /* 0x0000e40001bb7983 */ /* 0x000f680000300800 */
[----:B------:R-:W5:Y:S04]  /*49150*/  LDL.LU R251, [R1+0xd4] ;  /* 0x0000d40001fb7983 */ /* 0x000f680000300800 */
[----:B------:R0:W-:Y:S04]  /*49160*/  STL [R1+0xf8], R5 ;  /* 0x0000f80501007387 */ /* 0x0001e80000100800 */
[----:B0-----:R-:W5:Y:S04]  /*49170*/  LDL.LU R5, [R1+0x98] ;  /* 0x0000980001057983 */ /* 0x001f680000300800 */
[----:B------:R-:W5:Y:S01]  /*49180*/  LDL.LU R252, [R1+0x94] ;  /* 0x0000940001fc7983 */ /* 0x000f620000300800 */
[----:B--2---:R-:W-:-:S04]  /*49190*/  LOP3.LUT R189, R189, 0xffff, RZ, 0xc0, !PT ;  /* 0x0000ffffbdbd7812 */ /* 0x004fc800078ec0ff */
[----:B------:R-:W-:Y:S02]  /*491a0*/  PRMT R189, R12, 0x3340, R189 ;  /* 0x000033400cbd7816 */ /* 0x000fe400000000bd */
[----:B------:R-:W2:Y:S04]  /*491b0*/  LDL.LU R12, [R1+0xd0] ;  /* 0x0000d000010c7983 */ /* 0x000ea80000300800 */
[----:B------:R0:W-:Y:S04]  /*491c0*/  STL [R1+0x7c], R189 ;  /* 0x00007cbd01007387 */ /* 0x0001e80000100800 */
[----:B0-----:R-:W2:Y:S01]  /*491d0*/  LDL.LU R189, [R1+0xc0] ;  /* 0x0000c00001bd7983 */ /* 0x001ea20000300800 */
[----:B---3--:R-:W-:-:S02]  /*491e0*/  LOP3.LUT R13, R13, 0xffff, RZ, 0xc0, !PT ;  /* 0x0000ffff0d0d7812 */ /* 0x008fc400078ec0ff */
[----:B----4-:R-:W-:-:S04]  /*491f0*/  LOP3.LUT R191, R191, 0xffff, RZ, 0xc0, !PT ;  /* 0x0000ffffbfbf7812 */ /* 0x010fc800078ec0ff */
[----:B------:R-:W-:Y:S02]  /*49200*/  PRMT R191, R13, 0x3340, R191 ;  /* 0x000033400dbf7816 */ /* 0x000fe400000000bf */
[----:B------:R-:W3:Y:S04]  /*49210*/  LDL.LU R13, [R1+0xcc] ;  /* 0x0000cc00010d7983 */ /* 0x000ee80000300800 */
[----:B------:R0:W-:Y:S01]  /*49220*/  STL [R1+0xd8], R191 ;  /* 0x0000d8bf01007387 */ /* 0x0001e20000100800 */
[----:B-----5:R-:W-:Y:S02]  /*49230*/  LOP3.LUT R186, R186, 0xffff, RZ, 0xc0, !PT ;  /* 0x0000ffffbaba7812 */ /* 0x020fe400078ec0ff */
[----:B------:R-:W-:Y:S01]  /*49240*/  LOP3.LUT R250, R250, 0xffff, RZ, 0xc0, !PT ;  /* 0x0000fffffafa7812 */ /* 0x000fe200078ec0ff */
[----:B0-----:R-:W4:Y:S03]  /*49250*/  LDL.LU R191, [R1+0xbc] ;  /* 0x0000bc0001bf7983 */ /* 0x001f260000300800 */
[----:B------:R-:W-:-:S02]  /*49260*/  PRMT R250, R186, 0x3340, R250 ;  /* 0x00003340bafa7816 */ /* 0x000fc400000000fa */
[----:B------:R-:W5:Y:S04]  /*49270*/  LDL.LU R186, [R1+0xc8] ;  /* 0x0000c80001ba7983 */ /* 0x000f680000300800 */
[----:B------:R0:W-:Y:S04]  /*49280*/  STL [R1+0xd4], R250 ;  /* 0x0000d4fa01007387 */ /* 0x0001e80000100800 */
[----:B0-----:R-:W5:Y:S01]  /*49290*/  LDL.LU R250, [R1+0xb8] ;  /* 0x0000b80001fa7983 */ /* 0x001f620000300800 */
[----:B------:R-:W-:Y:S02]  /*492a0*/  LOP3.LUT R187, R187, 0xffff, RZ, 0xc0, !PT ;  /* 0x0000ffffbbbb7812 */ /* 0x000fe400078ec0ff */
[----:B------:R-:W-:-:S04]  /*492b0*/  LOP3.LUT R251, R251, 0xffff, RZ, 0xc0, !PT ;  /* 0x0000fffffbfb7812 */ /* 0x000fc800078ec0ff */
[----:B------:R-:W-:Y:S02]  /*492c0*/  PRMT R251, R187, 0x3340, R251 ;  /* 0x00003340bbfb7816 */ /* 0x000fe400000000fb */
[----:B------:R-:W5:Y:S04]  /*492d0*/  LDL.LU R187, [R1+0xc4] ;  /* 0x0000c40001bb7983 */ /* 0x000f680000300800 */
[----:B------:R0:W-:Y:S04]  /*492e0*/  STL [R1+0x8c], R251 ;  /* 0x00008cfb01007387 */ /* 0x0001e80000100800 */
[----:B0-----:R-:W5:Y:S01]  /*492f0*/  LDL.LU R251, [R1+0xb4] ;  /* 0x0000b40001fb7983 */ /* 0x001f620000300800 */
[----:B--2---:R-:W-:-:S02]  /*49300*/  LOP3.LUT R12, R12, 0xffff, RZ, 0xc0, !PT ;  /* 0x0000ffff0c0c7812 */ /* 0x004fc400078ec0ff */
[----:B------:R-:W-:-:S04]  /*49310*/  LOP3.LUT R189, R189, 0xffff, RZ, 0xc0, !PT ;  /* 0x0000ffffbdbd7812 */ /* 0x000fc800078ec0ff */
[----:B------:R-:W-:Y:S02]  /*49320*/  PRMT R189, R12, 0x3340, R189 ;  /* 0x000033400cbd7816 */ /* 0x000fe400000000bd */
[----:B------:R-:W2:Y:S04]  /*49330*/  LDL.LU R12, [R1+0xb0] ;  /* 0x0000b000010c7983 */ /* 0x000ea80000300800 */
[----:B------:R0:W-:Y:S04]  /*49340*/  STL [R1+0xb4], R189 ;  /* 0x0000b4bd01007387 */ /* 0x0001e80000100800 */
[----:B0-----:R-:W2:Y:S01]  /*49350*/  LDL.LU R189, [R1+0xa0] ;  /* 0x0000a00001bd7983 */ /* 0x001ea20000300800 */
[----:B---3--:R-:W-:-:S02]  /*49360*/  LOP3.LUT R13, R13, 0xffff, RZ, 0xc0, !PT ;  /* 0x0000ffff0d0d7812 */ /* 0x008fc400078ec0ff */
[----:B----4-:R-:W-:Y:S02]  /*49370*/  LOP3.LUT R191, R191, 0xffff, RZ, 0xc0, !PT ;  /* 0x0000ffffbfbf7812 */ /* 0x010fe400078ec0ff */
[----:B-----5:R-:W-:Y:S02]  /*49380*/  LOP3.LUT R186, R186, 0xffff, RZ, 0xc0, !PT ;  /* 0x0000ffffbaba7812 */ /* 0x020fe400078ec0ff */
[----:B------:R-:W-:Y:S02]  /*49390*/  PRMT R191, R13, 0x3340, R191 ;  /* 0x000033400dbf7816 */ /* 0x000fe400000000bf */
[----:B------:R-:W3:Y:S04]  /*493a0*/  LDL.LU R13, [R1+0xac] ;  /* 0x0000ac00010d7983 */ /* 0x000ee80000300800 */
[----:B------:R0:W-:Y:S01]  /*493b0*/  STL [R1+0x88], R191 ;  /* 0x000088bf01007387 */ /* 0x0001e20000100800 */
[----:B------:R-:W-:-:S03]  /*493c0*/  LOP3.LUT R250, R250, 0xffff, RZ, 0xc0, !PT ;  /* 0x0000fffffafa7812 */ /* 0x000fc600078ec0ff */
[----:B0-----:R-:W4:Y:S01]  /*493d0*/  LDL.LU R191, [R1+0x9c] ;  /* 0x00009c0001bf7983 */ /* 0x001f220000300800 */
[----:B------:R-:W-:-:S03]  /*493e0*/  PRMT R250, R186, 0x3340, R250 ;  /* 0x00003340bafa7816 */ /* 0x000fc600000000fa */
[----:B------:R-:W5:Y:S04]  /*493f0*/  LDL.LU R186, [R1+0xa8] ;  /* 0x0000a80001ba7983 */ /* 0x000f680000300800 */
[----:B------:R0:W-:Y:S04]  /*49400*/  STL [R1+0x84], R250 ;  /* 0x000084fa01007387 */ /* 0x0001e80000100800 */
[----:B0-----:R-:W5:Y:S01]  /*49410*/  LDL.LU R250, [R1+0xa4] ;  /* 0x0000a40001fa7983 */ /* 0x001f620000300800 */
[----:B------:R-:W-:Y:S02]  /*49420*/  LOP3.LUT R187, R187, 0xffff, RZ, 0xc0, !PT ;  /* 0x0000ffffbbbb7812 */ /* 0x000fe400078ec0ff */
[----:B------:R-:W-:-:S04]  /*49430*/  LOP3.LUT R251, R251, 0xffff, RZ, 0xc0, !PT ;  /* 0x0000fffffbfb7812 */ /* 0x000fc800078ec0ff */
[----:B------:R-:W-:-:S05]  /*49440*/  PRMT R187, R187, 0x3340, R251 ;  /* 0x00003340bbbb7816 */ /* 0x000fca00000000fb */
[----:B------:R0:W-:Y:S01]  /*49450*/  STL [R1+0xb8], R187 ;  /* 0x0000b8bb01007387 */ /* 0x0001e20000100800 */
[----:B------:R-:W-:Y:S02]  /*49460*/  LOP3.LUT R251, R252, 0xffff, RZ, 0xc0, !PT ;  /* 0x0000fffffcfb7812 */ /* 0x000fe400078ec0ff */
[----:B--2---:R-:W-:Y:S02]  /*49470*/  LOP3.LUT R12, R12, 0xffff, RZ, 0xc0, !PT ;  /* 0x0000ffff0c0c7812 */ /* 0x004fe400078ec0ff */
[----:B------:R-:W-:Y:S02]  /*49480*/  LOP3.LUT R189, R189, 0xffff, RZ, 0xc0, !PT ;  /* 0x0000ffffbdbd7812 */ /* 0x000fe400078ec0ff */
[----:B---3--:R-:W-:Y:S02]  /*49490*/  LOP3.LUT R13, R13, 0xffff, RZ, 0xc0, !PT ;  /* 0x0000ffff0d0d7812 */ /* 0x008fe400078ec0ff */
[----:B----4-:R-:W-:Y:S02]  /*494a0*/  LOP3.LUT R191, R191, 0xffff, RZ, 0xc0, !PT ;  /* 0x0000ffffbfbf7812 */ /* 0x010fe400078ec0ff */
[----:B-----5:R-:W-:-:S02]  /*494b0*/  LOP3.LUT R186, R186, 0xffff, RZ, 0xc0, !PT ;  /* 0x0000ffffbaba7812 */ /* 0x020fc400078ec0ff */
[----:B0-----:R-:W-:Y:S02]  /*494c0*/  LOP3.LUT R187, R250, 0xffff, RZ, 0xc0, !PT ;  /* 0x0000fffffabb7812 */ /* 0x001fe400078ec0ff */
[----:B------:R-:W-:Y:S02]  /*494d0*/  LOP3.LUT R250, R5, 0xffff, RZ, 0xc0, !PT ;  /* 0x0000ffff05fa7812 */ /* 0x000fe400078ec0ff */
[----:B------:R-:W-:Y:S02]  /*494e0*/  PRMT R5, R12, 0x3340, R189 ;  /* 0x000033400c057816 */ /* 0x000fe400000000bd */
[----:B------:R-:W-:Y:S02]  /*494f0*/  PRMT R12, R13, 0x3340, R191 ;  /* 0x000033400d0c7816 */ /* 0x000fe400000000bf */
[----:B------:R-:W-:Y:S01]  /*49500*/  PRMT R13, R186, 0x3340, R250 ;  /* 0x00003340ba0d7816 */ /* 0x000fe200000000fa */
[----:B------:R-:W-:Y:S04]  /*49510*/  STL [R1+0x78], R5 ;  /* 0x0000780501007387 */ /* 0x000fe80000100800 */
[----:B------:R0:W-:Y:S01]  /*49520*/  STL [R1+0x74], R12 ;  /* 0x0000740c01007387 */ /* 0x0001e20000100800 */
[----:B------:R-:W-:-:S03]  /*49530*/  LOP3.LUT R189, R4, 0xffff, RZ, 0xc0, !PT ;  /* 0x0000ffff04bd7812 */ /* 0x000fc600078ec0ff */
[----:B------:R1:W-:Y:S01]  /*49540*/  STL [R1+0x70], R13 ;  /* 0x0000700d01007387 */ /* 0x0003e20000100800 */
[----:B------:R-:W-:Y:S02]  /*49550*/  LOP3.LUT R250, R2, 0xffff, RZ, 0xc0, !PT ;  /* 0x0000ffff02fa7812 */ /* 0x000fe400078ec0ff */
[----:B------:R-:W-:Y:S02]  /*49560*/  LOP3.LUT R191, R3, 0xffff, RZ, 0xc0, !PT ;  /* 0x0000ffff03bf7812 */ /* 0x000fe400078ec0ff */
[----:B------:R-:W-:Y:S02]  /*49570*/  LOP3.LUT R186, R7, 0xffff, RZ, 0xc0, !PT ;  /* 0x0000ffff07ba7812 */ /* 0x000fe400078ec0ff */
[----:B0-----:R-:W-:Y:S02]  /*49580*/  LOP3.LUT R12, R9, 0xffff, RZ, 0xc0, !PT ;  /* 0x0000ffff090c7812 */ /* 0x001fe400078ec0ff */
[----:B------:R-:W-:Y:S02]  /*49590*/  PRMT R5, R187, 0x3340, R251 ;  /* 0x00003340bb057816 */ /* 0x000fe400000000fb */
[----:B-1----:R-:W-:-:S02]  /*495a0*/  LOP3.LUT R13, R8, 0xffff, RZ, 0xc0, !PT ;  /* 0x0000ffff080d7812 */ /* 0x002fc400078ec0ff */
[----:B------:R-:W-:Y:S02]  /*495b0*/  PRMT R2, R12, 0x3340, R189 ;  /* 0x000033400c027816 */ /* 0x000fe400000000bd */
[----:B------:R-:W-:Y:S01]  /*495c0*/  LOP3.LUT R187, R6, 0xffff, RZ, 0xc0, !PT ;  /* 0x0000ffff06bb7812 */ /* 0x000fe200078ec0ff */
[----:B------:R-:W-:Y:S01]  /*495d0*/  STL [R1+0x94], R5 ;  /* 0x0000940501007387 */ /* 0x000fe20000100800 */
[----:B------:R-:W-:Y:S02]  /*495e0*/  PRMT R4, R13, 0x3340, R191 ;  /* 0x000033400d047816 */ /* 0x000fe400000000bf */
[----:B------:R-:W-:Y:S01]  /*495f0*/  PRMT R3, R186, 0x3340, R250 ;  /* 0x00003340ba037816 */ /* 0x000fe200000000fa */
[----:B------:R0:W-:Y:S04]  /*49600*/  STL [R1+0x68], R2 ;  /* 0x0000680201007387 */ /* 0x0001e80000100800 */
[----:B------:R1:W-:Y:S04]  /*49610*/  STL [R1+0x64], R4 ;  /* 0x0000640401007387 */ /* 0x0003e80000100800 */
[----:B------:R2:W-:Y:S01]  /*49620*/  STL [R1+0x60], R3 ;  /* 0x0000600301007387 */ /* 0x0005e20000100800 */
[----:B0-----:R-:W-:-:S05]  /*49630*/  PRMT R2, R187, 0x3340, R249 ;  /* 0x00003340bb027816 */ /* 0x001fca00000000f9 */
[----:B------:R0:W-:Y:S01]  /*49640*/  STL [R1+0x80], R2 ;  /* 0x0000800201007387 */ /* 0x0001e20000100800 */
[----:B-1----:R-:W-:Y:S02]  /*49650*/  PRMT R4, R247, 0x3340, R241 ;  /* 0x00003340f7047816 */ /* 0x002fe400000000f1 */
[----:B--2---:R-:W-:Y:S02]  /*49660*/  PRMT R3, R246, 0x3340, R239 ;  /* 0x00003340f6037816 */ /* 0x004fe400000000ef */
[----:B0-----:R-:W-:-:S05]  /*49670*/  PRMT R2, R248, 0x3340, R243 ;  /* 0x00003340f8027816 */ /* 0x001fca00000000f3 */
        /* <DEDUP_REMOVED lines=19> */
[----:B0-----:R-:W-:Y:S02]  /*497b0*/  PRMT R2, R213, 0x3340, R205 ;  /* 0x00003340d5027816 */ /* 0x001fe400000000cd */
[----:B-1----:R-:W-:-:S03]  /*497c0*/  PRMT R4, R201, 0x3340, R161 ;  /* 0x00003340c9047816 */ /* 0x002fc600000000a1 */
[----:B------:R0:W-:Y:S01]  /*497d0*/  STL [R1+0x48], R2 ;  /* 0x0000480201007387 */ /* 0x0001e20000100800 */
[----:B--2---:R-:W-:Y:S02]  /*497e0*/  PRMT R3, R199, 0x3340, R163 ;  /* 0x00003340c7037816 */ /* 0x004fe400000000a3 */
[----:B0-----:R-:W-:-:S05]  /*497f0*/  PRMT R2, R203, 0x3340, R184 ;  /* 0x00003340cb027816 */ /* 0x001fca00000000b8 */
[----:B------:R0:W-:Y:S04]  /*49800*/  STL [R1+0x2c], R2 ;  /* 0x00002c0201007387 */ /* 0x0001e80000100800 */
[----:B------:R1:W-:Y:S04]  /*49810*/  STL [R1+0x28], R4 ;  /* 0x0000280401007387 */ /* 0x0003e80000100800 */
[----:B------:R2:W-:Y:S01]  /*49820*/  STL [R1+0x24], R3 ;  /* 0x0000240301007387 */ /* 0x0005e20000100800 */
[----:B0-----:R-:W-:Y:S02]  /*49830*/  PRMT R2, R185, 0x3340, R162 ;  /* 0x00003340b9027816 */ /* 0x001fe400000000a2 */
[----:B-1----:R-:W-:-:S02]  /*49840*/  PRMT R4, R157, 0x3340, R180 ;  /* 0x000033409d047816 */ /* 0x002fc400000000b4 */
[----:B--2---:R-:W-:Y:S01]  /*49850*/  PRMT R3, R183, 0x3340, R159 ;  /* 0x00003340b7037816 */ /* 0x004fe2000000009f */
[----:B------:R0:W-:Y:S04]  /*49860*/  STL [R1+0x3c], R2 ;  /* 0x00003c0201007387 */ /* 0x0001e80000100800 */
[----:B------:R1:W-:Y:S04]  /*49870*/  STL [R1+0x10], R4 ;  /* 0x0000100401007387 */ /* 0x0003e80000100800 */
[----:B------:R-:W2:Y:S04]  /*49880*/  LDL R13, [R1+0x2ff0] ;  /* 0x002ff000010d7983 */ /* 0x000ea80000100800 */
[----:B------:R3:W-:Y:S04]  /*49890*/  STL [R1+0xc], R3 ;  /* 0x00000c0301007387 */ /* 0x0007e80000100800 */
[----:B------:R-:W2:Y:S01]  /*498a0*/  LDL R12, [R1+0x2ff4] ;  /* 0x002ff400010c7983 */ /* 0x000ea20000100800 */
[----:B0-----:R-:W-:-:S05]  /*498b0*/  PRMT R2, R182, 0x3340, R158 ;  /* 0x00003340b6027816 */ /* 0x001fca000000009e */
[----:B------:R-:W-:Y:S04]  /*498c0*/  STL [R1+0x8], R2 ;  /* 0x0000080201007387 */ /* 0x000fe80000100800 */
[----:B------:R-:W4:Y:S04]  /*498d0*/  LDL R161, [R1+0x2fe0] ;  /* 0x002fe00001a17983 */ /* 0x000f280000100800 */
[----:B------:R-:W5:Y:S01]  /*498e0*/  LDL R157, [R1+0x2fe4] ;  /* 0x002fe400019d7983 */ /* 0x000f620000100800 */
[----:B------:R-:W-:Y:S02]  /*498f0*/  PRMT R5, R181, 0x3340, R160 ;  /* 0x00003340b5057816 */ /* 0x000fe400000000a0 */
[----:B-1----:R-:W-:-:S02]  /*49900*/  PRMT R4, R156, 0x3340, R176 ;  /* 0x000033409c047816 */ /* 0x002fc400000000b0 */
[----:B---3--:R-:W-:Y:S01]  /*49910*/  PRMT R3, R179, 0x3340, R152 ;  /* 0x00003340b3037816 */ /* 0x008fe20000000098 */
[----:B------:R-:W3:Y:S04]  /*49920*/  LDL R225, [R1+0xfe0] ;  /* 0x000fe00001e17983 */ /* 0x000ee80000100800 */
[----:B------:R-:W3:Y:S04]  /*49930*/  LDL R163, [R1+0x2fc4] ;  /* 0x002fc40001a37983 */ /* 0x000ee80000100800 */
[----:B------:R-:W3:Y:S04]  /*49940*/  LDL R162, [R1+0xfd0] ;  /* 0x000fd00001a27983 */ /* 0x000ee80000100800 */
[----:B------:R-:W3:Y:S04]  /*49950*/  LDL R159, [R1+0xfd4] ;  /* 0x000fd400019f7983 */ /* 0x000ee80000100800 */
[----:B------:R-:W-:Y:S04]  /*49960*/  STL [R1+0x3094], R5 ;  /* 0x0030940501007387 */ /* 0x000fe80000100800 */
[----:B------:R-:W3:Y:S04]  /*49970*/  LDL R156, [R1+0x2fd4] ;  /* 0x002fd400019c7983 */ /* 0x000ee80000100800 */
[----:B------:R-:W-:Y:S04]  /*49980*/  STL [R1+0x3098], R4 ;  /* 0x0030980401007387 */ /* 0x000fe80000100800 */
[----:B------:R0:W-:Y:S04]  /*49990*/  STL [R1+0x309c], R3 ;  /* 0x00309c0301007387 */ /* 0x0001e80000100800 */
[----:B0-----:R-:W3:Y:S01]  /*499a0*/  LDL R3, [R1+0x2fd0] ;  /* 0x002fd00001037983 */ /* 0x001ee20000100800 */
[----:B------:R-:W-:-:S02]  /*499b0*/  PRMT R223, RZ, 0x7610, R223 ;  /* 0x00007610ffdf7816 */ /* 0x000fc400000000df */
[----:B------:R-:W-:Y:S02]  /*499c0*/  PRMT R221, RZ, 0x7610, R221 ;  /* 0x00007610ffdd7816 */ /* 0x000fe400000000dd */
[----:B------:R-:W-:Y:S02]  /*499d0*/  LOP3.LUT R178, R178, 0xffff, RZ, 0xc0, !PT ;  /* 0x0000ffffb2b27812 */ /* 0x000fe400078ec0ff */
[----:B------:R-:W-:Y:S02]  /*499e0*/  LOP3.LUT R154, R154, 0xffff, RZ, 0xc0, !PT ;  /* 0x0000ffff9a9a7812 */ /* 0x000fe400078ec0ff */
[----:B------:R-:W-:Y:S02]  /*499f0*/  LOP3.LUT R177, R177, 0xffff, RZ, 0xc0, !PT ;  /* 0x0000ffffb1b17812 */ /* 0x000fe400078ec0ff */
[----:B------:R-:W-:Y:S02]  /*49a00*/  LOP3.LUT R153, R153, 0xffff, RZ, 0xc0, !PT ;  /* 0x0000ffff99997812 */ /* 0x000fe400078ec0ff */
[----:B------:R-:W-:-:S02]  /*49a10*/  LOP3.LUT R23, R23, 0xffff, RZ, 0xc0, !PT ;  /* 0x0000ffff17177812 */ /* 0x000fc400078ec0ff */
[----:B------:R-:W-:Y:S01]  /*49a20*/  LOP3.LUT R172, R172, 0xffff, RZ, 0xc0, !PT ;  /* 0x0000ffffacac7812 */ /* 0x000fe200078ec0ff */
[----:B--2---:R4:W2:Y:S02]  /*49a30*/  @!P0 LDG.E.U8 R223, desc[UR60][R12.64] ;  /* 0x0000003c0cdf8981 */ /* 0x0048a4000c1e1100 */
[----:B----4-:R-:W-:Y:S02]  /*49a40*/  @!P0 IMAD.MOV.U32 R13, RZ, RZ, R161 ;  /* 0x000000ffff0d8224 */ /* 0x010fe400078e00a1 */
[----:B-----5:R-:W-:-:S05]  /*49a50*/  @!P0 IMAD.MOV.U32 R12, RZ, RZ, R157 ;  /* 0x000000ffff0c8224 */ /* 0x020fca00078e009d */
[----:B------:R3:W4:Y:S01]  /*49a60*/  @!P0 LDG.E.U8 R221, desc[UR60][R12.64] ;  /* 0x0000003c0cdd8981 */ /* 0x000722000c1e1100 */
[----:B------:R-:W-:Y:S02]  /*49a70*/  LOP3.LUT R175, R175, 0xffff, RZ, 0xc0, !PT ;  /* 0x0000ffffafaf7812 */ /* 0x000fe400078ec0ff */
[----:B------:R-:W-:Y:S02]  /*49a80*/  LOP3.LUT R16, R16, 0xffff, RZ, 0xc0, !PT ;  /* 0x0000ffff10107812 */ /* 0x000fe400078ec0ff */
[----:B------:R-:W-:Y:S02]  /*49a90*/  PRMT R2, R178, 0x3340, R154 ;  /* 0x00003340b2027816 */ /* 0x000fe4000000009a */
[----:B------:R-:W-:Y:S02]  /*49aa0*/  LOP3.LUT R174, R174, 0xffff, RZ, 0xc0, !PT ;  /* 0x0000ffffaeae7812 */ /* 0x000fe400078ec0ff */
[----:B------:R-:W-:Y:S02]  /*49ab0*/  LOP3.LUT R155, R155, 0xffff, RZ, 0xc0, !PT ;  /* 0x0000ffff9b9b7812 */ /* 0x000fe400078ec0ff */
[----:B------:R-:W-:-:S02]  /*49ac0*/  PRMT R219, RZ, 0x7610, R219 ;  /* 0x00007610ffdb7816 */ /* 0x000fc400000000db */
[----:B------:R-:W-:Y:S02]  /*49ad0*/  PRMT R6, R177, 0x3340, R153 ;  /* 0x00003340b1067816 */ /* 0x000fe40000000099 */
[----:B------:R-:W-:Y:S02]  /*49ae0*/  LOP3.LUT R173, R173, 0xffff, RZ, 0xc0, !PT ;  /* 0x0000ffffadad7812 */ /* 0x000fe400078ec0ff */
[----:B------:R-:W-:Y:S01]  /*49af0*/  LOP3.LUT R18, R18, 0xffff, RZ, 0xc0, !PT ;  /* 0x0000ffff12127812 */ /* 0x000fe200078ec0ff */
[----:B---3--:R-:W-:Y:S01]  /*49b00*/  @!P0 IMAD.MOV.U32 R12, RZ, RZ, R156 ;  /* 0x000000ffff0c8224 */ /* 0x008fe200078e009c */
[----:B------:R-:W-:Y:S02]  /*49b10*/  PRMT R9, R23, 0x3340, R172 ;  /* 0x0000334017097816 */ /* 0x000fe400000000ac */
[----:B------:R-:W-:Y:S02]  /*49b20*/  LOP3.LUT R14, R14, 0xffff, RZ, 0xc0, !PT ;  /* 0x0000ffff0e0e7812 */ /* 0x000fe400078ec0ff */
[----:B------:R-:W-:-:S02]  /*49b30*/  LOP3.LUT R168, R168, 0xffff, RZ, 0xc0, !PT ;  /* 0x0000ffffa8a87812 */ /* 0x000fc400078ec0ff */
[----:B------:R-:W-:Y:S01]  /*49b40*/  PRMT R8, R175, 0x3340, R16 ;  /* 0x00003340af087816 */ /* 0x000fe20000000010 */
[----:B------:R-:W-:Y:S01]  /*49b50*/  @!P0 IMAD.MOV.U32 R13, RZ, RZ, R3 ;  /* 0x000000ffff0d8224 */ /* 0x000fe200078e0003 */
[----:B------:R-:W-:Y:S02]  /*49b60*/  LOP3.LUT R171, R171, 0xffff, RZ, 0xc0, !PT ;  /* 0x0000ffffabab7812 */ /* 0x000fe400078ec0ff */
[----:B------:R-:W-:Y:S02]  /*49b70*/  LOP3.LUT R21, R21, 0xffff, RZ, 0xc0, !PT ;  /* 0x0000ffff15157812 */ /* 0x000fe400078ec0ff */
[----:B------:R-:W-:Y:S02]  /*49b80*/  PRMT R7, R174, 0x3340, R155 ;  /* 0x00003340ae077816 */ /* 0x000fe4000000009b */
[----:B------:R-:W-:Y:S02]  /*49b90*/  LOP3.LUT R170, R170, 0xffff, RZ, 0xc0, !PT ;  /* 0x0000ffffaaaa7812 */ /* 0x000fe400078ec0ff */
[----:B------:R-:W-:Y:S01]  /*49ba0*/  LOP3.LUT R22, R22, 0xffff, RZ, 0xc0, !PT ;  /* 0x0000ffff16167812 */ /* 0x000fe200078ec0ff */
[----:B------:R0:W-:Y:S01]  /*49bb0*/  STL [R1+0x30a0], R2 ;  /* 0x0030a00201007387 */ /* 0x0001e20000100800 */
[----:B------:R-:W-:-:S02]  /*49bc0*/  PRMT R252, R173, 0x3340, R18 ;  /* 0x00003340adfc7816 */ /* 0x000fc40000000012 */
[----:B------:R-:W-:Y:S02]  /*49bd0*/  LOP3.LUT R169, R169, 0xffff, RZ, 0xc0, !PT ;  /* 0x0000ffffa9a97812 */ /* 0x000fe400078ec0ff */
[----:B------:R-:W-:Y:S01]  /*49be0*/  LOP3.LUT R19, R19, 0xffff, RZ, 0xc0, !PT ;  /* 0x0000ffff13137812 */ /* 0x000fe200078ec0ff */
[----:B------:R-:W-:Y:S01]  /*49bf0*/  STL [R1+0x30a4], R6 ;  /* 0x0030a40601007387 */ /* 0x000fe20000100800 */
[----:B------:R-:W-:Y:S02]  /*49c00*/  PRMT R251, R14, 0x3340, R168 ;  /* 0x000033400efb7816 */ /* 0x000fe400000000a8 */
[----:B------:R-:W-:Y:S02]  /*49c10*/  LOP3.LUT R20, R20, 0xffff, RZ, 0xc0, !PT ;  /* 0x0000ffff14147812 */ /* 0x000fe400078ec0ff */
[----:B------:R-:W-:Y:S02]  /*49c20*/  LOP3.LUT R164, R164, 0xffff, RZ, 0xc0, !PT ;  /* 0x0000ffffa4a47812 */ /* 0x000fe400078ec0ff */
[----:B------:R-:W-:Y:S01]  /*49c30*/  PRMT R217, RZ, 0x7610, R217 ;  /* 0x00007610ffd97816 */ /* 0x000fe200000000d9 */
[----:B------:R1:W3:Y:S04]  /*49c40*/  @!P0 LDG.E.U8 R219, desc[UR60][R12.64] ;  /* 0x0000003c0cdb8981 */ /* 0x0002e8000c1e1100 */
[----:B------:R5:W-:Y:S01]  /*49c50*/  STL [R1+0x30a8], R9 ;  /* 0x0030a80901007387 */ /* 0x000be20000100800 */
[----:B------:R-:W-:-:S02]  /*49c60*/  PRMT R250, R171, 0x3340, R21 ;  /* 0x00003340abfa7816 */ /* 0x000fc40000000015 */
[----:B------:R-:W-:Y:S02]  /*49c70*/  LOP3.LUT R167, R167, 0xffff, RZ, 0xc0, !PT ;  /* 0x0000ffffa7a77812 */ /* 0x000fe400078ec0ff */
[----:B------:R-:W-:Y:S01]  /*49c80*/  LOP3.LUT R17, R17, 0xffff, RZ, 0xc0, !PT ;  /* 0x0000ffff11117812 */ /* 0x000fe200078ec0ff */
[----:B------:R5:W-:Y:S01]  /*49c90*/  STL [R1+0x30ac], R8 ;  /* 0x0030ac0801007387 */ /* 0x000be20000100800 */
[----:B------:R-:W-:Y:S02]  /*49ca0*/  PRMT R249, R170, 0x3340, R22 ;  /* 0x00003340aaf97816 */ /* 0x000fe40000000016 */
[----:B------:R-:W-:Y:S02]  /*49cb0*/  LOP3.LUT R166, R166, 0xffff, RZ, 0xc0, !PT ;  /* 0x0000ffffa6a67812 */ /* 0x000fe400078ec0ff */
[----:B------:R-:W-:Y:S01]  /*49cc0*/  LOP3.LUT R192, R192, 0xffff, RZ, 0xc0, !PT ;  /* 0x0000ffffc0c07812 */ /* 0x000fe200078ec0ff */
[----:B-1----:R-:W-:Y:S02]  /*49cd0*/  @!P0 IMAD.MOV.U32 R12, RZ, RZ, R163 ;  /* 0x000000ffff0c8224 */ /* 0x002fe400078e00a3 */
[----:B------:R-:W-:Y:S01]  /*49ce0*/  @!P0 IMAD.MOV.U32 R13, RZ, RZ, R225 ;  /* 0x000000ffff0d8224 */ /* 0x000fe200078e00e1 */
[----:B------:R1:W-:Y:S01]  /*49cf0*/  STL [R1+0x30b0], R7 ;  /* 0x0030b00701007387 */ /* 0x0003e20000100800 */
[----:B------:R-:W-:-:S02]  /*49d00*/  PRMT R248, R169, 0x3340, R19 ;  /* 0x00003340a9f87816 */ /* 0x000fc40000000013 */
[----:B------:R-:W-:Y:S02]  /*49d10*/  LOP3.LUT R165, R165, 0xffff, RZ, 0xc0, !PT ;  /* 0x0000ffffa5a57812 */ /* 0x000fe400078ec0ff */
[----:B------:R-:W-:Y:S01]  /*49d20*/  LOP3.LUT R193, R193, 0xffff, RZ, 0xc0, !PT ;  /* 0x0000ffffc1c17812 */ /* 0x000fe200078ec0ff */
[----:B------:R-:W-:Y:S01]  /*49d30*/  STL [R1+0x30b4], R252 ;  /* 0x0030b4fc01007387 */ /* 0x000fe20000100800 */
[----:B------:R-:W-:Y:S02]  /*49d40*/  PRMT R247, R20, 0x3340, R164 ;  /* 0x0000334014f77816 */ /* 0x000fe400000000a4 */
[----:B------:R-:W-:Y:S02]  /*49d50*/  LOP3.LUT R194, R194, 0xffff, RZ, 0xc0, !PT ;  /* 0x0000ffffc2c27812 */ /* 0x000fe400078ec0ff */
[----:B------:R-:W-:Y:S01]  /*49d60*/  LOP3.LUT R198, R198, 0xffff, RZ, 0xc0, !PT ;  /* 0x0000ffffc6c67812 */ /* 0x000fe200078ec0ff */
[----:B------:R-:W-:Y:S01]  /*49d70*/  STL [R1+0x30b8], R251 ;  /* 0x0030b8fb01007387 */ /* 0x000fe20000100800 */
[----:B------:R-:W-:-:S02]  /*49d80*/  PRMT R246, R167, 0x3340, R17 ;  /* 0x00003340a7f67816 */ /* 0x000fc40000000011 */
[----:B------:R-:W-:Y:S02]  /*49d90*/  LOP3.LUT R195, R195, 0xffff, RZ, 0xc0, !PT ;  /* 0x0000ffffc3c37812 */ /* 0x000fe400078ec0ff */
[----:B------:R-:W-:Y:S01]  /*49da0*/  LOP3.LUT R200, R200, 0xffff, RZ, 0xc0, !PT ;  /* 0x0000ffffc8c87812 */ /* 0x000fe200078ec0ff */
[----:B------:R-:W-:Y:S01]  /*49db0*/  STL [R1+0x30bc], R250 ;  /* 0x0030bcfa01007387 */ /* 0x000fe20000100800 */
[----:B------:R-:W-:Y:S02]  /*49dc0*/  PRMT R245, R166, 0x3340, R192 ;  /* 0x00003340a6f57816 */ /* 0x000fe400000000c0 */
[----:B------:R-:W-:Y:S02]  /*49dd0*/  LOP3.LUT R196, R196, 0xffff, RZ, 0xc0, !PT ;  /* 0x0000ffffc4c47812 */ /* 0x000fe400078ec0ff */
[----:B------:R-:W-:Y:S01]  /*49de0*/  LOP3.LUT R202, R202, 0xffff, RZ, 0xc0, !PT ;  /* 0x0000ffffcaca7812 */ /* 0x000fe200078ec0ff */
[----:B------:R0:W5:Y:S04]  /*49df0*/  @!P0 LDG.E.U8 R217, desc[UR60][R12.64] ;  /* 0x0000003c0cd98981 */ /* 0x000168000c1e1100 */
        /* <DEDUP_REMOVED lines=33> */
[----:B------:R-:W-:-:S03]  /*4a010*/  PRMT R227, R212, 0x3340, R220 ;  /* 0x00003340d4e37816 */ /* 0x000fc600000000dc */
[----:B------:R-:W-:Y:S01]  /*4a020*/  STL [R1+0x30e4], R235 ;  /* 0x0030e4eb01007387 */ /* 0x000fe20000100800 */
[----:B------:R-:W-:Y:S02]  /*4a030*/  LOP3.LUT R228, R228, 0xffff, RZ, 0xc0, !PT ;  /* 0x0000ffffe4e47812 */ /* 0x000fe400078ec0ff */
[----:B------:R-:W-:Y:S02]  /*4a040*/  LOP3.LUT R236, R236, 0xffff, RZ, 0xc0, !PT ;  /* 0x0000ffffecec7812 */ /* 0x000fe400078ec0ff */
[----:B------:R-:W-:Y:S01]  /*4a050*/  PRMT R230, R222, 0x3340, R230 ;  /* 0x00003340dee67816 */ /* 0x000fe200000000e6 */
[----:B------:R-:W-:Y:S01]  /*4a060*/  STL [R1+0x30e8], R233 ;  /* 0x0030e8e901007387 */ /* 0x000fe20000100800 */
[----:B------:R-:W-:-:S03]  /*4a070*/  PRMT R232, R224, 0x3340, R232 ;  /* 0x00003340e0e87816 */ /* 0x000fc600000000e8 */
[----:B------:R-:W-:Y:S01]  /*4a080*/  STL [R1+0x30ec], R231 ;  /* 0x0030ece701007387 */ /* 0x000fe20000100800 */
[----:B------:R-:W-:Y:S02]  /*4a090*/  PRMT R226, R226, 0x3340, R234 ;  /* 0x00003340e2e27816 */ /* 0x000fe400000000ea */
[----:B------:R-:W-:Y:S02]  /*4a0a0*/  LOP3.LUT R238, R238, 0xffff, RZ, 0xc0, !PT ;  /* 0x0000ffffeeee7812 */ /* 0x000fe400078ec0ff */
[----:B------:R-:W-:Y:S01]  /*4a0b0*/  LOP3.LUT R190, R190, 0xffff, RZ, 0xc0, !PT ;  /* 0x0000ffffbebe7812 */ /* 0x000fe200078ec0ff */
[----:B------:R-:W-:Y:S01]  /*4a0c0*/  STL [R1+0x30f0], R229 ;  /* 0x0030f0e501007387 */ /* 0x000fe20000100800 */
[----:B------:R-:W-:Y:S02]  /*4a0d0*/  LOP3.LUT R240, R240, 0xffff, RZ, 0xc0, !PT ;  /* 0x0000fffff0f07812 */ /* 0x000fe400078ec0ff */
[----:B------:R-:W-:Y:S01]  /*4a0e0*/  LOP3.LUT R188, R188, 0xffff, RZ, 0xc0, !PT ;  /* 0x0000ffffbcbc7812 */ /* 0x000fe200078ec0ff */
[----:B------:R-:W-:Y:S01]  /*4a0f0*/  STL [R1+0x30f4], R227 ;  /* 0x0030f4e301007387 */ /* 0x000fe20000100800 */
[----:B------:R-:W-:-:S02]  /*4a100*/  PRMT R228, R228, 0x3340, R236 ;  /* 0x00003340e4e47816 */ /* 0x000fc400000000ec */
[----:B------:R-:W-:Y:S02]  /*4a110*/  LOP3.LUT R242, R242, 0xffff, RZ, 0xc0, !PT ;  /* 0x0000fffff2f27812 */ /* 0x000fe400078ec0ff */
[----:B------:R-:W-:Y:S01]  /*4a120*/  LOP3.LUT R15, R15, 0xffff, RZ, 0xc0, !PT ;  /* 0x0000ffff0f0f7812 */ /* 0x000fe200078ec0ff */
[----:B------:R-:W-:Y:S04]  /*4a130*/  STL [R1+0x30f8], R230 ;  /* 0x0030f8e601007387 */ /* 0x000fe80000100800 */
[----:B------:R-:W-:Y:S01]  /*4a140*/  STL [R1+0x30fc], R232 ;  /* 0x0030fce801007387 */ /* 0x000fe20000100800 */
[----:B------:R-:W-:-:S03]  /*4a150*/  PRMT R238, R238, 0x3340, R190 ;  /* 0x00003340eeee7816 */ /* 0x000fc600000000be */
[----:B------:R-:W-:Y:S01]  /*4a160*/  STL [R1+0x3100], R226 ;  /* 0x003100e201007387 */ /* 0x000fe20000100800 */
[----:B------:R-:W-:-:S03]  /*4a170*/  PRMT R240, R240, 0x3340, R188 ;  /* 0x00003340f0f07816 */ /* 0x000fc600000000bc */
[----:B------:R-:W5:Y:S01]  /*4a180*/  LDL R234, [R1+0xe80] ;  /* 0x000e800001ea7983 */ /* 0x000f620000100800 */
[----:B------:R-:W-:Y:S02]  /*4a190*/  PRMT R242, R242, 0x3340, R15 ;  /* 0x00003340f2f27816 */ /* 0x000fe4000000000f */
[----:B------:R-:W-:Y:S01]  /*4a1a0*/  PRMT R215, RZ, 0x7610, R215 ;  /* 0x00007610ffd77816 */ /* 0x000fe200000000d7 */
[----:B------:R-:W-:Y:S01]  /*4a1b0*/  STL [R1+0x3104], R228 ;  /* 0x003104e401007387 */ /* 0x000fe20000100800 */
[----:B0-----:R-:W-:Y:S02]  /*4a1c0*/  @!P0 IMAD.MOV.U32 R12, RZ, RZ, R159 ;  /* 0x000000ffff0c8224 */ /* 0x001fe400078e009f */
[----:B------:R-:W-:Y:S01]  /*4a1d0*/  @!P0 IMAD.MOV.U32 R13, RZ, RZ, R162 ;  /* 0x000000ffff0d8224 */ /* 0x000fe200078e00a2 */
[----:B------:R-:W5:Y:S04]  /*4a1e0*/  LDL R236, [R1+0xe18] ;  /* 0x000e180001ec7983 */ /* 0x000f680000100800 */
[----:B------:R-:W-:Y:S04]  /*4a1f0*/  STL [R1+0x3108], R238 ;  /* 0x003108ee01007387 */ /* 0x000fe80000100800 */
[----:B------:R-:W-:Y:S04]  /*4a200*/  STL [R1+0x310c], R240 ;  /* 0x00310cf001007387 */ /* 0x000fe80000100800 */
[----:B------:R-:W-:Y:S04]  /*4a210*/  STL [R1+0x3110], R242 ;  /* 0x003110f201007387 */ /* 0x000fe80000100800 */
[----:B------:R-:W5:Y:S04]  /*4a220*/  LDL R5, [R1+0xfc0] ;  /* 0x000fc00001057983 */ /* 0x000f680000100800 */
[----:B------:R-:W5:Y:S04]  /*4a230*/  LDL R4, [R1+0xfc4] ;  /* 0x000fc40001047983 */ /* 0x000f680000100800 */
[----:B------:R0:W5:Y:S04]  /*4a240*/  @!P0 LDG.E.U8 R215, desc[UR60][R12.64] ;  /* 0x0000003c0cd78981 */ /* 0x000168000c1e1100 */
[----:B--2---:R-:W-:Y:S04]  /*4a250*/  STL [R1+0x3114], R223 ;  /* 0x003114df01007387 */ /* 0x004fe80000100800 */
[----:B------:R-:W2:Y:S04]  /*4a260*/  LDL R161, [R1+0xfb0] ;  /* 0x000fb00001a17983 */ /* 0x000ea80000100800 */
[----:B------:R-:W2:Y:S04]  /*4a270*/  LDL R160, [R1+0xfb4] ;  /* 0x000fb40001a07983 */ /* 0x000ea80000100800 */
[----:B------:R-:W2:Y:S04]  /*4a280*/  LDL R158, [R1+0xfa0] ;  /* 0x000fa000019e7983 */ /* 0x000ea80000100800 */
[----:B------:R-:W2:Y:S04]  /*4a290*/  LDL R157, [R1+0xfa4] ;  /* 0x000fa400019d7983 */ /* 0x000ea80000100800 */
[----:B----4-:R4:W-:Y:S04]  /*4a2a0*/  STL [R1+0x3118], R221 ;  /* 0x003118dd01007387 */ /* 0x0109e80000100800 */
[----:B------:R-:W2:Y:S04]  /*4a2b0*/  LDL R2, [R1+0xf94] ;  /* 0x000f940001027983 */ /* 0x000ea80000100800 */
[----:B------:R-:W2:Y:S04]  /*4a2c0*/  LDL R3, [R1+0xf90] ;  /* 0x000f900001037983 */ /* 0x000ea80000100800 */
[----:B---3--:R3:W-:Y:S04]  /*4a2d0*/  STL [R1+0x311c], R219 ;  /* 0x00311cdb01007387 */ /* 0x0087e80000100800 */
[----:B------:R-:W2:Y:S04]  /*4a2e0*/  LDL R156, [R1+0xf80] ;  /* 0x000f8000019c7983 */ /* 0x000ea80000100800 */
[----:B-----5:R-:W5:Y:S01]  /*4a2f0*/  LDL R9, [R1+0xf84] ;  /* 0x000f840001097983 */ /* 0x020f620000100800 */
[----:B------:R-:W-:-:S03]  /*4a300*/  PRMT R213, RZ, 0x7610, R213 ;  /* 0x00007610ffd57816 */ /* 0x000fc600000000d5 */
[----:B------:R3:W-:Y:S04]  /*4a310*/  STL [R1+0x3120], R217 ;  /* 0x003120d901007387 */ /* 0x0007e80000100800 */
[----:B------:R-:W5:Y:S04]  /*4a320*/  LDL R8, [R1+0xf70] ;  /* 0x000f700001087983 */ /* 0x000f680000100800 */
[----:B-1----:R-:W5:Y:S04]  /*4a330*/  LDL R7, [R1+0xf74] ;  /* 0x000f740001077983 */ /* 0x002f680000100800 */
[----:B------:R-:W5:Y:S04]  /*4a340*/  LDL R6, [R1+0xf64] ;  /* 0x000f640001067983 */ /* 0x000f680000100800 */
[----:B------:R-:W5:Y:S01]  /*4a350*/  LDL R159, [R1+0xf60] ;  /* 0x000f6000019f7983 */ /* 0x000f620000100800 */
[----:B------:R-:W-:-:S02]  /*4a360*/  PRMT R211, RZ, 0x7610, R211 ;  /* 0x00007610ffd37816 */ /* 0x000fc400000000d3 */
[----:B------:R-:W-:Y:S01]  /*4a370*/  PRMT R209, RZ, 0x7610, R209 ;  /* 0x00007610ffd17816 */ /* 0x000fe200000000d1 */
[----:B0-----:R-:W-:Y:S02]  /*4a380*/  @!P0 IMAD.MOV.U32 R13, RZ, RZ, R5 ;  /* 0x000000ffff0d8224 */ /* 0x001fe400078e0005 */
[----:B------:R-:W-:Y:S01]  /*4a390*/  @!P0 IMAD.MOV.U32 R12, RZ, RZ, R4 ;  /* 0x000000ffff0c8224 */ /* 0x000fe200078e0004 */
[----:B------:R0:W-:Y:S04]  /*4a3a0*/  STL [R1+0x3124], R215 ;  /* 0x003124d701007387 */ /* 0x0001e80000100800 */
[----:B------:R-:W5:Y:S04]  /*4a3b0*/  LDL R5, [R1+0xf50] ;  /* 0x000f500001057983 */ /* 0x000f680000100800 */
[----:B------:R-:W5:Y:S04]  /*4a3c0*/  LDL R4, [R1+0xf54] ;  /* 0x000f540001047983 */ /* 0x000f680000100800 */
[----:B------:R-:W5:Y:S04]  /*4a3d0*/  LDL R163, [R1+0xf40] ;  /* 0x000f400001a37983 */ /* 0x000f680000100800 */
[----:B------:R2:W5:Y:S04]  /*4a3e0*/  @!P0 LDG.E.U8 R213, desc[UR60][R12.64] ;  /* 0x0000003c0cd58981 */ /* 0x000568000c1e1100 */
[----:B------:R-:W5:Y:S01]  /*4a3f0*/  LDL R162, [R1+0xf44] ;  /* 0x000f440001a27983 */ /* 0x000f620000100800 */
[----:B------:R-:W-:-:S02]  /*4a400*/  PRMT R207, RZ, 0x7610, R207 ;  /* 0x00007610ffcf7816 */ /* 0x000fc400000000cf */
[----:B------:R-:W-:Y:S02]  /*4a410*/  PRMT R205, RZ, 0x7610, R205 ;  /* 0x00007610ffcd7816 */ /* 0x000fe400000000cd */
[----:B------:R-:W-:Y:S02]  /*4a420*/  PRMT R203, RZ, 0x7610, R203 ;  /* 0x00007610ffcb7816 */ /* 0x000fe400000000cb */
[----:B------:R-:W-:Y:S02]  /*4a430*/  PRMT R201, RZ, 0x7610, R201 ;  /* 0x00007610ffc97816 */ /* 0x000fe400000000c9 */
[----:B------:R-:W-:Y:S02]  /*4a440*/  PRMT R199, RZ, 0x7610, R199 ;  /* 0x00007610ffc77816 */ /* 0x000fe400000000c7 */
[----:B------:R-:W-:Y:S02]  /*4a450*/  PRMT R197, RZ, 0x7610, R197 ;  /* 0x00007610ffc57816 */ /* 0x000fe400000000c5 */
        /* <DEDUP_REMOVED lines=17> */
[----:B------:R-:W-:Y:S01]  /*4a570*/  PRMT R222, RZ, 0x7610, R222 ;  /* 0x00007610ffde7816 */ /* 0x000fe200000000de */
[----:B------:R-:W5:Y:S04]  /*4a580*/  LDL R167, [R1+0xfa8] ;  /* 0x000fa80001a77983 */ /* 0x000f680000100800 */
[----:B------:R-:W5:Y:S01]  /*4a590*/  LDL R166, [R1+0xfac] ;  /* 0x000fac0001a67983 */ /* 0x000f620000100800 */
[----:B------:R-:W-:-:S03]  /*4a5a0*/  PRMT R220, RZ, 0x7610, R220 ;  /* 0x00007610ffdc7816 */ /* 0x000fc600000000dc */
[----:B------:R-:W5:Y:S04]  /*4a5b0*/  LDL R165, [R1+0xf88] ;  /* 0x000f880001a57983 */ /* 0x000f680000100800 */
[----:B------:R-:W5:Y:S01]  /*4a5c0*/  LDL R164, [R1+0xf8c] ;  /* 0x000f8c0001a47983 */ /* 0x000f620000100800 */
        /* <DEDUP_REMOVED lines=9> */
[----:B------:R-:W-:Y:S01]  /*4a660*/  PRMT R200, RZ, 0x7610, R200 ;  /* 0x00007610ffc87816 */ /* 0x000fe200000000c8 */
[----:B------:R-:W5:Y:S04]  /*4a670*/  LDL R171, [R1+0xee8] ;  /* 0x000ee80001ab7983 */ /* 0x000f680000100800 */
[----:B------:R-:W5:Y:S04]  /*4a680*/  LDL R170, [R1+0xeec] ;  /* 0x000eec0001aa7983 */ /* 0x000f680000100800 */
[----:B------:R-:W5:Y:S04]  /*4a690*/  LDL R169, [R1+0xed8] ;  /* 0x000ed80001a97983 */ /* 0x000f680000100800 */
        /* <DEDUP_REMOVED lines=13> */
[----:B----4-:R-:W4:Y:S04]  /*4a770*/  LDL R221, [R1+0xe38] ;  /* 0x000e380001dd7983 */ /* 0x010f280000100800 */
[----:B---3--:R-:W3:Y:S04]  /*4a780*/  LDL R219, [R1+0xe3c] ;  /* 0x000e3c0001db7983 */ /* 0x008ee80000100800 */
[----:B------:R-:W4:Y:S04]  /*4a790*/  LDL R217, [R1+0xe28] ;  /* 0x000e280001d97983 */ /* 0x000f280000100800 */
[----:B0-----:R-:W4:Y:S01]  /*4a7a0*/  LDL R215, [R1+0xe2c] ;  /* 0x000e2c0001d77983 */ /* 0x001f220000100800 */
[----:B--2---:R-:W-:-:S02]  /*4a7b0*/  @!P0 IMAD.MOV.U32 R13, RZ, RZ, R161 ;  /* 0x000000ffff0d8224 */ /* 0x004fc400078e00a1 */
[----:B------:R-:W-:Y:S01]  /*4a7c0*/  @!P0 IMAD.MOV.U32 R12, RZ, RZ, R160 ;  /* 0x000000ffff0c8224 */ /* 0x000fe200078e00a0 */
[----:B------:R-:W2:Y:S04]  /*4a7d0*/  LDL R161, [R1+0xef0] ;  /* 0x000ef00001a17983 */ /* 0x000ea80000100800 */
[----:B------:R-:W3:Y:S04]  /*4a7e0*/  LDL R160, [R1+0xee0] ;  /* 0x000ee00001a07983 */ /* 0x000ee80000100800 */
[----:B------:R0:W4:Y:S02]  /*4a7f0*/  @!P0 LDG.E.U8 R211, desc[UR60][R12.64] ;  /* 0x0000003c0cd38981 */ /* 0x000124000c1e1100 */
[----:B0-----:R-:W-:-:S02]  /*4a800*/  @!P0 IMAD.MOV.U32 R12, RZ, RZ, R157 ;  /* 0x000000ffff0c8224 */ /* 0x001fc400078e009d */
[----:B------:R-:W-:Y:S01]  /*4a810*/  @!P0 IMAD.MOV.U32 R13, RZ, RZ, R158 ;  /* 0x000000ffff0d8224 */ /* 0x000fe200078e009e */
[----:B------:R-:W2:Y:S04]  /*4a820*/  LDL R157, [R1+0xf34] ;  /* 0x000f3400019d7983 */ /* 0x000ea80000100800 */
[----:B------:R-:W3:Y:S04]  /*4a830*/  LDL R158, [R1+0xf30] ;  /* 0x000f3000019e7983 */ /* 0x000ee80000100800 */
[----:B------:R0:W4:Y:S02]  /*4a840*/  @!P0 LDG.E.U8 R209, desc[UR60][R12.64] ;  /* 0x0000003c0cd18981 */ /* 0x000124000c1e1100 */
[----:B0-----:R-:W-:-:S02]  /*4a850*/  @!P0 IMAD.MOV.U32 R12, RZ, RZ, R2 ;  /* 0x000000ffff0c8224 */ /* 0x001fc400078e0002 */
[----:B------:R-:W-:Y:S01]  /*4a860*/  @!P0 IMAD.MOV.U32 R13, RZ, RZ, R3 ;  /* 0x000000ffff0d8224 */ /* 0x000fe200078e0003 */
[----:B------:R-:W4:Y:S04]  /*4a870*/  LDL R2, [R1+0xf24] ;  /* 0x000f240001027983 */ /* 0x000f280000100800 */
[----:B------:R-:W4:Y:S04]  /*4a880*/  LDL R3, [R1+0xf20] ;  /* 0x000f200001037983 */ /* 0x000f280000100800 */
[----:B------:R0:W4:Y:S02]  /*4a890*/  @!P0 LDG.E.U8 R207, desc[UR60][R12.64] ;  /* 0x0000003c0ccf8981 */ /* 0x000124000c1e1100 */
[----:B0-----:R-:W-:-:S02]  /*4a8a0*/  @!P0 IMAD.MOV.U32 R13, RZ, RZ, R156 ;  /* 0x000000ffff0d8224 */ /* 0x001fc400078e009c */
[----:B-----5:R-:W-:Y:S01]  /*4a8b0*/  @!P0 IMAD.MOV.U32 R12, RZ, RZ, R9 ;  /* 0x000000ffff0c8224 */ /* 0x020fe200078e0009 */
[----:B------:R-:W5:Y:S04]  /*4a8c0*/  LDL R156, [R1+0xf10] ;  /* 0x000f1000019c7983 */ /* 0x000f680000100800 */
[----:B------:R-:W5:Y:S04]  /*4a8d0*/  LDL R9, [R1+0xf14] ;  /* 0x000f140001097983 */ /* 0x000f680000100800 */
[----:B------:R0:W5:Y:S02]  /*4a8e0*/  @!P0 LDG.E.U8 R205, desc[UR60][R12.64] ;  /* 0x0000003c0ccd8981 */ /* 0x000164000c1e1100 */
[----:B0-----:R-:W-:-:S02]  /*4a8f0*/  @!P0 IMAD.MOV.U32 R13, RZ, RZ, R8 ;  /* 0x000000ffff0d8224 */ /* 0x001fc400078e0008 */
[----:B------:R-:W5:Y:S01]  /*4a900*/  LDL R8, [R1+0xf00] ;  /* 0x000f000001087983 */ /* 0x000f620000100800 */
[----:B------:R-:W-:-:S03]  /*4a910*/  @!P0 IMAD.MOV.U32 R12, RZ, RZ, R7 ;  /* 0x000000ffff0c8224 */ /* 0x000fc600078e0007 */
[----:B------:R-:W5:Y:S04]  /*4a920*/  LDL R7, [R1+0xf04] ;  /* 0x000f040001077983 */ /* 0x000f680000100800 */
[----:B------:R0:W5:Y:S02]  /*4a930*/  @!P0 LDG.E.U8 R203, desc[UR60][R12.64] ;  /* 0x0000003c0ccb8981 */ /* 0x000164000c1e1100 */
[----:B0-----:R-:W-:Y:S02]  /*4a940*/  @!P0 IMAD.MOV.U32 R12, RZ, RZ, R6 ;  /* 0x000000ffff0c8224 */ /* 0x001fe400078e0006 */
[----:B------:R-:W5:Y:S01]  /*4a950*/  LDL R6, [R1+0xef4] ;  /* 0x000ef40001067983 */ /* 0x000f620000100800 */
[----:B------:R-:W-:-:S03]  /*4a960*/  @!P0 IMAD.MOV.U32 R13, RZ, RZ, R159 ;  /* 0x000000ffff0d8224 */ /* 0x000fc600078e009f */
[----:B------:R-:W5:Y:S04]  /*4a970*/  LDL R159, [R1+0xee4] ;  /* 0x000ee400019f7983 */ /* 0x000f680000100800 */
[----:B------:R0:W5:Y:S02]  /*4a980*/  @!P0 LDG.E.U8 R201, desc[UR60][R12.64] ;  /* 0x0000003c0cc98981 */ /* 0x000164000c1e1100 */
[----:B0-----:R-:W-:Y:S02]  /*4a990*/  @!P0 IMAD.MOV.U32 R13, RZ, RZ, R5 ;  /* 0x000000ffff0d8224 */ /* 0x001fe400078e0005 */
[----:B------:R-:W-:Y:S01]  /*4a9a0*/  @!P0 IMAD.MOV.U32 R12, RZ, RZ, R4 ;  /* 0x000000ffff0c8224 */ /* 0x000fe200078e0004 */
[----:B------:R-:W5:Y:S04]  /*4a9b0*/  LDL R5, [R1+0xed0] ;  /* 0x000ed00001057983 */ /* 0x000f680000100800 */
[----:B------:R-:W5:Y:S04]  /*4a9c0*/  LDL R4, [R1+0xed4] ;  /* 0x000ed40001047983 */ /* 0x000f680000100800 */
[----:B------:R0:W5:Y:S02]  /*4a9d0*/  @!P0 LDG.E.U8 R199, desc[UR60][R12.64] ;  /* 0x0000003c0cc78981 */ /* 0x000164000c1e1100 */
[----:B0-----:R-:W-:-:S02]  /*4a9e0*/  @!P0 IMAD.MOV.U32 R12, RZ, RZ, R162 ;  /* 0x000000ffff0c8224 */ /* 0x001fc400078e00a2 */
[----:B------:R-:W-:Y:S01]  /*4a9f0*/  @!P0 IMAD.MOV.U32 R13, RZ, RZ, R163 ;  /* 0x000000ffff0d8224 */ /* 0x000fe200078e00a3 */
[----:B------:R-:W5:Y:S04]  /*4aa00*/  LDL R162, [R1+0xe74] ;  /* 0x000e740001a27983 */ /* 0x000f680000100800 */
[----:B------:R-:W5:Y:S04]  /*4aa10*/  LDL R163, [R1+0xe70] ;  /* 0x000e700001a37983 */ /* 0x000f680000100800 */
[----:B------:R2:W5:Y:S02]  /*4aa20*/  @!P0 LDG.E.U8 R197, desc[UR60][R12.64] ;  /* 0x0000003c0cc58981 */ /* 0x000564000c1e1100 */
[----:B--2---:R-:W-:-:S02]  /*4aa30*/  @!P0 IMAD.MOV.U32 R12, RZ, RZ, R157 ;  /* 0x000000ffff0c8224 */ /* 0x004fc400078e009d */
[----:B---3--:R-:W-:Y:S01]  /*4aa40*/  @!P0 IMAD.MOV.U32 R13, RZ, RZ, R158 ;  /* 0x000000ffff0d8224 */ /* 0x008fe200078e009e */
[----:B------:R-:W2:Y:S04]  /*4aa50*/  LDL R157, [R1+0xec4] ;  /* 0x000ec400019d7983 */ /* 0x000ea80000100800 */
[----:B------:R-:W3:Y:S04]  /*4aa60*/  LDL R158, [R1+0xec0] ;  /* 0x000ec000019e7983 */ /* 0x000ee80000100800 */
[----:B------:R4:W3:Y:S02]  /*4aa70*/  @!P0 LDG.E.U8 R195, desc[UR60][R12.64] ;  /* 0x0000003c0cc38981 */ /* 0x0008e4000c1e1100 */
[----:B----4-:R-:W-:-:S02]  /*4aa80*/  @!P0 IMAD.MOV.U32 R12, RZ, RZ, R2 ;  /* 0x000000ffff0c8224 */ /* 0x010fc400078e0002 */
[----:B------:R-:W-:Y:S01]  /*4aa90*/  @!P0 IMAD.MOV.U32 R13, RZ, RZ, R3 ;  /* 0x000000ffff0d8224 */ /* 0x000fe200078e0003 */
[----:B------:R-:W4:Y:S04]  /*4aaa0*/  LDL R2, [R1+0xeb4] ;  /* 0x000eb40001027983 */ /* 0x000f280000100800 */
[----:B------:R-:W4:Y:S04]  /*4aab0*/  LDL R3, [R1+0xeb0] ;  /* 0x000eb00001037983 */ /* 0x000f280000100800 */
[----:B------:R5:W4:Y:S02]  /*4aac0*/  @!P0 LDG.E.U8 R193, desc[UR60][R12.64] ;  /* 0x0000003c0cc18981 */ /* 0x000b24000c1e1100 */
[----:B-----5:R-:W-:-:S02]  /*4aad0*/  @!P0 IMAD.MOV.U32 R13, RZ, RZ, R156 ;  /* 0x000000ffff0d8224 */ /* 0x020fc400078e009c */
[----:B------:R-:W-:Y:S01]  /*4aae0*/  @!P0 IMAD.MOV.U32 R12, RZ, RZ, R9 ;  /* 0x000000ffff0c8224 */ /* 0x000fe200078e0009 */
        /* <DEDUP_REMOVED lines=27> */
[----:B------:R4:W2:Y:S02]  /*4aca0*/  @!P0 LDG.E.U8 R181, desc[UR60][R12.64] ;  /* 0x0000003c0cb58981 */ /* 0x0008a4000c1e1100 */
[----:B----4-:R-:W-:-:S02]  /*4acb0*/  @!P0 IMAD.MOV.U32 R12, RZ, RZ, R2 ;  /* 0x000000ffff0c8224 */ /* 0x010fc400078e0002 */
[----:B------:R-:W-:Y:S01]  /*4acc0*/  @!P0 IMAD.MOV.U32 R13, RZ, RZ, R3 ;  /* 0x000000ffff0d8224 */ /* 0x000fe200078e0003 */
[----:B------:R-:W4:Y:S04]  /*4acd0*/  LDL R2, [R1+0xe44] ;  /* 0x000e440001027983 */ /* 0x000f280000100800 */
[----:B------:R-:W2:Y:S04]  /*4ace0*/  LDL R3, [R1+0xe40] ;  /* 0x000e400001037983 */ /* 0x000ea80000100800 */
[----:B------:R5:W2:Y:S02]  /*4acf0*/  @!P0 LDG.E.U8 R179, desc[UR60][R12.64] ;  /* 0x0000003c0cb38981 */ /* 0x000aa4000c1e1100 */
        /* <DEDUP_REMOVED lines=25> */
[----:B------:R-:W5:Y:S01]  /*4ae90*/  LDL R159, [R1+0xfd8] ;  /* 0x000fd800019f7983 */ /* 0x000f620000100800 */
[----:B---3--:R-:W-:-:S03]  /*4aea0*/  @!P0 IMAD.MOV.U32 R12, RZ, RZ, R158 ;  /* 0x000000ffff0c8224 */ /* 0x008fc600078e009e */
[----:B------:R-:W3:Y:S04]  /*4aeb0*/  LDL R158, [R1+0xfdc] ;  /* 0x000fdc00019e7983 */ /* 0x000ee80000100800 */
[----:B------:R4:W3:Y:S02]  /*4aec0*/  @!P0 LDG.E.U8 R19, desc[UR60][R12.64] ;  /* 0x0000003c0c138981 */ /* 0x0008e4000c1e1100 */
[----:B----4-:R-:W-:Y:S02]  /*4aed0*/  @!P0 IMAD.MOV.U32 R12, RZ, RZ, R2 ;  /* 0x000000ffff0c8224 */ /* 0x010fe400078e0002 */
[----:B--2---:R-:W-:Y:S01]  /*4aee0*/  @!P0 IMAD.MOV.U32 R13, RZ, RZ, R3 ;  /* 0x000000ffff0d8224 */ /* 0x004fe200078e0003 */
[----:B------:R-:W2:Y:S04]  /*4aef0*/  LDL R2, [R1+0xfcc] ;  /* 0x000fcc0001027983 */ /* 0x000ea80000100800 */
[----:B------:R-:W4:Y:S04]  /*4af00*/  LDL R3, [R1+0xfc8] ;  /* 0x000fc80001037983 */ /* 0x000f280000100800 */
[----:B------:R0:W4:Y:S02]  /*4af10*/  @!P0 LDG.E.U8 R17, desc[UR60][R12.64] ;  /* 0x0000003c0c118981 */ /* 0x000124000c1e1100 */
[----:B0-----:R-:W-:-:S02]  /*4af20*/  PRMT R13, RZ, 0x7610, R13 ;  /* 0x00007610ff0d7816 */ /* 0x001fc4000000000d */
[----:B-----5:R0:W5:Y:S02]  /*4af30*/  @!P0 LDG.E.U8 R15, desc[UR60][R156.64] ;  /* 0x0000003c9c0f8981 */ /* 0x020164000c1e1100 */
        /* <DEDUP_REMOVED lines=25> */
[----:B--2---:R-:W-:Y:S02]  /*4b0d0*/  @!P1 IMAD.MOV.U32 R156, RZ, RZ, R2 ;  /* 0x000000ffff9c9224 */ /* 0x004fe400078e0002 */
[----:B----4-:R-:W-:Y:S01]  /*4b0e0*/  @!P1 IMAD.MOV.U32 R157, RZ, RZ, R3 ;  /* 0x000000ffff9d9224 */ /* 0x010fe200078e0003 */
[----:B------:R-:W2:Y:S04]  /*4b0f0*/  LDL R2, [R1+0xf4c] ;  /* 0x000f4c0001027983 */ /* 0x000ea80000100800 */
[----:B------:R-:W4:Y:S04]  /*4b100*/  LDL R3, [R1+0xf48] ;  /* 0x000f480001037983 */ /* 0x000f280000100800 */
[----:B------:R5:W3:Y:S02]  /*4b110*/  @!P1 LDG.E.U8 R214, desc[UR60][R156.64] ;  /* 0x0000003c9cd69981 */ /* 0x000ae4000c1e1100 */
[----:B-----5:R-:W-:-:S02]  /*4b120*/  @!P1 IMAD.MOV.U32 R157, RZ, RZ, R9 ;  /* 0x000000ffff9d9224 */ /* 0x020fc400078e0009 */
        /* <DEDUP_REMOVED lines=35> */
[----:B----4-:R-:W-:Y:S01]  /*4b360*/  @!P1 IMAD.MOV.U32 R157, RZ, RZ, R3 ;  /* 0x000000ffff9d9224 */ /* 0x010fe200078e0003 */
[----:B------:R-:W2:Y:S04]  /*4b370*/  LDL R2, [R1+0xefc] ;  /* 0x000efc0001027983 */ /* 0x000ea80000100800 */
[----:B------:R-:W4:Y:S04]  /*4b380*/  LDL R3, [R1+0xef8] ;  /* 0x000ef80001037983 */ /* 0x000f280000100800 */
[----:B------:R3:W4:Y:S02]  /*4b390*/  @!P1 LDG.E.U8 R198, desc[UR60][R156.64] ;  /* 0x0000003c9cc69981 */ /* 0x000724000c1e1100 */
[----:B---3--:R-:W-:-:S02]  /*4b3a0*/  @!P1 IMAD.MOV.U32 R156, RZ, RZ, R158 ;  /* 0x000000ffff9c9224 */ /* 0x008fc400078e009e */
[----:B------:R-:W-:Y:S01]  /*4b3b0*/  @!P1 IMAD.MOV.U32 R157, RZ, RZ, R159 ;  /* 0x000000ffff9d9224 */ /* 0x000fe200078e009f */
[----:B------:R-:W3:Y:S04]  /*4b3c0*/  LDL R158, [R1+0xe8c] ;  /* 0x000e8c00019e7983 */ /* 0x000ee80000100800 */
[----:B------:R-:W3:Y:S04]  /*4b3d0*/  LDL R159, [R1+0xe88] ;  /* 0x000e8800019f7983 */ /* 0x000ee80000100800 */
        /* <DEDUP_REMOVED lines=21> */
[----:B0-----:R-:W-:-:S02]  /*4b530*/  @!P1 IMAD.MOV.U32 R156, RZ, RZ, R170 ;  /* 0x000000ffff9c9224 */ /* 0x001fc400078e00aa */
[----:B------:R-:W-:-:S05]  /*4b540*/  @!P1 IMAD.MOV.U32 R157, RZ, RZ, R171 ;  /* 0x000000ffff9d9224 */ /* 0x000fca00078e00ab */
[----:B------:R0:W4:Y:S02]  /*4b550*/  @!P1 LDG.E.U8 R186, desc[UR60][R156.64] ;  /* 0x0000003c9cba9981 */ /* 0x000124000c1e1100 */
[----:B0-----:R-:W-:Y:S02]  /*4b560*/  @!P1 IMAD.MOV.U32 R156, RZ, RZ, R168 ;  /* 0x000000ffff9c9224 */ /* 0x001fe400078e00a8 */
[----:B------:R-:W-:-:S05]  /*4b570*/  @!P1 IMAD.MOV.U32 R157, RZ, RZ, R169 ;  /* 0x000000ffff9d9224 */ /* 0x000fca00078e00a9 */
[----:B------:R0:W4:Y:S02]  /*4b580*/  @!P1 LDG.E.U8 R184, desc[UR60][R156.64] ;  /* 0x0000003c9cb89981 */ /* 0x000124000c1e1100 */
[----:B0-----:R-:W-:Y:S02]  /*4b590*/  @!P1 IMAD.MOV.U32 R156, RZ, RZ, R166 ;  /* 0x000000ffff9c9224 */ /* 0x001fe400078e00a6 */
[----:B------:R-:W-:-:S05]  /*4b5a0*/  @!P1 IMAD.MOV.U32 R157, RZ, RZ, R167 ;  /* 0x000000ffff9d9224 */ /* 0x000fca00078e00a7 */
[----:B------:R0:W4:Y:S02]  /*4b5b0*/  @!P1 LDG.E.U8 R182, desc[UR60][R156.64] ;  /* 0x0000003c9cb69981 */ /* 0x000124000c1e1100 */
[----:B0-----:R-:W-:Y:S02]  /*4b5c0*/  @!P1 IMAD.MOV.U32 R156, RZ, RZ, R164 ;  /* 0x000000ffff9c9224 */ /* 0x001fe400078e00a4 */
[----:B------:R-:W-:Y:S02]  /*4b5d0*/  @!P1 IMAD.MOV.U32 R157, RZ, RZ, R165 ;  /* 0x000000ffff9d9224 */ /* 0x000fe400078e00a5 */
[----:B------:R-:W4:Y:S04]  /*4b5e0*/  LDL R165, [R1+0xe1c] ;  /* 0x000e1c0001a57983 */ /* 0x000f280000100800 */
[----:B------:R0:W4:Y:S04]  /*4b5f0*/  @!P1 LDG.E.U8 R180, desc[UR60][R156.64] ;  /* 0x0000003c9cb49981 */ /* 0x000128000c1e1100 */
[----:B------:R-:W4:Y:S04]  /*4b600*/  LDL.LU R245, [R1+0x3060] ;  /* 0x0030600001f57983 */ /* 0x000f280000300800 */
[----:B------:R-:W4:Y:S04]  /*4b610*/  LDL.LU R166, [R1+0x3064] ;  /* 0x0030640001a67983 */ /* 0x000f280000300800 */
[----:B------:R-:W4:Y:S04]  /*4b620*/  LDL.LU R246, [R1+0x3058] ;  /* 0x0030580001f67983 */ /* 0x000f280000300800 */
[----:B------:R-:W4:Y:S01]  /*4b630*/  LDL.LU R167, [R1+0x305c] ;  /* 0x00305c0001a77983 */ /* 0x000f220000300800 */
[----:B------:R-:W-:-:S03]  /*4b640*/  PRMT R154, RZ, 0x7610, R154 ;  /* 0x00007610ff9a7816 */ /* 0x000fc6000000009a */
[----:B------:R-:W4:Y:S01]  /*4b650*/  LDL.LU R247, [R1+0x3050] ;  /* 0x0030500001f77983 */ /* 0x000f220000300800 */
[----:B0-----:R-:W-:Y:S02]  /*4b660*/  @!P1 IMAD.MOV.U32 R156, RZ, RZ, R162 ;  /* 0x000000ffff9c9224 */ /* 0x001fe400078e00a2 */
[----:B------:R-:W-:-:S05]  /*4b670*/  @!P1 IMAD.MOV.U32 R157, RZ, RZ, R163 ;  /* 0x000000ffff9d9224 */ /* 0x000fca00078e00a3 */
[----:B------:R0:W4:Y:S02]  /*4b680*/  @!P1 LDG.E.U8 R178, desc[UR60][R156.64] ;  /* 0x0000003c9cb29981 */ /* 0x000124000c1e1100 */
[----:B0-----:R-:W-:Y:S02]  /*4b690*/  @!P1 IMAD.MOV.U32 R156, RZ, RZ, R160 ;  /* 0x000000ffff9c9224 */ /* 0x001fe400078e00a0 */
[----:B------:R-:W-:-:S05]  /*4b6a0*/  @!P1 IMAD.MOV.U32 R157, RZ, RZ, R161 ;  /* 0x000000ffff9d9224 */ /* 0x000fca00078e00a1 */
[----:B------:R3:W4:Y:S01]  /*4b6b0*/  @!P1 LDG.E.U8 R176, desc[UR60][R156.64] ;  /* 0x0000003c9cb09981 */ /* 0x000722000c1e1100 */
[----:B------:R-:W-:Y:S01]  /*4b6c0*/  PRMT R152, RZ, 0x7610, R152 ;  /* 0x00007610ff987816 */ /* 0x000fe20000000098 */
[----:B---3--:R-:W-:Y:S02]  /*4b6d0*/  @!P1 IMAD.MOV.U32 R156, RZ, RZ, R158 ;  /* 0x000000ffff9c9224 */ /* 0x008fe400078e009e */
[----:B------:R-:W-:Y:S01]  /*4b6e0*/  @!P1 IMAD.MOV.U32 R157, RZ, RZ, R159 ;  /* 0x000000ffff9d9224 */ /* 0x000fe200078e009f */
[----:B------:R-:W3:Y:S04]  /*4b6f0*/  LDL.LU R158, [R1+0x3054] ;  /* 0x00305400019e7983 */ /* 0x000ee80000300800 */
[----:B------:R-:W3:Y:S04]  /*4b700*/  LDL.LU R164, [R1+0x303c] ;  /* 0x00303c0001a47983 */ /* 0x000ee80000300800 */
[----:B------:R-:W3:Y:S04]  /*4b710*/  LDL.LU R159, [R1+0x3040] ;  /* 0x00304000019f7983 */ /* 0x000ee80000300800 */
[----:B------:R-:W3:Y:S04]  /*4b720*/  LDL.LU R248, [R1+0x3038] ;  /* 0x0030380001f87983 */ /* 0x000ee80000300800 */
[----:B------:R-:W3:Y:S04]  /*4b730*/  LDL.LU R160, [R1+0x304c] ;  /* 0x00304c0001a07983 */ /* 0x000ee80000300800 */
[----:B------:R5:W3:Y:S04]  /*4b740*/  @!P1 LDG.E.U8 R154, desc[UR60][R156.64] ;  /* 0x0000003c9c9a9981 */ /* 0x000ae8000c1e1100 */
[----:B------:R-:W3:Y:S04]  /*4b750*/  LDL.LU R169, [R1+0x3030] ;  /* 0x0030300001a97983 */ /* 0x000ee80000300800 */
[----:B------:R-:W3:Y:S04]  /*4b760*/  LDL.LU R168, [R1+0x3044] ;  /* 0x0030440001a87983 */ /* 0x000ee80000300800 */
[----:B------:R-:W3:Y:S04]  /*4b770*/  LDL.LU R249, [R1+0x3020] ;  /* 0x0030200001f97983 */ /* 0x000ee80000300800 */
[----:B------:R-:W3:Y:S04]  /*4b780*/  LDL.LU R161, [R1+0x302c] ;  /* 0x00302c0001a17983 */ /* 0x000ee80000300800 */
[----:B------:R-:W3:Y:S04]  /*4b790*/  LDL.LU R170, [R1+0x301c] ;  /* 0x00301c0001aa7983 */ /* 0x000ee80000300800 */
[----:B------:R-:W3:Y:S01]  /*4b7a0*/  LDL.LU R250, [R1+0x3028] ;  /* 0x0030280001fa7983 */ /* 0x000ee20000300800 */
[----:B------:R-:W-:-:S03]  /*4b7b0*/  PRMT R22, RZ, 0x7610, R22 ;  /* 0x00007610ff167816 */ /* 0x000fc60000000016 */
[----:B------:R-:W3:Y:S04]  /*4b7c0*/  LDL.LU R171, [R1+0x3018] ;  /* 0x0030180001ab7983 */ /* 0x000ee80000300800 */
[----:B------:R-:W3:Y:S01]  /*4b7d0*/  LDL.LU R251, [R1+0x3024] ;  /* 0x0030240001fb7983 */ /* 0x000ee20000300800 */
[----:B-----5:R-:W-:Y:S02]  /*4b7e0*/  @!P1 IMAD.MOV.U32 R156, RZ, RZ, R8 ;  /* 0x000000ffff9c9224 */ /* 0x020fe400078e0008 */
[----:B------:R-:W-:Y:S01]  /*4b7f0*/  @!P1 IMAD.MOV.U32 R157, RZ, RZ, R9 ;  /* 0x000000ffff9d9224 */ /* 0x000fe200078e0009 */
[----:B------:R-:W5:Y:S04]  /*4b800*/  LDL.LU R252, [R1+0x3008] ;  /* 0x0030080001fc7983 */ /* 0x000f680000300800 */
[----:B------:R-:W5:Y:S04]  /*4b810*/  LDL.LU R162, [R1+0x3014] ;  /* 0x0030140001a27983 */ /* 0x000f680000300800 */
[----:B------:R-:W5:Y:S04]  /*4b820*/  LDL.LU R173, [R1+0xe0c] ;  /* 0x000e0c0001ad7983 */ /* 0x000f680000300800 */
[----:B------:R0:W5:Y:S01]  /*4b830*/  @!P1 LDG.E.U8 R152, desc[UR60][R156.64] ;  /* 0x0000003c9c989981 */ /* 0x000162000c1e1100 */
[----:B------:R-:W-:Y:S01]  /*4b840*/  PRMT R20, RZ, 0x7610, R20 ;  /* 0x00007610ff147816 */ /* 0x000fe20000000014 */
[----:B0-----:R-:W-:-:S02]  /*4b850*/  @!P1 IMAD.MOV.U32 R156, RZ, RZ, R6 ;  /* 0x000000ffff9c9224 */ /* 0x001fc400078e0006 */
[----:B------:R-:W-:Y:S02]  /*4b860*/  @!P1 IMAD.MOV.U32 R157, RZ, RZ, R7 ;  /* 0x000000ffff9d9224 */ /* 0x000fe400078e0007 */
[----:B------:R-:W5:Y:S04]  /*4b870*/  LDL.LU R7, [R1+0x3010] ;  /* 0x0030100001077983 */ /* 0x000f680000300800 */
[----:B------:R0:W5:Y:S04]  /*4b880*/  @!P1 LDG.E.U8 R22, desc[UR60][R156.64] ;  /* 0x0000003c9c169981 */ /* 0x000168000c1e1100 */
[----:B------:R-:W5:Y:S04]  /*4b890*/  LDL.LU R174, [R1+0xe08] ;  /* 0x000e080001ae7983 */ /* 0x000f680000300800 */
[----:B------:R-:W5:Y:S04]  /*4b8a0*/  LDL.LU R8, [R1+0x300c] ;  /* 0x00300c0001087983 */ /* 0x000f680000300800 */
[----:B------:R-:W5:Y:S04]  /*4b8b0*/  LDL.LU R175, [R1+0xdec] ;  /* 0x000dec0001af7983 */ /* 0x000f680000300800 */
[----:B------:R-:W5:Y:S04]  /*4b8c0*/  LDL.LU R163, [R1+0xdf8] ;  /* 0x000df80001a37983 */ /* 0x000f680000300800 */
[----:B------:R-:W5:Y:S04]  /*4b8d0*/  LDL.LU R9, [R1+0xddc] ;  /* 0x000ddc0001097983 */ /* 0x000f680000300800 */
[----:B------:R-:W5:Y:S04]  /*4b8e0*/  LDL.LU R172, [R1+0xdf4] ;  /* 0x000df40001ac7983 */ /* 0x000f680000300800 */
[----:B------:R-:W5:Y:S01]  /*4b8f0*/  LDL.LU R6, [R1+0xdd8] ;  /* 0x000dd80001067983 */ /* 0x000f620000300800 */
[----:B0-----:R-:W-:-:S03]  /*4b900*/  @!P1 IMAD.MOV.U32 R156, RZ, RZ, R4 ;  /* 0x000000ffff9c9224 */ /* 0x001fc600078e0004 */
[----:B------:R-:W5:Y:S01]  /*4b910*/  LDL.LU R225, [R1+0xdf0] ;  /* 0x000df00001e17983 */ /* 0x000f620000300800 */
[----:B------:R-:W-:-:S05]  /*4b920*/  @!P1 IMAD.MOV.U32 R157, RZ, RZ, R5 ;  /* 0x000000ffff9d9224 */ /* 0x000fca00078e0005 */
[----:B------:R2:W5:Y:S02]  /*4b930*/  @!P1 LDG.E.U8 R20, desc[UR60][R156.64] ;  /* 0x0000003c9c149981 */ /* 0x000564000c1e1100 */
[----:B--2---:R-:W-:Y:S02]  /*4b940*/  @!P1 IMAD.MOV.U32 R156, RZ, RZ, R2 ;  /* 0x000000ffff9c9224 */ /* 0x004fe400078e0002 */
[----:B----4-:R-:W-:Y:S01]  /*4b950*/  @!P1 IMAD.MOV.U32 R157, RZ, RZ, R3 ;  /* 0x000000ffff9d9224 */ /* 0x010fe200078e0003 */
[----:B------:R-:W2:Y:S04]  /*4b960*/  LDL.LU R2, [R1+0x698] ;  /* 0x0006980001027983 */ /* 0x000ea80000300800 */
[----:B------:R-:W2:Y:S04]  /*4b970*/  LDL.LU R3, [R1+0x6b8] ;  /* 0x0006b80001037983 */ /* 0x000ea80000300800 */
[----:B------:R-:W4:Y:S04]  /*4b980*/  LDL.LU R4, [R1+0x658] ;  /* 0x0006580001047983 */ /* 0x000f280000300800 */
[----:B------:R-:W4:Y:S01]  /*4b990*/  LDL.LU R5, [R1+0x678] ;  /* 0x0006780001057983 */ /* 0x000f220000300800 */
[----:B------:R-:W-:-:S02]  /*4b9a0*/  PRMT R18, RZ, 0x7610, R18 ;  /* 0x00007610ff127816 */ /* 0x000fc40000000012 */
[----:B------:R-:W-:-:S04]  /*4b9b0*/  PRMT R16, RZ, 0x7610, R16 ;  /* 0x00007610ff107816 */ /* 0x000fc80000000010 */
[----:B------:R0:W2:Y:S01]  /*4b9c0*/  @!P1 LDG.E.U8 R18, desc[UR60][R156.64] ;  /* 0x0000003c9c129981 */ /* 0x0000a2000c1e1100 */
[----:B------:R-:W-:Y:S01]  /*4b9d0*/  PRMT R14, RZ, 0x7610, R14 ;  /* 0x00007610ff0e7816 */ /* 0x000fe2000000000e */
[----:B0-----:R-:W-:Y:S02]  /*4b9e0*/  @!P1 IMAD.MOV.U32 R156, RZ, RZ, R219 ;  /* 0x000000ffff9c9224 */ /* 0x001fe400078e00db */
[----:B------:R-:W-:-:S05]  /*4b9f0*/  @!P1 IMAD.MOV.U32 R157, RZ, RZ, R221 ;  /* 0x000000ffff9d9224 */ /* 0x000fca00078e00dd */
[----:B------:R0:W2:Y:S01]  /*4ba00*/  @!P1 LDG.E.U8 R16, desc[UR60][R156.64] ;  /* 0x0000003c9c109981 */ /* 0x0000a2000c1e1100 */
[----:B------:R-:W-:Y:S01]  /*4ba10*/  PRMT R12, RZ, 0x7610, R12 ;  /* 0x00007610ff0c7816 */ /* 0x000fe2000000000c */
[----:B0-----:R-:W-:Y:S02]  /*4ba20*/  @!P1 IMAD.MOV.U32 R156, RZ, RZ, R215 ;  /* 0x000000ffff9c9224 */ /* 0x001fe400078e00d7 */
[----:B------:R-:W-:-:S05]  /*4ba30*/  @!P1 IMAD.MOV.U32 R157, RZ, RZ, R217 ;  /* 0x000000ffff9d9224 */ /* 0x000fca00078e00d9 */
[----:B------:R0:W2:Y:S02]  /*4ba40*/  @!P1 LDG.E.U8 R14, desc[UR60][R156.64] ;  /* 0x0000003c9c0e9981 */ /* 0x0000a4000c1e1100 */
[----:B0-----:R-:W-:Y:S02]  /*4ba50*/  @!P1 IMAD.MOV.U32 R157, RZ, RZ, R236 ;  /* 0x000000ffff9d9224 */ /* 0x001fe400078e00ec */
[----:B------:R-:W-:-:S05]  /*4ba60*/  @!P1 IMAD.MOV.U32 R156, RZ, RZ, R165 ;  /* 0x000000ffff9c9224 */ /* 0x000fca00078e00a5 */
[----:B------:R0:W2:Y:S02]  /*4ba70*/  @!P1 LDG.E.U8 R12, desc[UR60][R156.64] ;  /* 0x0000003c9c0c9981 */ /* 0x0000a4000c1e1100 */
[----:B0-----:R-:W-:Y:S02]  /*4ba80*/  PRMT R156, R166, 0x5410, R245 ;  /* 0x00005410a69c7816 */ /* 0x001fe400000000f5 */
[----:B---3--:R-:W-:Y:S02]  /*4ba90*/  PRMT R159, R159, 0x5410, R164 ;  /* 0x000054109f9f7816 */ /* 0x008fe400000000a4 */
[----:B------:R-:W-:Y:S02]  /*4baa0*/  PRMT R164, R0, 0x5410, R11 ;  /* 0x0000541000a47816 */ /* 0x000fe4000000000b */
[----:B------:R-:W3:Y:S04]  /*4bab0*/  LDL.LU R11, [R1+0x312c] ;  /* 0x00312c00010b7983 */ /* 0x000ee80000300800 */
[----:B------:R-:W3:Y:S01]  /*4bac0*/  LDL.LU R0, [R1+0x3128] ;  /* 0x0031280001007983 */ /* 0x000ee20000300800 */
[----:B------:R-:W-:-:S02]  /*4bad0*/  PRMT R165, R250, 0x5410, R170 ;  /* 0x00005410faa57816 */ /* 0x000fc400000000aa */
[----:B-----5:R-:W-:Y:S02]  /*4bae0*/  PRMT R166, R7, 0x5410, R173 ;  /* 0x0000541007a67816 */ /* 0x020fe400000000ad */
[----:B------:R-:W-:Y:S02]  /*4baf0*/  PRMT R170, R8, 0x5410, R174 ;  /* 0x0000541008aa7816 */ /* 0x000fe400000000ae */
[----:B------:R-:W-:Y:S01]  /*4bb00*/  PRMT R163, R163, 0x5410, R175 ;  /* 0x00005410a3a37816 */ /* 0x000fe200000000af */
[----:B------:R-:W5:Y:S04]  /*4bb10*/  LDL.LU R174, [R1+0x618] ;  /* 0x0006180001ae7983 */ /* 0x000f680000300800 */
[----:B------:R-:W5:Y:S01]  /*4bb20*/  LDL.LU R175, [R1+0x638] ;  /* 0x0006380001af7983 */ /* 0x000f620000300800 */
[----:B----4-:R-:W-:-:S03]  /*4bb30*/  PRMT R173, R5, 0x5410, R4 ;  /* 0x0000541005ad7816 */ /* 0x010fc60000000004 */
[----:B------:R-:W4:Y:S04]  /*4bb40*/  LDL.LU R4, [R1+0x5d8] ;  /* 0x0005d80001047983 */ /* 0x000f280000300800 */
[----:B------:R-:W4:Y:S01]  /*4bb50*/  LDL.LU R5, [R1+0x5f8] ;  /* 0x0005f80001057983 */ /* 0x000f220000300800 */
[----:B------:R-:W-:Y:S02]  /*4bb60*/  LOP3.LUT R10, R10, 0xffff, RZ, 0xc0, !PT ;  /* 0x0000ffff0a0a7812 */ /* 0x000fe400078ec0ff */
[----:B------:R-:W-:-:S04]  /*4bb70*/  LOP3.LUT R224, R244, 0xffff, RZ, 0xc0, !PT ;  /* 0x0000fffff4e07812 */ /* 0x000fc800078ec0ff */
[----:B------:R-:W-:Y:S02]  /*4bb80*/  PRMT R224, R224, 0x3340, R10 ;  /* 0x00003340e0e07816 */ /* 0x000fe4000000000a */
[----:B------:R-:W4:Y:S04]  /*4bb90*/  LDL.LU R10, [R1+0xdbc] ;  /* 0x000dbc00010a7983 */ /* 0x000f280000300800 */
        /* <DEDUP_REMOVED lines=21> */
[----:B------:R-:W4:Y:S01]  /*4bcf0*/  LDL.LU R243, [R1+0x67c] ;  /* 0x00067c0001f37983 */ /* 0x000f220000300800 */
[----:B------:R-:W-:-:S03]  /*4bd00*/  PRMT R157, R167, 0x5410, R246 ;  /* 0x00005410a79d7816 */ /* 0x000fc600000000f6 */
        /* <DEDUP_REMOVED lines=12> */
[----:B------:R-:W4:Y:S04]  /*4bdd0*/  LDL.LU R251, [R1+0x5e4] ;  /* 0x0005e40001fb7983 */ /* 0x000f280000300800 */
[----:B------:R-:W4:Y:S04]  /*4bde0*/  LDL.LU R252, [R1+0x604] ;  /* 0x0006040001fc7983 */ /* 0x000f280000300800 */
[----:B------:R-:W4:Y:S01]  /*4bdf0*/  LDL.LU R7, [R1+0x5e0] ;  /* 0x0005e00001077983 */ /* 0x000f220000300800 */
[----:B------:R-:W-:Y:S02]  /*4be00*/  PRMT R167, R172, 0x5410, R9 ;  /* 0x00005410aca77816 */ /* 0x000fe40000000009 */
[----:B------:R-:W-:Y:S01]  /*4be10*/  PRMT R171, R225, 0x5410, R6 ;  /* 0x00005410e1ab7816 */ /* 0x000fe20000000006 */
[----:B------:R-:W4:Y:S04]  /*4be20*/  LDL.LU R8, [R1+0x600] ;  /* 0x0006000001087983 */ /* 0x000f280000300800 */
[----:B------:R-:W4:Y:S01]  /*4be30*/  LDL.LU R9, [R1+0x5dc] ;  /* 0x0005dc0001097983 */ /* 0x000f220000300800 */
[----:B--2---:R-:W-:-:S03]  /*4be40*/  PRMT R172, R3, 0x5410, R2 ;  /* 0x0000541003ac7816 */ /* 0x004fc60000000002 */
[----:B------:R-:W2:Y:S04]  /*4be50*/  LDL.LU R6, [R1+0x5fc] ;  /* 0x0005fc0001067983 */ /* 0x000ea80000300800 */
[----:B------:R-:W2:Y:S04]  /*4be60*/  LDL.LU R2, [R1+0xce4] ;  /* 0x000ce40001027983 */ /* 0x000ea80000300800 */
[----:B------:R-:W2:Y:S01]  /*4be70*/  LDL.LU R3, [R1+0xd04] ;  /* 0x000d040001037983 */ /* 0x000ea20000300800 */
[----:B---3--:R-:W-:-:S05]  /*4be80*/  IMAD.IADD R225, R0, 0x1, R11 ;  /* 0x0000000100e17824 */ /* 0x008fca00078e020b */
[----:B------:R0:W-:Y:S01]  /*4be90*/  STS.128 [R225], R156 ;  /* 0x0000009ce1007388 */ /* 0x0001e20000000c00 */
[----:B-----5:R-:W-:Y:S02]  /*4bea0*/  PRMT R174, R175, 0x5410, R174 ;  /* 0x00005410afae7816 */ /* 0x020fe400000000ae */
[----:B----4-:R-:W-:Y:S02]  /*4beb0*/  PRMT R175, R5, 0x5410, R4 ;  /* 0x0000541005af7816 */ /* 0x010fe40000000004 */
[----:B------:R-:W3:Y:S04]  /*4bec0*/  LDL.LU R4, [R1+0xda0] ;  /* 0x000da00001047983 */ /* 0x000ee80000300800 */
[----:B------:R-:W3:Y:S04]  /*4bed0*/  LDL.LU R5, [R1+0xdc0] ;  /* 0x000dc00001057983 */ /* 0x000ee80000300800 */
[----:B0-----:R-:W4:Y:S04]  /*4bee0*/  LDL.LU R157, [R1+0xda4] ;  /* 0x000da400019d7983 */ /* 0x001f280000300800 */
[----:B------:R-:W4:Y:S04]  /*4bef0*/  LDL.LU R158, [R1+0xdc4] ;  /* 0x000dc400019e7983 */ /* 0x000f280000300800 */
[----:B------:R-:W5:Y:S04]  /*4bf00*/  LDL.LU R159, [R1+0xd9c] ;  /* 0x000d9c00019f7983 */ /* 0x000f680000300800 */
[----:B------:R-:W-:Y:S04]  /*4bf10*/  STS.128 [R225+0x10000], R172 ;  /* 0x010000ace1007388 */ /* 0x000fe80000000c00 */
[----:B------:R0:W-:Y:S04]  /*4bf20*/  STS.128 [R225+0x4000], R160 ;  /* 0x004000a0e1007388 */ /* 0x0001e80000000c00 */
[----:B------:R1:W-:Y:S04]  /*4bf30*/  STS.128 [R225+0x8000], R164 ;  /* 0x008000a4e1007388 */ /* 0x0003e80000000c00 */
[----:B------:R1:W-:Y:S01]  /*4bf40*/  STS.128 [R225+0xc000], R168 ;  /* 0x00c000a8e1007388 */ /* 0x0003e20000000c00 */
[----:B0-----:R-:W-:-:S02]  /*4bf50*/  PRMT R160, R232, 0x5410, R226 ;  /* 0x00005410e8a07816 */ /* 0x001fc400000000e2 */
[----:B-1----:R-:W-:Y:S02]  /*4bf60*/  PRMT R164, R227, 0x5410, R230 ;  /* 0x00005410e3a47816 */ /* 0x002fe400000000e6 */
[----:B------:R-:W-:Y:S02]  /*4bf70*/  PRMT R168, R231, 0x5410, R229 ;  /* 0x00005410e7a87816 */ /* 0x000fe400000000e5 */
[----:B------:R-:W-:Y:S02]  /*4bf80*/  PRMT R161, R235, 0x5410, R233 ;  /* 0x00005410eba17816 */ /* 0x000fe400000000e9 */
[----:B------:R-:W-:Y:S02]  /*4bf90*/  PRMT R165, R239, 0x5410, R237 ;  /* 0x00005410efa57816 */ /* 0x000fe400000000ed */
[----:B------:R-:W-:Y:S02]  /*4bfa0*/  PRMT R169, R243, 0x5410, R241 ;  /* 0x00005410f3a97816 */ /* 0x000fe400000000f1 */
[----:B------:R-:W-:-:S02]  /*4bfb0*/  PRMT R162, R246, 0x5410, R245 ;  /* 0x00005410f6a27816 */ /* 0x000fc400000000f5 */
[----:B------:R-:W-:Y:S02]  /*4bfc0*/  PRMT R166, R248, 0x5410, R247 ;  /* 0x00005410f8a67816 */ /* 0x000fe400000000f7 */
[----:B------:R-:W-:Y:S02]  /*4bfd0*/  PRMT R170, R250, 0x5410, R249 ;  /* 0x00005410faaa7816 */ /* 0x000fe400000000f9 */
[----:B------:R-:W-:Y:S02]  /*4bfe0*/  PRMT R163, R252, 0x5410, R251 ;  /* 0x00005410fca37816 */ /* 0x000fe400000000fb */
[----:B------:R-:W-:Y:S02]  /*4bff0*/  PRMT R167, R8, 0x5410, R7 ;  /* 0x0000541008a77816 */ /* 0x000fe40000000007 */
[----:B--2---:R-:W-:Y:S01]  /*4c000*/  PRMT R171, R6, 0x5410, R9 ;  /* 0x0000541006ab7816 */ /* 0x004fe20000000009 */
[----:B------:R-:W-:Y:S04]  /*4c010*/  STS.128 [R225+0x14000], R160 ;  /* 0x014000a0e1007388 */ /* 0x000fe80000000c00 */
[----:B------:R-:W-:Y:S04]  /*4c020*/  STS.128 [R225+0x18000], R164 ;  /* 0x018000a4e1007388 */ /* 0x000fe80000000c00 */
[----:B------:R-:W-:Y:S01]  /*4c030*/  STS.128 [R225+0x1c000], R168 ;  /* 0x01c000a8e1007388 */ /* 0x000fe20000000c00 */
[----:B------:R-:W-:-:S02]  /*4c040*/  PRMT R173, R219, 0x5410, R217 ;  /* 0x00005410dbad7816 */ /* 0x000fc400000000d9 */
[----:B------:R-:W-:Y:S02]  /*4c050*/  PRMT R174, R240, 0x5410, R242 ;  /* 0x00005410f0ae7816 */ /* 0x000fe400000000f2 */
[----:B------:R-:W-:Y:S02]  /*4c060*/  PRMT R175, R3, 0x5410, R2 ;  /* 0x0000541003af7816 */ /* 0x000fe40000000002 */
[----:B-----5:R-:W-:Y:S02]  /*4c070*/  PRMT R172, R10, 0x5410, R159 ;  /* 0x000054100aac7816 */ /* 0x020fe4000000009f */
[----:B------:R-:W-:Y:S02]  /*4c080*/  LOP3.LUT R10, R11, 0x10, RZ, 0x3c, !PT ;  /* 0x000000100b0a7812 */ /* 0x000fe400078e3cff */
[----:B----4-:R-:W-:Y:S02]  /*4c090*/  PRMT R156, R158, 0x5410, R157 ;  /* 0x000054109e9c7816 */ /* 0x010fe4000000009d */
[----:B------:R-:W-:-:S02]  /*4c0a0*/  PRMT R157, R215, 0x5410, R244 ;  /* 0x00005410d79d7816 */ /* 0x000fc400000000f4 */
[----:B------:R-:W-:Y:S02]  /*4c0b0*/  PRMT R158, R223, 0x5410, R221 ;  /* 0x00005410df9e7816 */ /* 0x000fe400000000dd */
[----:B------:R-:W-:Y:S01]  /*4c0c0*/  PRMT R159, R228, 0x5410, R238 ;  /* 0x00005410e49f7816 */ /* 0x000fe200000000ee */
[----:B------:R-:W-:-:S05]  /*4c0d0*/  IMAD.IADD R10, R0, 0x1, R10 ;  /* 0x00000001000a7824 */ /* 0x000fca00078e020a */
[----:B------:R0:W-:Y:S04]  /*4c0e0*/  STS.128 [R10], R156 ;  /* 0x0000009c0a007388 */ /* 0x0001e80000000c00 */
[----:B0-----:R-:W2:Y:S04]  /*4c0f0*/  LDL.LU R159, [R1+0xd98] ;  /* 0x000d9800019f7983 */ /* 0x001ea80000300800 */
[----:B------:R-:W2:Y:S04]  /*4c100*/  LDL.LU R160, [R1+0xdb8] ;  /* 0x000db80001a07983 */ /* 0x000ea80000300800 */
[----:B------:R-:W4:Y:S04]  /*4c110*/  LDL.LU R168, [R1+0xd60] ;  /* 0x000d600001a87983 */ /* 0x000f280000300800 */
[----:B------:R-:W4:Y:S04]  /*4c120*/  LDL.LU R169, [R1+0xd80] ;  /* 0x000d800001a97983 */ /* 0x000f280000300800 */
[----:B------:R-:W5:Y:S04]  /*4c130*/  LDL.LU R170, [R1+0xd58] ;  /* 0x000d580001aa7983 */ /* 0x000f680000300800 */
        /* <DEDUP_REMOVED lines=43> */
[----:B------:R-:W5:Y:S01]  /*4c3f0*/  LDL.LU R2, [R1+0xc64] ;  /* 0x000c640001027983 */ /* 0x000f620000300800 */
[----:B---3--:R-:W-:-:S03]  /*4c400*/  PRMT R156, R5, 0x5410, R4 ;  /* 0x00005410059c7816 */ /* 0x008fc60000000004 */
[----:B------:R-:W3:Y:S04]  /*4c410*/  LDL.LU R3, [R1+0xc84] ;  /* 0x000c840001037983 */ /* 0x000ee80000300800 */
[----:B------:R-:W3:Y:S04]  /*4c420*/  LDL.LU R4, [R1+0xc5c] ;  /* 0x000c5c0001047983 */ /* 0x000ee80000300800 */
[----:B------:R-:W3:Y:S04]  /*4c430*/  LDL.LU R5, [R1+0xc7c] ;  /* 0x000c7c0001057983 */ /* 0x000ee80000300800 */
[----:B------:R0:W-:Y:S01]  /*4c440*/  STS.128 [R10+0x4000], R172 ;  /* 0x004000ac0a007388 */ /* 0x0001e20000000c00 */
[----:B--2---:R-:W-:-:S02]  /*4c450*/  PRMT R160, R160, 0x5410, R159 ;  /* 0x00005410a0a07816 */ /* 0x004fc4000000009f */
[----:B----4-:R-:W-:Y:S02]  /*4c460*/  PRMT R157, R169, 0x5410, R168 ;  /* 0x00005410a99d7816 */ /* 0x010fe400000000a8 */
[----:B-----5:R-:W-:Y:S02]  /*4c470*/  PRMT R161, R161, 0x5410, R170 ;  /* 0x00005410a1a17816 */ /* 0x020fe400000000aa */
        /* <DEDUP_REMOVED lines=8> */
[----:B------:R-:W-:Y:S02]  /*4c500*/  PRMT R166, R227, 0x5410, R230 ;  /* 0x00005410e3a67816 */ /* 0x000fe400000000e6 */
[----:B------:R-:W-:-:S02]  /*4c510*/  PRMT R170, R231, 0x5410, R229 ;  /* 0x00005410e7aa7816 */ /* 0x000fc400000000e5 */
[----:B------:R-:W-:Y:S02]  /*4c520*/  PRMT R167, R239, 0x5410, R237 ;  /* 0x00005410efa77816 */ /* 0x000fe400000000ed */
[----:B------:R-:W-:Y:S01]  /*4c530*/  PRMT R171, R243, 0x5410, R241 ;  /* 0x00005410f3ab7816 */ /* 0x000fe200000000f1 */
[----:B------:R-:W-:Y:S04]  /*4c540*/  STS.128 [R10+0x8000], R156 ;  /* 0x0080009c0a007388 */ /* 0x000fe80000000c00 */
[----:B------:R-:W-:Y:S04]  /*4c550*/  STS.128 [R10+0x10000], R164 ;  /* 0x010000a40a007388 */ /* 0x000fe80000000c00 */
[----:B------:R1:W-:Y:S04]  /*4c560*/  STS.128 [R10+0x14000], R168 ;  /* 0x014000a80a007388 */ /* 0x0003e80000000c00 */
[----:B------:R2:W-:Y:S01]  /*4c570*/  STS.128 [R10+0xc000], R160 ;  /* 0x00c000a00a007388 */ /* 0x0005e20000000c00 */
[----:B0-----:R-:W-:-:S03]  /*4c580*/  PRMT R172, R223, 0x5410, R221 ;  /* 0x00005410dfac7816 */ /* 0x001fc600000000dd */
[----:B-1----:R-:W4:Y:S04]  /*4c590*/  LDL.LU R171, [R1+0xc58] ;  /* 0x000c580001ab7983 */ /* 0x002f280000300800 */
[----:B------:R-:W4:Y:S04]  /*4c5a0*/  LDL.LU R166, [R1+0xc78] ;  /* 0x000c780001a67983 */ /* 0x000f280000300800 */
[----:B------:R-:W5:Y:S04]  /*4c5b0*/  LDL.LU R167, [R1+0xc2c] ;  /* 0x000c2c0001a77983 */ /* 0x000f680000300800 */
[----:B------:R-:W5:Y:S04]  /*4c5c0*/  LDL.LU R158, [R1+0xc4c] ;  /* 0x000c4c00019e7983 */ /* 0x000f680000300800 */
[----:B--2---:R-:W2:Y:S04]  /*4c5d0*/  LDL.LU R160, [R1+0xc24] ;  /* 0x000c240001a07983 */ /* 0x004ea80000300800 */
[----:B------:R-:W2:Y:S04]  /*4c5e0*/  LDL.LU R161, [R1+0xc44] ;  /* 0x000c440001a17983 */ /* 0x000ea80000300800 */
        /* <DEDUP_REMOVED lines=13> */
[----:B------:R-:W-:-:S03]  /*4c6c0*/  PRMT R173, R232, 0x5410, R226 ;  /* 0x00005410e8ad7816 */ /* 0x000fc600000000e2 */
        /* <DEDUP_REMOVED lines=12> */
[----:B------:R-:W5:Y:S01]  /*4c790*/  LDL.LU R241, [R1+0xb1c] ;  /* 0x000b1c0001f17983 */ /* 0x000f620000300800 */
[----:B------:R-:W-:-:S03]  /*4c7a0*/  PRMT R175, R246, 0x5410, R245 ;  /* 0x00005410f6af7816 */ /* 0x000fc600000000f5 */
        /* <DEDUP_REMOVED lines=10> */
[----:B------:R0:W-:Y:S04]  /*4c850*/  STS.128 [R10+0x18000], R172 ;  /* 0x018000ac0a007388 */ /* 0x0001e80000000c00 */
[----:B------:R-:W5:Y:S04]  /*4c860*/  LDL.LU R251, [R1+0x49c] ;  /* 0x00049c0001fb7983 */ /* 0x000f680000300800 */
[----:B------:R-:W5:Y:S01]  /*4c870*/  LDL.LU R252, [R1+0x4bc] ;  /* 0x0004bc0001fc7983 */ /* 0x000f620000300800 */
[----:B------:R-:W-:-:S02]  /*4c880*/  PRMT R157, R6, 0x5410, R9 ;  /* 0x00005410069d7816 */ /* 0x000fc40000000009 */
[----:B---3--:R-:W-:Y:S02]  /*4c890*/  PRMT R165, R3, 0x5410, R2 ;  /* 0x0000541003a57816 */ /* 0x008fe40000000002 */
[----:B------:R-:W-:Y:S02]  /*4c8a0*/  PRMT R169, R5, 0x5410, R4 ;  /* 0x0000541005a97816 */ /* 0x000fe40000000004 */
[----:B0-----:R-:W-:Y:S02]  /*4c8b0*/  PRMT R172, R8, 0x5410, R7 ;  /* 0x0000541008ac7816 */ /* 0x001fe40000000007 */
[----:B------:R-:W3:Y:S04]  /*4c8c0*/  LDL.LU R7, [R1+0x498] ;  /* 0x0004980001077983 */ /* 0x000ee80000300800 */
[----:B------:R-:W3:Y:S04]  /*4c8d0*/  LDL.LU R8, [R1+0x4b8] ;  /* 0x0004b80001087983 */ /* 0x000ee80000300800 */
[----:B------:R-:W3:Y:S04]  /*4c8e0*/  LDL.LU R9, [R1+0x464] ;  /* 0x0004640001097983 */ /* 0x000ee80000300800 */
[----:B------:R-:W3:Y:S04]  /*4c8f0*/  LDL.LU R6, [R1+0x484] ;  /* 0x0004840001067983 */ /* 0x000ee80000300800 */
[----:B------:R-:W3:Y:S04]  /*4c900*/  LDL.LU R2, [R1+0x460] ;  /* 0x0004600001027983 */ /* 0x000ee80000300800 */
[----:B------:R-:W3:Y:S04]  /*4c910*/  LDL.LU R3, [R1+0x480] ;  /* 0x0004800001037983 */ /* 0x000ee80000300800 */
[----:B------:R-:W3:Y:S04]  /*4c920*/  LDL.LU R4, [R1+0x45c] ;  /* 0x00045c0001047983 */ /* 0x000ee80000300800 */
[----:B------:R-:W3:Y:S01]  /*4c930*/  LDL.LU R5, [R1+0x47c] ;  /* 0x00047c0001057983 */ /* 0x000ee20000300800 */
[----:B----4-:R-:W-:-:S02]  /*4c940*/  PRMT R173, R166, 0x5410, R171 ;  /* 0x00005410a6ad7816 */ /* 0x010fc400000000ab */
[----:B--2---:R-:W-:Y:S02]  /*4c950*/  PRMT R166, R161, 0x5410, R160 ;  /* 0x00005410a1a67816 */ /* 0x004fe400000000a0 */
[----:B-----5:R-:W-:Y:S02]  /*4c960*/  PRMT R174, R225, 0x5410, R159 ;  /* 0x00005410e1ae7816 */ /* 0x020fe4000000009f */
[----:B------:R-:W-:Y:S02]  /*4c970*/  LOP3.LUT R225, R11, 0x20, RZ, 0x3c, !PT ;  /* 0x000000200be17812 */ /* 0x000fe400078e3cff */
[----:B------:R-:W-:Y:S02]  /*4c980*/  PRMT R170, R163, 0x5410, R162 ;  /* 0x00005410a3aa7816 */ /* 0x000fe400000000a2 */
[----:B------:R-:W-:Y:S02]  /*4c990*/  PRMT R160, R219, 0x5410, R217 ;  /* 0x00005410dba07816 */ /* 0x000fe400000000d9 */
[----:B------:R-:W-:Y:S01]  /*4c9a0*/  PRMT R161, R223, 0x5410, R221 ;  /* 0x00005410dfa17816 */ /* 0x000fe200000000dd */
[----:B------:R-:W-:Y:S01]  /*4c9b0*/  IMAD.IADD R225, R0, 0x1, R225 ;  /* 0x0000000100e17824 */ /* 0x000fe200078e02e1 */
[----:B------:R-:W-:-:S02]  /*4c9c0*/  PRMT R162, R240, 0x5410, R242 ;  /* 0x00005410f0a27816 */ /* 0x000fc400000000f2 */
[----:B------:R-:W-:Y:S02]  /*4c9d0*/  PRMT R163, R228, 0x5410, R238 ;  /* 0x00005410e4a37816 */ /* 0x000fe400000000ee */
[----:B------:R-:W-:Y:S02]  /*4c9e0*/  PRMT R158, R158, 0x5410, R167 ;  /* 0x000054109e9e7816 */ /* 0x000fe400000000a7 */
[----:B------:R-:W-:Y:S02]  /*4c9f0*/  PRMT R159, R215, 0x5410, R244 ;  /* 0x00005410d79f7816 */ /* 0x000fe400000000f4 */
[----:B------:R-:W-:Y:S02]  /*4ca00*/  PRMT R175, R231, 0x5410, R229 ;  /* 0x00005410e7af7816 */ /* 0x000fe400000000e5 */
[----:B------:R-:W-:Y:S01]  /*4ca10*/  PRMT R167, R232, 0x5410, R226 ;  /* 0x00005410e8a77816 */ /* 0x000fe200000000e2 */
[----:B------:R-:W-:Y:S04]  /*4ca20*/  STS.128 [R10+0x1c000], R160 ;  /* 0x01c000a00a007388 */ /* 0x000fe80000000c00 */
[----:B------:R0:W-:Y:S04]  /*4ca30*/  STS.128 [R225+0xc000], R172 ;  /* 0x00c000ace1007388 */ /* 0x0001e80000000c00 */
[----:B------:R-:W2:Y:S01]  /*4ca40*/  LDL.LU R215, [R1+0x458] ;  /* 0x0004580001d77983 */ /* 0x000ea20000300800 */
[----:B------:R-:W-:-:S03]  /*4ca50*/  PRMT R171, R227, 0x5410, R230 ;  /* 0x00005410e3ab7816 */ /* 0x000fc600000000e6 */
[----:B------:R1:W-:Y:S04]  /*4ca60*/  STS.128 [R225+0x4000], R164 ;  /* 0x004000a4e1007388 */ /* 0x0003e80000000c00 */
[----:B------:R4:W-:Y:S04]  /*4ca70*/  STS.128 [R225+0x8000], R168 ;  /* 0x008000a8e1007388 */ /* 0x0009e80000000c00 */
[----:B0-----:R-:W2:Y:S04]  /*4ca80*/  LDL.LU R173, [R1+0x478] ;  /* 0x0004780001ad7983 */ /* 0x001ea80000300800 */
[----:B------:R-:W5:Y:S04]  /*4ca90*/  LDL.LU R217, [R1+0x424] ;  /* 0x0004240001d97983 */ /* 0x000f680000300800 */
[----:B------:R-:W5:Y:S04]  /*4caa0*/  LDL.LU R162, [R1+0x444] ;  /* 0x0004440001a27983 */ /* 0x000f680000300800 */
[----:B------:R-:W5:Y:S04]  /*4cab0*/  LDL.LU R219, [R1+0x420] ;  /* 0x0004200001db7983 */ /* 0x000f680000300800 */
[----:B-1----:R-:W5:Y:S04]  /*4cac0*/  LDL.LU R166, [R1+0x440] ;  /* 0x0004400001a67983 */ /* 0x002f680000300800 */
[----:B------:R-:W5:Y:S04]  /*4cad0*/  LDL.LU R221, [R1+0x41c] ;  /* 0x00041c0001dd7983 */ /* 0x000f680000300800 */
[----:B----4-:R-:W4:Y:S04]  /*4cae0*/  LDL.LU R170, [R1+0x43c] ;  /* 0x00043c0001aa7983 */ /* 0x010f280000300800 */
        /* <DEDUP_REMOVED lines=16> */
[----:B------:R0:W-:Y:S04]  /*4cbf0*/  STS.128 [R225], R156 ;  /* 0x0000009ce1007388 */ /* 0x0001e80000000c00 */
[----:B------:R-:W4:Y:S04]  /*4cc00*/  LDL.LU R229, [R1+0xb64] ;  /* 0x000b640001e57983 */ /* 0x000f280000300800 */
[----:B------:R-:W4:Y:S01]  /*4cc10*/  LDL.LU R231, [R1+0xb84] ;  /* 0x000b840001e77983 */ /* 0x000f220000300800 */
[----:B------:R-:W-:-:S02]  /*4cc20*/  PRMT R160, R248, 0x5410, R247 ;  /* 0x00005410f8a07816 */ /* 0x000fc400000000f7 */
[----:B------:R-:W-:Y:S02]  /*4cc30*/  PRMT R164, R250, 0x5410, R249 ;  /* 0x00005410faa47816 */ /* 0x000fe400000000f9 */
[----:B0-----:R-:W-:Y:S02]  /*4cc40*/  PRMT R156, R235, 0x5410, R233 ;  /* 0x00005410eb9c7816 */ /* 0x001fe400000000e9 */
[----:B------:R-:W-:Y:S01]  /*4cc50*/  PRMT R157, R239, 0x5410, R237 ;  /* 0x00005410ef9d7816 */ /* 0x000fe200000000ed */
[----:B------:R-:W4:Y:S04]  /*4cc60*/  LDL.LU R233, [R1+0xb60] ;  /* 0x000b600001e97983 */ /* 0x000f280000300800 */
[----:B------:R-:W4:Y:S04]  /*4cc70*/  LDL.LU R235, [R1+0xb80] ;  /* 0x000b800001eb7983 */ /* 0x000f280000300800 */
[----:B------:R-:W4:Y:S01]  /*4cc80*/  LDL.LU R237, [R1+0xb58] ;  /* 0x000b580001ed7983 */ /* 0x000f220000300800 */
[----:B------:R-:W-:-:S03]  /*4cc90*/  PRMT R158, R243, 0x5410, R241 ;  /* 0x00005410f39e7816 */ /* 0x000fc600000000f1 */
[----:B------:R-:W4:Y:S04]  /*4cca0*/  LDL.LU R239, [R1+0xb78] ;  /* 0x000b780001ef7983 */ /* 0x000f280000300800 */
[----:B------:R-:W4:Y:S01]  /*4ccb0*/  LDL.LU R241, [R1+0xb24] ;  /* 0x000b240001f17983 */ /* 0x000f220000300800 */
[----:B------:R-:W-:-:S03]  /*4ccc0*/  PRMT R159, R246, 0x5410, R245 ;  /* 0x00005410f69f7816 */ /* 0x000fc600000000f5 */
[----:B------:R-:W4:Y:S04]  /*4ccd0*/  LDL.LU R243, [R1+0xb44] ;  /* 0x000b440001f37983 */ /* 0x000f280000300800 */
[----:B------:R-:W4:Y:S04]  /*4cce0*/  LDL.LU R245, [R1+0xb20] ;  /* 0x000b200001f57983 */ /* 0x000f280000300800 */
[----:B------:R-:W4:Y:S04]  /*4ccf0*/  LDL.LU R246, [R1+0xb40] ;  /* 0x000b400001f67983 */ /* 0x000f280000300800 */
[----:B------:R-:W4:Y:S04]  /*4cd00*/  LDL.LU R247, [R1+0xb18] ;  /* 0x000b180001f77983 */ /* 0x000f280000300800 */
[----:B------:R-:W4:Y:S04]  /*4cd10*/  LDL.LU R248, [R1+0xb38] ;  /* 0x000b380001f87983 */ /* 0x000f280000300800 */
[----:B------:R-:W4:Y:S01]  /*4cd20*/  LDL.LU R249, [R1+0xae4] ;  /* 0x000ae40001f97983 */ /* 0x000f220000300800 */
[----:B------:R-:W-:-:S03]  /*4cd30*/  PRMT R168, R252, 0x5410, R251 ;  /* 0x00005410fca87816 */ /* 0x000fc600000000fb */
[----:B------:R-:W4:Y:S04]  /*4cd40*/  LDL.LU R250, [R1+0xb04] ;  /* 0x000b040001fa7983 */ /* 0x000f280000300800 */
[----:B------:R-:W4:Y:S01]  /*4cd50*/  LDL.LU R251, [R1+0xae0] ;  /* 0x000ae00001fb7983 */ /* 0x000f220000300800 */
[----:B---3--:R-:W-:-:S03]  /*4cd60*/  PRMT R172, R8, 0x5410, R7 ;  /* 0x0000541008ac7816 */ /* 0x008fc60000000007 */
[----:B------:R-:W3:Y:S04]  /*4cd70*/  LDL.LU R252, [R1+0xb00] ;  /* 0x000b000001fc7983 */ /* 0x000ee80000300800 */
[----:B------:R-:W3:Y:S01]  /*4cd80*/  LDL.LU R7, [R1+0xad8] ;  /* 0x000ad80001077983 */ /* 0x000ee20000300800 */
[----:B------:R-:W-:-:S03]  /*4cd90*/  PRMT R161, R6, 0x5410, R9 ;  /* 0x0000541006a17816 */ /* 0x000fc60000000009 */
[----:B------:R-:W3:Y:S04]  /*4cda0*/  LDL.LU R8, [R1+0xaf8] ;  /* 0x000af80001087983 */ /* 0x000ee80000300800 */
[----:B------:R-:W3:Y:S01]  /*4cdb0*/  LDL.LU R9, [R1+0x398] ;  /* 0x0003980001097983 */ /* 0x000ee20000300800 */
[----:B------:R-:W-:-:S03]  /*4cdc0*/  PRMT R165, R3, 0x5410, R2 ;  /* 0x0000541003a57816 */ /* 0x000fc60000000002 */
[----:B------:R-:W3:Y:S04]  /*4cdd0*/  LDL.LU R6, [R1+0x3b8] ;  /* 0x0003b80001067983 */ /* 0x000ee80000300800 */
[----:B------:R-:W3:Y:S01]  /*4cde0*/  LDL.LU R2, [R1+0x394] ;  /* 0x0003940001027983 */ /* 0x000ee20000300800 */
[----:B------:R-:W-:-:S03]  /*4cdf0*/  PRMT R169, R5, 0x5410, R4 ;  /* 0x0000541005a97816 */ /* 0x000fc60000000004 */
[----:B------:R-:W3:Y:S04]  /*4ce00*/  LDL.LU R3, [R1+0x3b4] ;  /* 0x0003b40001037983 */ /* 0x000ee80000300800 */
[----:B------:R-:W3:Y:S04]  /*4ce10*/  LDL.LU R4, [R1+0x358] ;  /* 0x0003580001047983 */ /* 0x000ee80000300800 */
[----:B------:R-:W3:Y:S01]  /*4ce20*/  LDL.LU R5, [R1+0x378] ;  /* 0x0003780001057983 */ /* 0x000ee20000300800 */
[----:B--2---:R-:W-:Y:S02]  /*4ce30*/  PRMT R173, R173, 0x5410, R215 ;  /* 0x00005410adad7816 */ /* 0x004fe400000000d7 */
[----:B-----5:R-:W-:Y:S01]  /*4ce40*/  PRMT R162, R162, 0x5410, R217 ;  /* 0x00005410a2a27816 */ /* 0x020fe200000000d9 */
[----:B------:R-:W2:Y:S01]  /*4ce50*/  LDL.LU R215, [R1+0x3124] ;  /* 0x0031240001d77983 */ /* 0x000ea20000300800 */
[----:B------:R-:W-:-:S03]  /*4ce60*/  PRMT R166, R166, 0x5410, R219 ;  /* 0x00005410a6a67816 */ /* 0x000fc600000000db */
[----:B------:R-:W5:Y:S01]  /*4ce70*/  LDL.LU R217, [R1+0x3120] ;  /* 0x0031200001d97983 */ /* 0x000f620000300800 */
[----:B----4-:R-:W-:-:S03]  /*4ce80*/  PRMT R170, R170, 0x5410, R221 ;  /* 0x00005410aaaa7816 */ /* 0x010fc600000000dd */
[----:B------:R-:W4:Y:S01]  /*4ce90*/  LDL.LU R219, [R1+0x311c] ;  /* 0x00311c0001db7983 */ /* 0x000f220000300800 */
[----:B------:R-:W-:-:S03]  /*4cea0*/  PRMT R174, R174, 0x5410, R223 ;  /* 0x00005410aeae7816 */ /* 0x000fc600000000df */
[----:B------:R-:W2:Y:S01]  /*4ceb0*/  LDL.LU R221, [R1+0x3118] ;  /* 0x0031180001dd7983 */ /* 0x000ea20000300800 */
[----:B------:R-:W-:Y:S02]  /*4cec0*/  PRMT R163, R10, 0x5410, R163 ;  /* 0x000054100aa37816 */ /* 0x000fe400000000a3 */
[----:B------:R-:W-:Y:S02]  /*4ced0*/  LOP3.LUT R10, R11, 0x30, RZ, 0x3c, !PT ;  /* 0x000000300b0a7812 */ /* 0x000fe400078e3cff */
[----:B------:R-:W-:Y:S01]  /*4cee0*/  PRMT R167, R167, 0x5410, R242 ;  /* 0x00005410a7a77816 */ /* 0x000fe200000000f2 */
[----:B------:R-:W5:Y:S01]  /*4cef0*/  LDL.LU R223, [R1+0x3114] ;  /* 0x0031140001df7983 */ /* 0x000f620000300800 */
[----:B------:R-:W-:Y:S02]  /*4cf00*/  PRMT R171, R171, 0x5410, R240 ;  /* 0x00005410abab7816 */ /* 0x000fe400000000f0 */
[----:B------:R-:W-:Y:S01]  /*4cf10*/  PRMT R175, R244, 0x5410, R175 ;  /* 0x00005410f4af7816 */ /* 0x000fe200000000af */
[----:B------:R-:W-:Y:S01]  /*4cf20*/  IMAD.IADD R10, R0, 0x1, R10 ;  /* 0x00000001000a7824 */ /* 0x000fe200078e020a */
[----:B------:R-:W-:Y:S04]  /*4cf30*/  STS.128 [R225+0x10000], R160 ;  /* 0x010000a0e1007388 */ /* 0x000fe80000000c00 */
[----:B------:R-:W-:Y:S04]  /*4cf40*/  STS.128 [R225+0x14000], R164 ;  /* 0x014000a4e1007388 */ /* 0x000fe80000000c00 */
[----:B------:R-:W-:Y:S04]  /*4cf50*/  STS.128 [R225+0x18000], R168 ;  /* 0x018000a8e1007388 */ /* 0x000fe80000000c00 */
[----:B------:R-:W-:Y:S04]  /*4cf60*/  STS.128 [R225+0x1c000], R172 ;  /* 0x01c000ace1007388 */ /* 0x000fe80000000c00 */
[----:B------:R-:W4:Y:S04]  /*4cf70*/  LDL.LU R242, [R1+0x3110] ;  /* 0x0031100001f27983 */ /* 0x000f280000300800 */
[----:B------:R0:W-:Y:S04]  /*4cf80*/  STS.128 [R10], R156 ;  /* 0x0000009c0a007388 */ /* 0x0001e80000000c00 */
[----:B------:R-:W2:Y:S01]  /*4cf90*/  LDL.LU R240, [R1+0x310c] ;  /* 0x00310c0001f07983 */ /* 0x000ea20000300800 */
[----:B0-----:R-:W-:-:S03]  /*4cfa0*/  PRMT R156, R228, 0x5410, R238 ;  /* 0x00005410e49c7816 */ /* 0x001fc600000000ee */
[----:B------:R-:W5:Y:S04]  /*4cfb0*/  LDL.LU R238, [R1+0x354] ;  /* 0x0003540001ee7983 */ /* 0x000f680000300800 */
[----:B------:R-:W5:Y:S04]  /*4cfc0*/  LDL.LU R173, [R1+0x374] ;  /* 0x0003740001ad7983 */ /* 0x000f680000300800 */
[----:B------:R-:W4:Y:S04]  /*4cfd0*/  LDL.LU R174, [R1+0x318] ;  /* 0x0003180001ae7983 */ /* 0x000f280000300800 */
[----:B------:R-:W4:Y:S01]  /*4cfe0*/  LDL.LU R170, [R1+0x338] ;  /* 0x0003380001aa7983 */ /* 0x000f220000300800 */
[----:B------:R-:W-:-:S02]  /*4cff0*/  PRMT R160, R232, 0x5410, R226 ;  /* 0x00005410e8a07816 */ /* 0x000fc400000000e2 */
[----:B---3--:R-:W-:Y:S02]  /*4d000*/  PRMT R169, R5, 0x5410, R4 ;  /* 0x0000541005a97816 */ /* 0x008fe40000000004 */
[----:B------:R-:W3:Y:S04]  /*4d010*/  LDL.LU R4, [R1+0x314] ;  /* 0x0003140001047983 */ /* 0x000ee80000300800 */
[----:B------:R-:W3:Y:S04]  /*4d020*/  LDL.LU R5, [R1+0x334] ;  /* 0x0003340001057983 */ /* 0x000ee80000300800 */
[----:B------:R-:W2:Y:S04]  /*4d030*/  LDL.LU R228, [R1+0x2d8] ;  /* 0x0002d80001e47983 */ /* 0x000ea80000300800 */
[----:B------:R-:W2:Y:S04]  /*4d040*/  LDL.LU R171, [R1+0x2f8] ;  /* 0x0002f80001ab7983 */ /* 0x000ea80000300800 */
[----:B------:R-:W2:Y:S04]  /*4d050*/  LDL.LU R226, [R1+0x2d4] ;  /* 0x0002d40001e27983 */ /* 0x000ea80000300800 */
[----:B------:R-:W2:Y:S01]  /*4d060*/  LDL.LU R175, [R1+0x2f4] ;  /* 0x0002f40001af7983 */ /* 0x000ea20000300800 */
[----:B------:R-:W-:-:S03]  /*4d070*/  PRMT R163, R252, 0x5410, R251 ;  /* 0x00005410fca37816 */ /* 0x000fc600000000fb */
[----:B------:R-:W2:Y:S04]  /*4d080*/  LDL.LU R225, [R1+0xab8] ;  /* 0x000ab80001e17983 */ /* 0x000ea80000300800 */
[----:B------:R-:W2:Y:S04]  /*4d090*/  LDL.LU R251, [R1+0xa64] ;  /* 0x000a640001fb7983 */ /* 0x000ea80000300800 */
[----:B------:R-:W2:Y:S04]  /*4d0a0*/  LDL.LU R252, [R1+0xa84] ;  /* 0x000a840001fc7983 */ /* 0x000ea80000300800 */
[----:B------:R-:W2:Y:S01]  /*4d0b0*/  LDL.LU R244, [R1+0xa5c] ;  /* 0x000a5c0001f47983 */ /* 0x000ea20000300800 */
[----:B------:R-:W-:-:S03]  /*4d0c0*/  PRMT R164, R227, 0x5410, R230 ;  /* 0x00005410e3a47816 */ /* 0x000fc600000000e6 */
        /* <DEDUP_REMOVED lines=31> */
[----:B------:R-:W2:Y:S04]  /*4d2c0*/  LDL.LU R2, [R1+0x31c] ;  /* 0x00031c0001027983 */ /* 0x000ea80000300800 */
[----:B------:R-:W2:Y:S04]  /*4d2d0*/  LDL.LU R3, [R1+0x33c] ;  /* 0x00033c0001037983 */ /* 0x000ea80000300800 */
[----:B------:R0:W-:Y:S01]  /*4d2e0*/  STS.128 [R10+0x4000], R156 ;  /* 0x0040009c0a007388 */ /* 0x0001e20000000c00 */
[----:B-----5:R-:W-:-:S02]  /*4d2f0*/  PRMT R173, R173, 0x5410, R238 ;  /* 0x00005410adad7816 */ /* 0x020fc400000000ee */
[----:B----4-:R-:W-:Y:S01]  /*4d300*/  PRMT R170, R170, 0x5410, R174 ;  /* 0x00005410aaaa7816 */ /* 0x010fe200000000ae */
[----:B------:R-:W4:Y:S01]  /*4d310*/  LDL.LU R238, [R1+0x3108] ;  /* 0x0031080001ee7983 */ /* 0x000f220000300800 */
[----:B---3--:R-:W-:-:S03]  /*4d320*/  PRMT R174, R5, 0x5410, R4 ;  /* 0x0000541005ae7816 */ /* 0x008fc60000000004 */
[----:B------:R-:W3:Y:S04]  /*4d330*/  LDL.LU R4, [R1+0x2e0] ;  /* 0x0002e00001047983 */ /* 0x000ee80000300800 */
[----:B------:R-:W3:Y:S01]  /*4d340*/  LDL.LU R5, [R1+0x300] ;  /* 0x0003000001057983 */ /* 0x000ee20000300800 */
[----:B--2---:R-:W-:Y:S02]  /*4d350*/  PRMT R171, R171, 0x5410, R228 ;  /* 0x00005410abab7816 */ /* 0x004fe400000000e4 */
[----:B------:R-:W-:Y:S01]  /*4d360*/  PRMT R175, R175, 0x5410, R226 ;  /* 0x00005410afaf7816 */ /* 0x000fe200000000e2 */
[----:B------:R-:W2:Y:S04]  /*4d370*/  LDL.LU R228, [R1+0x3104] ;  /* 0x0031040001e47983 */ /* 0x000ea80000300800 */
[----:B------:R-:W5:Y:S04]  /*4d380*/  LDL.LU R226, [R1+0x3100] ;  /* 0x0031000001e27983 */ /* 0x000f680000300800 */
[----:B0-----:R-:W4:Y:S04]  /*4d390*/  LDL.LU R156, [R1+0xac4] ;  /* 0x000ac400019c7983 */ /* 0x001f280000300800 */
[----:B------:R-:W3:Y:S04]  /*4d3a0*/  LDL.LU R157, [R1+0xa9c] ;  /* 0x000a9c00019d7983 */ /* 0x000ee80000300800 */
[----:B------:R-:W3:Y:S04]  /*4d3b0*/  LDL.LU R158, [R1+0xabc] ;  /* 0x000abc00019e7983 */ /* 0x000ee80000300800 */
[----:B------:R-:W2:Y:S04]  /*4d3c0*/  LDL.LU R159, [R1+0xa98] ;  /* 0x000a9800019f7983 */ /* 0x000ea80000300800 */
[----:B------:R0:W-:Y:S04]  /*4d3d0*/  STS.128 [R10+0x8000], R160 ;  /* 0x008000a00a007388 */ /* 0x0001e80000000c00 */
[----:B------:R1:W-:Y:S04]  /*4d3e0*/  STS.128 [R10+0x10000], R168 ;  /* 0x010000a80a007388 */ /* 0x0003e80000000c00 */
[----:B0-----:R-:W4:Y:S01]  /*4d3f0*/  LDL.LU R163, [R1+0xaa4] ;  /* 0x000aa40001a37983 */ /* 0x001f220000300800 */
[----:B-1----:R-:W-:-:S03]  /*4d400*/  PRMT R169, R232, 0x5410, R244 ;  /* 0x00005410e8a97816 */ /* 0x002fc600000000f4 */
[----:B------:R0:W-:Y:S02]  /*4d410*/  STS.128 [R10+0x14000], R172 ;  /* 0x014000ac0a007388 */ /* 0x0001e40000000c00 */
[----:B0-----:R-:W-:Y:S02]  /*4d420*/  PRMT R173, R227, 0x5410, R230 ;  /* 0x00005410e3ad7816 */ /* 0x001fe400000000e6 */
[----:B---3--:R-:W-:Y:S02]  /*4d430*/  PRMT R168, R158, 0x5410, R157 ;  /* 0x000054109ea87816 */ /* 0x008fe4000000009d */
[----:B------:R-:W-:Y:S02]  /*4d440*/  PRMT R157, R252, 0x5410, R251 ;  /* 0x00005410fc9d7816 */ /* 0x000fe400000000fb */
[----:B------:R-:W3:Y:S04]  /*4d450*/  LDL.LU R251, [R1+0x2dc] ;  /* 0x0002dc0001fb7983 */ /* 0x000ee80000300800 */
[----:B------:R-:W3:Y:S04]  /*4d460*/  LDL.LU R252, [R1+0x2fc] ;  /* 0x0002fc0001fc7983 */ /* 0x000ee80000300800 */
[----:B------:R-:W5:Y:S04]  /*4d470*/  LDL.LU R232, [R1+0x9e4] ;  /* 0x0009e40001e87983 */ /* 0x000f680000300800 */
[----:B------:R-:W5:Y:S04]  /*4d480*/  LDL.LU R171, [R1+0xa04] ;  /* 0x000a040001ab7983 */ /* 0x000f680000300800 */
[----:B------:R-:W5:Y:S04]  /*4d490*/  LDL.LU R230, [R1+0x9d8] ;  /* 0x0009d80001e67983 */ /* 0x000f680000300800 */
        /* <DEDUP_REMOVED lines=8> */
[----:B----4-:R-:W-:Y:S02]  /*4d520*/  PRMT R156, R156, 0x5410, R163 ;  /* 0x000054109c9c7816 */ /* 0x010fe400000000a3 */
[----:B------:R-:W-:Y:S02]  /*4d530*/  PRMT R163, R5, 0x5410, R4 ;  /* 0x0000541005a37816 */ /* 0x000fe40000000004 */
[----:B------:R-:W-:Y:S02]  /*4d540*/  PRMT R170, R235, 0x5410, R233 ;  /* 0x00005410ebaa7816 */ /* 0x000fe400000000e9 */
[----:B0-----:R-:W-:Y:S02]  /*4d550*/  PRMT R165, R8, 0x5410, R7 ;  /* 0x0000541008a57816 */ /* 0x001fe40000000007 */
[----:B------:R-:W4:Y:S04]  /*4d560*/  LDL.LU R7, [R1+0x2a0] ;  /* 0x0002a00001077983 */ /* 0x000f280000300800 */
        /* <DEDUP_REMOVED lines=11> */
[----:B--2---:R-:W-:-:S03]  /*4d620*/  PRMT R172, R225, 0x5410, R159 ;  /* 0x00005410e1ac7816 */ /* 0x004fc6000000009f */
        /* <DEDUP_REMOVED lines=15> */
[----:B---3--:R-:W-:-:S03]  /*4d720*/  PRMT R167, R252, 0x5410, R251 ;  /* 0x00005410fca77816 */ /* 0x008fc600000000fb */
[----:B------:R-:W3:Y:S04]  /*4d730*/  LDL.LU R251, [R1+0x218] ;  /* 0x0002180001fb7983 */ /* 0x000ee80000300800 */
[----:B------:R-:W3:Y:S01]  /*4d740*/  LDL.LU R252, [R1+0x238] ;  /* 0x0002380001fc7983 */ /* 0x000ee20000300800 */
[----:B-----5:R-:W-:Y:S02]  /*4d750*/  PRMT R171, R171, 0x5410, R232 ;  /* 0x00005410abab7816 */ /* 0x020fe400000000e8 */
[----:B------:R-:W-:Y:S01]  /*4d760*/  PRMT R175, R175, 0x5410, R230 ;  /* 0x00005410afaf7816 */ /* 0x000fe200000000e6 */
[----:B------:R-:W5:Y:S04]  /*4d770*/  LDL.LU R232, [R1+0x30fc] ;  /* 0x0030fc0001e87983 */ /* 0x000f680000300800 */
[----:B------:R-:W5:Y:S04]  /*4d780*/  LDL.LU R230, [R1+0x30f8] ;  /* 0x0030f80001e67983 */ /* 0x000f680000300800 */
[----:B0-----:R-:W2:Y:S04]  /*4d790*/  LDL.LU R160, [R1+0xaa0] ;  /* 0x000aa00001a07983 */ /* 0x001ea80000300800 */
[----:B------:R-:W2:Y:S01]  /*4d7a0*/  LDL.LU R161, [R1+0xac0] ;  /* 0x000ac00001a17983 */ /* 0x000ea20000300800 */
[----:B------:R-:W-:-:S03]  /*4d7b0*/  LOP3.LUT R225, R11, 0x40, RZ, 0x3c, !PT ;  /* 0x000000400be17812 */ /* 0x000fc600078e3cff */
[----:B------:R-:W3:Y:S04]  /*4d7c0*/  LDL.LU R162, [R1+0xa60] ;  /* 0x000a600001a27983 */ /* 0x000ee80000300800 */
[----:B------:R-:W3:Y:S01]  /*4d7d0*/  LDL.LU R163, [R1+0xa80] ;  /* 0x000a800001a37983 */ /* 0x000ee20000300800 */
[----:B------:R-:W-:-:S03]  /*4d7e0*/  IMAD.IADD R225, R0, 0x1, R225 ;  /* 0x0000000100e17824 */ /* 0x000fc600078e02e1 */
[----:B------:R4:W-:Y:S04]  /*4d7f0*/  STS.128 [R10+0x1c000], R164 ;  /* 0x01c000a40a007388 */ /* 0x0009e80000000c00 */
[----:B------:R-:W-:Y:S04]  /*4d800*/  STS.128 [R225], R156 ;  /* 0x0000009ce1007388 */ /* 0x000fe80000000c00 */
[----:B------:R0:W-:Y:S04]  /*4d810*/  STS.128 [R225+0x4000], R168 ;  /* 0x004000a8e1007388 */ /* 0x0001e80000000c00 */
[----:B------:R1:W-:Y:S01]  /*4d820*/  STS.128 [R225+0x8000], R172 ;  /* 0x008000ace1007388 */ /* 0x0003e20000000c00 */
[----:B----4-:R-:W-:-:S02]  /*4d830*/  PRMT R164, R6, 0x5410, R9 ;  /* 0x0000541006a47816 */ /* 0x010fc40000000009 */
[----:B0-----:R-:W-:Y:S02]  /*4d840*/  PRMT R168, R3, 0x5410, R2 ;  /* 0x0000541003a87816 */ /* 0x001fe40000000002 */
[----:B-1----:R-:W-:Y:S02]  /*4d850*/  PRMT R172, R5, 0x5410, R4 ;  /* 0x0000541005ac7816 */ /* 0x002fe40000000004 */
[----:B------:R-:W-:Y:S02]  /*4d860*/  PRMT R158, R227, 0x5410, R244 ;  /* 0x00005410e39e7816 */ /* 0x000fe400000000f4 */
[----:B--2---:R-:W-:Y:S02]  /*4d870*/  PRMT R156, R161, 0x5410, R160 ;  /* 0x00005410a19c7816 */ /* 0x004fe400000000a0 */
[----:B------:R-:W-:Y:S02]  /*4d880*/  PRMT R160, R8, 0x5410, R7 ;  /* 0x0000541008a07816 */ /* 0x000fe40000000007 */
[----:B------:R-:W2:Y:S04]  /*4d890*/  LDL.LU R7, [R1+0x214] ;  /* 0x0002140001077983 */ /* 0x000ea80000300800 */
        /* <DEDUP_REMOVED lines=23> */
[----:B------:R-:W5:Y:S01]  /*4da10*/  LDL.LU R243, [R1+0x94c] ;  /* 0x00094c0001f37983 */ /* 0x000f620000300800 */
[----:B---3--:R-:W-:-:S03]  /*4da20*/  PRMT R157, R163, 0x5410, R162 ;  /* 0x00005410a39d7816 */ /* 0x008fc600000000a2 */
        /* <DEDUP_REMOVED lines=10> */
[----:B------:R-:W3:Y:S04]  /*4dad0*/  LDL.LU R252, [R1+0x90c] ;  /* 0x00090c0001fc7983 */ /* 0x000ee80000300800 */
[----:B------:R0:W-:Y:S01]  /*4dae0*/  STS.128 [R225+0xc000], R156 ;  /* 0x00c0009ce1007388 */ /* 0x0001e20000000c00 */
[----:B--2---:R-:W-:-:S03]  /*4daf0*/  PRMT R174, R8, 0x5410, R7 ;  /* 0x0000541008ae7816 */ /* 0x004fc60000000007 */
[----:B------:R-:W2:Y:S01]  /*4db00*/  LDL.LU R7, [R1+0x8e4] ;  /* 0x0008e40001077983 */ /* 0x000ea20000300800 */
[----:B----4-:R-:W-:-:S03]  /*4db10*/  PRMT R163, R6, 0x5410, R9 ;  /* 0x0000541006a37816 */ /* 0x010fc60000000009 */
[----:B------:R-:W2:Y:S04]  /*4db20*/  LDL.LU R8, [R1+0x904] ;  /* 0x0009040001087983 */ /* 0x000ea80000300800 */
[----:B------:R-:W4:Y:S01]  /*4db30*/  LDL.LU R9, [R1+0x8dc] ;  /* 0x0008dc0001097983 */ /* 0x000f220000300800 */
[----:B-----5:R-:W-:-:S03]  /*4db40*/  PRMT R167, R3, 0x5410, R2 ;  /* 0x0000541003a77816 */ /* 0x020fc60000000002 */
[----:B------:R-:W4:Y:S04]  /*4db50*/  LDL.LU R6, [R1+0x8fc] ;  /* 0x0008fc0001067983 */ /* 0x000f280000300800 */
[----:B------:R-:W5:Y:S01]  /*4db60*/  LDL.LU R2, [R1+0x8d8] ;  /* 0x0008d80001027983 */ /* 0x000f620000300800 */
[----:B------:R-:W-:-:S03]  /*4db70*/  PRMT R171, R5, 0x5410, R4 ;  /* 0x0000541005ab7816 */ /* 0x000fc60000000004 */
[----:B------:R-:W5:Y:S04]  /*4db80*/  LDL.LU R3, [R1+0x8f8] ;  /* 0x0008f80001037983 */ /* 0x000f680000300800 */
[----:B------:R-:W5:Y:S04]  /*4db90*/  LDL.LU R4, [R1+0x194] ;  /* 0x0001940001047983 */ /* 0x000f680000300800 */
[----:B------:R-:W5:Y:S01]  /*4dba0*/  LDL.LU R5, [R1+0x1b4] ;  /* 0x0001b40001057983 */ /* 0x000f620000300800 */
[----:B------:R-:W-:-:S03]  /*4dbb0*/  PRMT R175, R175, 0x5410, R227 ;  /* 0x00005410afaf7816 */ /* 0x000fc600000000e3 */
[----:B------:R-:W5:Y:S04]  /*4dbc0*/  LDL.LU R227, [R1+0x30f4] ;  /* 0x0030f40001e37983 */ /* 0x000f680000300800 */
[----:B0-----:R-:W3:Y:S04]  /*4dbd0*/  LDL.LU R156, [R1+0x9cc] ;  /* 0x0009cc00019c7983 */ /* 0x001ee80000300800 */
[----:B------:R-:W2:Y:S04]  /*4dbe0*/  LDL.LU R157, [R1+0x9bc] ;  /* 0x0009bc00019d7983 */ /* 0x000ea80000300800 */
[----:B------:R-:W4:Y:S04]  /*4dbf0*/  LDL.LU R158, [R1+0x998] ;  /* 0x00099800019e7983 */ /* 0x000f280000300800 */
[----:B------:R-:W4:Y:S04]  /*4dc00*/  LDL.LU R159, [R1+0x9b8] ;  /* 0x0009b800019f7983 */ /* 0x000f280000300800 */
[----:B------:R0:W-:Y:S04]  /*4dc10*/  STS.128 [R225+0x10000], R160 ;  /* 0x010000a0e1007388 */ /* 0x0001e80000000c00 */
[----:B0-----:R-:W3:Y:S04]  /*4dc20*/  LDL.LU R160, [R1+0x9ac] ;  /* 0x0009ac0001a07983 */ /* 0x001ee80000300800 */
[----:B------:R-:W5:Y:S04]  /*4dc30*/  LDL.LU R161, [R1+0x9a4] ;  /* 0x0009a40001a17983 */ /* 0x000f680000300800 */
[----:B------:R-:W5:Y:S04]  /*4dc40*/  LDL.LU R162, [R1+0x9c4] ;  /* 0x0009c40001a27983 */ /* 0x000f680000300800 */
[----:B------:R-:W2:Y:S04]  /*4dc50*/  LDL.LU R163, [R1+0x99c] ;  /* 0x00099c0001a37983 */ /* 0x000ea80000300800 */
[----:B------:R-:W-:Y:S04]  /*4dc60*/  STS.128 [R225+0x1c000], R172 ;  /* 0x01c000ace1007388 */ /* 0x000fe80000000c00 */
[----:B------:R0:W-:Y:S02]  /*4dc70*/  STS.128 [R225+0x14000], R164 ;  /* 0x014000a4e1007388 */ /* 0x0001e40000000c00 */
[----:B0-----:R-:W-:-:S02]  /*4dc80*/  PRMT R165, R235, 0x5410, R233 ;  /* 0x00005410eba57816 */ /* 0x001fc400000000e9 */
[----:B---3--:R-:W-:Y:S02]  /*4dc90*/  PRMT R156, R156, 0x5410, R160 ;  /* 0x000054109c9c7816 */ /* 0x008fe400000000a0 */
[----:B-----5:R-:W-:Y:S02]  /*4dca0*/  PRMT R160, R162, 0x5410, R161 ;  /* 0x00005410a2a07816 */ /* 0x020fe400000000a1 */
[----:B------:R-:W-:Y:S02]  /*4dcb0*/  PRMT R161, R231, 0x5410, R229 ;  /* 0x00005410e7a17816 */ /* 0x000fe400000000e5 */
[----:B------:R-:W3:Y:S04]  /*4dcc0*/  LDL.LU R229, [R1+0x154] ;  /* 0x0001540001e57983 */ /* 0x000ee80000300800 */
[----:B------:R-:W3:Y:S04]  /*4dcd0*/  LDL.LU R173, [R1+0x174] ;  /* 0x0001740001ad7983 */ /* 0x000ee80000300800 */
[----:B------:R-:W5:Y:S04]  /*4dce0*/  LDL.LU R231, [R1+0x114] ;  /* 0x0001140001e77983 */ /* 0x000f680000300800 */
[----:B------:R-:W5:Y:S04]  /*4dcf0*/  LDL.LU R174, [R1+0x134] ;  /* 0x0001340001ae7983 */ /* 0x000f680000300800 */
[----:B------:R-:W5:Y:S04]  /*4dd00*/  LDL.LU R233, [R1+0x7c] ;  /* 0x00007c0001e97983 */ /* 0x000f680000300800 */
[----:B------:R-:W5:Y:S01]  /*4dd10*/  LDL.LU R175, [R1+0xf4] ;  /* 0x0000f40001af7983 */ /* 0x000f620000300800 */
[----:B--2---:R-:W-:-:S02]  /*4dd20*/  PRMT R164, R157, 0x5410, R163 ;  /* 0x000054109da47816 */ /* 0x004fc400000000a3 */
[----:B------:R-:W-:Y:S01]  /*4dd30*/  PRMT R157, R244, 0x5410, R10 ;  /* 0x00005410f49d7816 */ /* 0x000fe2000000000a */
[----:B------:R0:W-:Y:S04]  /*4dd40*/  STS.128 [R225+0x18000], R168 ;  /* 0x018000a8e1007388 */ /* 0x0001e80000000c00 */
[----:B------:R-:W2:Y:S04]  /*4dd50*/  LDL.LU R10, [R1+0x7f8] ;  /* 0x0007f800010a7983 */ /* 0x000ea80000300800 */
[----:B------:R-:W2:Y:S04]  /*4dd60*/  LDL.LU R244, [R1+0x1a0] ;  /* 0x0001a00001f47983 */ /* 0x000ea80000300800 */
[----:B------:R-:W2:Y:S01]  /*4dd70*/  LDL.LU R235, [R1+0x1c0] ;  /* 0x0001c00001eb7983 */ /* 0x000ea20000300800 */
[----:B------:R-:W-:-:S02]  /*4dd80*/  PRMT R162, R246, 0x5410, R245 ;  /* 0x00005410f6a27816 */ /* 0x000fc400000000f5 */
[----:B------:R-:W-:Y:S02]  /*4dd90*/  PRMT R166, R248, 0x5410, R247 ;  /* 0x00005410f8a67816 */ /* 0x000fe400000000f7 */
[----:B0-----:R-:W-:Y:S02]  /*4dda0*/  PRMT R169, R239, 0x5410, R237 ;  /* 0x00005410efa97816 */ /* 0x001fe400000000ed */
[----:B----4-:R-:W-:Y:S01]  /*4ddb0*/  PRMT R168, R159, 0x5410, R158 ;  /* 0x000054109fa87816 */ /* 0x010fe2000000009e */
[----:B------:R-:W4:Y:S01]  /*4ddc0*/  LDL.LU R237, [R1+0x19c] ;  /* 0x00019c0001ed7983 */ /* 0x000f220000300800 */
[----:B------:R-:W-:-:S03]  /*4ddd0*/  PRMT R158, R243, 0x5410, R241 ;  /* 0x00005410f39e7816 */ /* 0x000fc600000000f1 */
[----:B------:R-:W4:Y:S04]  /*4dde0*/  LDL.LU R239, [R1+0x1bc] ;  /* 0x0001bc0001ef7983 */ /* 0x000f280000300800 */
[----:B------:R-:W2:Y:S04]  /*4ddf0*/  LDL.LU R241, [R1+0x198] ;  /* 0x0001980001f17983 */ /* 0x000ea80000300800 */
[----:B------:R-:W2:Y:S04]  /*4de00*/  LDL.LU R243, [R1+0x1b8] ;  /* 0x0001b80001f37983 */ /* 0x000ea80000300800 */
        /* <DEDUP_REMOVED lines=8> */
[----:B------:R-:W4:Y:S01]  /*4de90*/  LDL.LU R251, [R1+0x120] ;  /* 0x0001200001fb7983 */ /* 0x000f220000300800 */
[----:B------:R-:W-:-:S03]  /*4dea0*/  PRMT R163, R8, 0x5410, R7 ;  /* 0x0000541008a37816 */ /* 0x000fc60000000007 */
[----:B------:R-:W4:Y:S01]  /*4deb0*/  LDL.LU R252, [R1+0x140] ;  /* 0x0001400001fc7983 */ /* 0x000f220000300800 */
[----:B------:R-:W-:-:S03]  /*4dec0*/  LOP3.LUT R225, R11, 0x50, RZ, 0x3c, !PT ;  /* 0x000000500be17812 */ /* 0x000fc600078e3cff */
[----:B------:R-:W4:Y:S01]  /*4ded0*/  LDL.LU R7, [R1+0x11c] ;  /* 0x00011c0001077983 */ /* 0x000f220000300800 */
[----:B------:R-:W-:-:S03]  /*4dee0*/  PRMT R167, R6, 0x5410, R9 ;  /* 0x0000541006a77816 */ /* 0x000fc60000000009 */
[----:B------:R-:W4:Y:S04]  /*4def0*/  LDL.LU R8, [R1+0x13c] ;  /* 0x00013c0001087983 */ /* 0x000f280000300800 */
[----:B------:R-:W4:Y:S01]  /*4df00*/  LDL.LU R9, [R1+0x118] ;  /* 0x0001180001097983 */ /* 0x000f220000300800 */
[----:B------:R-:W-:-:S03]  /*4df10*/  PRMT R171, R3, 0x5410, R2 ;  /* 0x0000541003ab7816 */ /* 0x000fc60000000002 */
[----:B------:R-:W4:Y:S04]  /*4df20*/  LDL.LU R6, [R1+0x138] ;  /* 0x0001380001067983 */ /* 0x000f280000300800 */
[----:B------:R-:W4:Y:S01]  /*4df30*/  LDL.LU R2, [R1+0xd8] ;  /* 0x0000d80001027983 */ /* 0x000f220000300800 */
[----:B------:R-:W-:Y:S01]  /*4df40*/  IMAD.IADD R225, R0, 0x1, R225 ;  /* 0x0000000100e17824 */ /* 0x000fe200078e02e1 */
[----:B------:R-:W-:Y:S02]  /*4df50*/  PRMT R172, R5, 0x5410, R4 ;  /* 0x0000541005ac7816 */ /* 0x000fe40000000004 */
[----:B------:R-:W4:Y:S04]  /*4df60*/  LDL.LU R3, [R1+0x100] ;  /* 0x0001000001037983 */ /* 0x000f280000300800 */
[----:B------:R-:W4:Y:S04]  /*4df70*/  LDL.LU R4, [R1+0xd4] ;  /* 0x0000d40001047983 */ /* 0x000f280000300800 */
[----:B------:R-:W4:Y:S04]  /*4df80*/  LDL.LU R5, [R1+0xfc] ;  /* 0x0000fc0001057983 */ /* 0x000f280000300800 */
[----:B------:R0:W-:Y:S04]  /*4df90*/  STS.128 [R225], R156 ;  /* 0x0000009ce1007388 */ /* 0x0001e80000000c00 */
[----:B------:R1:W-:Y:S04]  /*4dfa0*/  STS.128 [R225+0x4000], R160 ;  /* 0x004000a0e1007388 */ /* 0x0003e80000000c00 */
[----:B------:R1:W-:Y:S04]  /*4dfb0*/  STS.128 [R225+0x8000], R164 ;  /* 0x008000a4e1007388 */ /* 0x0003e80000000c00 */
[----:B------:R1:W-:Y:S01]  /*4dfc0*/  STS.128 [R225+0xc000], R168 ;  /* 0x00c000a8e1007388 */ /* 0x0003e20000000c00 */
[----:B---3--:R-:W-:-:S03]  /*4dfd0*/  PRMT R173, R173, 0x5410, R229 ;  /* 0x00005410adad7816 */ /* 0x008fc600000000e5 */
[----:B------:R-:W3:Y:S01]  /*4dfe0*/  LDL.LU R229, [R1+0x30f0] ;  /* 0x0030f00001e57983 */ /* 0x000ee20000300800 */
[----:B-----5:R-:W-:-:S03]  /*4dff0*/  PRMT R174, R174, 0x5410, R231 ;  /* 0x00005410aeae7816 */ /* 0x020fc600000000e7 */
[----:B------:R-:W5:Y:S01]  /*4e000*/  LDL.LU R231, [R1+0x30ec] ;  /* 0x0030ec0001e77983 */ /* 0x000f620000300800 */
[----:B------:R-:W-:-:S03]  /*4e010*/  PRMT R175, R175, 0x5410, R233 ;  /* 0x00005410afaf7816 */ /* 0x000fc600000000e9 */
[----:B------:R-:W3:Y:S04]  /*4e020*/  LDL.LU R233, [R1+0x30e8] ;  /* 0x0030e80001e97983 */ /* 0x000ee80000300800 */
[----:B0-----:R-:W4:Y:S04]  /*4e030*/  LDL.LU R156, [R1+0x8c4] ;  /* 0x0008c400019c7983 */ /* 0x001f280000300800 */
[----:B------:R-:W5:Y:S04]  /*4e040*/  LDL.LU R157, [R1+0x884] ;  /* 0x00088400019d7983 */ /* 0x000f680000300800 */
[----:B------:R-:W3:Y:S04]  /*4e050*/  LDL.LU R158, [R1+0x844] ;  /* 0x00084400019e7983 */ /* 0x000ee80000300800 */
[----:B------:R-:W5:Y:S04]  /*4e060*/  LDL.LU R159, [R1+0x7d8] ;  /* 0x0007d800019f7983 */ /* 0x000f680000300800 */
[----:B-1----:R-:W4:Y:S04]  /*4e070*/  LDL.LU R160, [R1+0x87c] ;  /* 0x00087c0001a07983 */ /* 0x002f280000300800 */
[----:B------:R-:W3:Y:S04]  /*4e080*/  LDL.LU R161, [R1+0x81c] ;  /* 0x00081c0001a17983 */ /* 0x000ee80000300800 */
[----:B------:R-:W5:Y:S04]  /*4e090*/  LDL.LU R162, [R1+0x818] ;  /* 0x0008180001a27983 */ /* 0x000f680000300800 */
[----:B------:R-:W5:Y:S04]  /*4e0a0*/  LDL.LU R163, [R1+0x83c] ;  /* 0x00083c0001a37983 */ /* 0x000f680000300800 */
[----:B------:R-:W4:Y:S04]  /*4e0b0*/  LDL.LU R164, [R1+0x89c] ;  /* 0x00089c0001a47983 */ /* 0x000f280000300800 */
[----:B------:R-:W4:Y:S04]  /*4e0c0*/  LDL.LU R165, [R1+0x8bc] ;  /* 0x0008bc0001a57983 */ /* 0x000f280000300800 */
[----:B------:R-:W5:Y:S04]  /*4e0d0*/  LDL.LU R166, [R1+0x864] ;  /* 0x0008640001a67983 */ /* 0x000f680000300800 */
[----:B------:R-:W3:Y:S04]  /*4e0e0*/  LDL.LU R167, [R1+0x85c] ;  /* 0x00085c0001a77983 */ /* 0x000ee80000300800 */
[----:B------:R-:W5:Y:S04]  /*4e0f0*/  LDL.LU R171, [R1+0x8a4] ;  /* 0x0008a40001ab7983 */ /* 0x000f680000300800 */
[----:B------:R4:W-:Y:S01]  /*4e100*/  STS.128 [R225+0x10000], R172 ;  /* 0x010000ace1007388 */ /* 0x0009e20000000c00 */
[----:B--2---:R-:W-:-:S02]  /*4e110*/  PRMT R168, R243, 0x5410, R241 ;  /* 0x00005410f3a87816 */ /* 0x004fc400000000f1 */
[----:B----4-:R-:W-:Y:S02]  /*4e120*/  PRMT R172, R165, 0x5410, R164 ;  /* 0x00005410a5ac7816 */ /* 0x010fe400000000a4 */
[----:B---3--:R-:W-:Y:S02]  /*4e130*/  PRMT R173, R160, 0x5410, R167 ;  /* 0x00005410a0ad7816 */ /* 0x008fe400000000a7 */
[----:B------:R-:W-:Y:S02]  /*4e140*/  PRMT R160, R235, 0x5410, R244 ;  /* 0x00005410eba07816 */ /* 0x000fe400000000f4 */
[----:B-----5:R-:W-:Y:S01]  /*4e150*/  PRMT R156, R156, 0x5410, R171 ;  /* 0x000054109c9c7816 */ /* 0x020fe200000000ab */
[----:B------:R-:W2:Y:S01]  /*4e160*/  LDL.LU R235, [R1+0x8c] ;  /* 0x00008c0001eb7983 */ /* 0x000ea20000300800 */
[----:B------:R-:W-:-:S03]  /*4e170*/  PRMT R164, R239, 0x5410, R237 ;  /* 0x00005410efa47816 */ /* 0x000fc600000000ed */
[----:B------:R-:W2:Y:S04]  /*4e180*/  LDL.LU R171, [R1+0xf8] ;  /* 0x0000f80001ab7983 */ /* 0x000ea80000300800 */
[----:B------:R-:W3:Y:S04]  /*4e190*/  LDL.LU R237, [R1+0x7dc] ;  /* 0x0007dc0001ed7983 */ /* 0x000ee80000300800 */
[----:B------:R-:W3:Y:S04]  /*4e1a0*/  LDL.LU R175, [R1+0x7fc] ;  /* 0x0007fc0001af7983 */ /* 0x000ee80000300800 */
[----:B------:R-:W4:Y:S04]  /*4e1b0*/  LDL.LU R239, [R1+0x838] ;  /* 0x0008380001ef7983 */ /* 0x000f280000300800 */
[----:B------:R-:W5:Y:S01]  /*4e1c0*/  LDL.LU R241, [R1+0x7e4] ;  /* 0x0007e40001f17983 */ /* 0x000f620000300800 */
[----:B------:R-:W-:-:S03]  /*4e1d0*/  PRMT R158, R158, 0x5410, R161 ;  /* 0x000054109e9e7816 */ /* 0x000fc600000000a1 */
        /* <DEDUP_REMOVED lines=26> */
[----:B------:R-:W5:Y:S04]  /*4e380*/  LDL.LU R4, [R1+0x30] ;  /* 0x0000300001047983 */ /* 0x000f680000300800 */
[----:B------:R-:W5:Y:S04]  /*4e390*/  LDL.LU R5, [R1+0x40] ;  /* 0x0000400001057983 */ /* 0x000f680000300800 */
[----:B------:R0:W-:Y:S01]  /*4e3a0*/  STS.128 [R225+0x14000], R160 ;  /* 0x014000a0e1007388 */ /* 0x0001e20000000c00 */
[----:B------:R-:W-:-:S02]  /*4e3b0*/  PRMT R159, R10, 0x5410, R159 ;  /* 0x000054100a9f7816 */ /* 0x000fc4000000009f */
[----:B------:R-:W-:Y:S01]  /*4e3c0*/  LOP3.LUT R10, R11, 0x60, RZ, 0x3c, !PT ;  /* 0x000000600b0a7812 */ /* 0x000fe200078e3cff */
[----:B------:R1:W-:Y:S04]  /*4e3d0*/  STS.128 [R225+0x18000], R164 ;  /* 0x018000a4e1007388 */ /* 0x0003e80000000c00 */
[----:B------:R-:W-:Y:S01]  /*4e3e0*/  IMAD.IADD R10, R0, 0x1, R10 ;  /* 0x00000001000a7824 */ /* 0x000fe200078e020a */
[----:B--2---:R-:W-:Y:S02]  /*4e3f0*/  PRMT R171, R171, 0x5410, R235 ;  /* 0x00005410abab7816 */ /* 0x004fe400000000eb */
[----:B------:R-:W2:Y:S01]  /*4e400*/  LDL.LU R235, [R1+0x30e4] ;  /* 0x0030e40001eb7983 */ /* 0x000ea20000300800 */
[----:B---3--:R-:W-:-:S03]  /*4e410*/  PRMT R175, R175, 0x5410, R237 ;  /* 0x00005410afaf7816 */ /* 0x008fc600000000ed */
[----:B------:R-:W3:Y:S04]  /*4e420*/  LDL.LU R237, [R1+0x30e0] ;  /* 0x0030e00001ed7983 */ /* 0x000ee80000300800 */
[----:B0-----:R-:W2:Y:S04]  /*4e430*/  LDL.LU R160, [R1+0x8b8] ;  /* 0x0008b80001a07983 */ /* 0x001ea80000300800 */
[----:B------:R-:W3:Y:S04]  /*4e440*/  LDL.LU R161, [R1+0x878] ;  /* 0x0008780001a17983 */ /* 0x000ee80000300800 */
[----:B------:R-:W4:Y:S04]  /*4e450*/  LDL.LU R162, [R1+0x820] ;  /* 0x0008200001a27983 */ /* 0x000f280000300800 */
[----:B------:R-:W2:Y:S04]  /*4e460*/  LDL.LU R163, [R1+0x800] ;  /* 0x0008000001a37983 */ /* 0x000ea80000300800 */
[----:B-1----:R-:W5:Y:S04]  /*4e470*/  LDL.LU R164, [R1+0x824] ;  /* 0x0008240001a47983 */ /* 0x002f680000300800 */
[----:B------:R-:W5:Y:S04]  /*4e480*/  LDL.LU R167, [R1+0x840] ;  /* 0x0008400001a77983 */ /* 0x000f680000300800 */
[----:B------:R-:W2:Y:S04]  /*4e490*/  LDL.LU R165, [R1+0x7e0] ;  /* 0x0007e00001a57983 */ /* 0x000ea80000300800 */
[----:B------:R-:W3:Y:S04]  /*4e4a0*/  LDL.LU R166, [R1+0x78] ;  /* 0x0000780001a67983 */ /* 0x000ee80000300800 */
[----:B------:R0:W-:Y:S04]  /*4e4b0*/  STS.128 [R225+0x1c000], R168 ;  /* 0x01c000a8e1007388 */ /* 0x0001e80000000c00 */
[----:B------:R1:W-:Y:S04]  /*4e4c0*/  STS.128 [R10], R156 ;  /* 0x0000009c0a007388 */ /* 0x0003e80000000c00 */
[----:B0-----:R-:W2:Y:S04]  /*4e4d0*/  LDL.LU R168, [R1+0x8c0] ;  /* 0x0008c00001a87983 */ /* 0x001ea80000300800 */
[----:B------:R-:W3:Y:S04]  /*4e4e0*/  LDL.LU R169, [R1+0x898] ;  /* 0x0008980001a97983 */ /* 0x000ee80000300800 */
[----:B------:R-:W2:Y:S04]  /*4e4f0*/  LDL.LU R170, [R1+0x860] ;  /* 0x0008600001aa7983 */ /* 0x000ea80000300800 */
[----:B------:R-:W2:Y:S04]  /*4e500*/  LDL.LU R171, [R1+0x880] ;  /* 0x0008800001ab7983 */ /* 0x000ea80000300800 */
[----:B------:R-:W3:Y:S04]  /*4e510*/  LDL.LU R225, [R1+0x858] ;  /* 0x0008580001e17983 */ /* 0x000ee80000300800 */
[----:B-1----:R-:W3:Y:S04]  /*4e520*/  LDL.LU R159, [R1+0x8a0] ;  /* 0x0008a000019f7983 */ /* 0x002ee80000300800 */
[----:B------:R0:W-:Y:S01]  /*4e530*/  STS.128 [R10+0x4000], R172 ;  /* 0x004000ac0a007388 */ /* 0x0001e20000000c00 */
[----:B----4-:R-:W-:-:S03]  /*4e540*/  PRMT R162, R239, 0x5410, R162 ;  /* 0x00005410efa27816 */ /* 0x010fc600000000a2 */
[----:B------:R-:W4:Y:S01]  /*4e550*/  LDL.LU R239, [R1+0x10] ;  /* 0x0000100001ef7983 */ /* 0x000f220000300800 */
[----:B-----5:R-:W-:-:S03]  /*4e560*/  PRMT R158, R167, 0x5410, R164 ;  /* 0x00005410a79e7816 */ /* 0x020fc600000000a4 */
[----:B------:R-:W4:Y:S01]  /*4e570*/  LDL.LU R167, [R1+0x2c] ;  /* 0x00002c0001a77983 */ /* 0x000f220000300800 */
[----:B--2---:R-:W-:Y:S02]  /*4e580*/  PRMT R157, R171, 0x5410, R170 ;  /* 0x00005410ab9d7816 */ /* 0x004fe400000000aa */
[----:B---3--:R-:W-:Y:S02]  /*4e590*/  PRMT R156, R168, 0x5410, R159 ;  /* 0x00005410a89c7816 */ /* 0x008fe4000000009f */
[----:B------:R-:W-:Y:S02]  /*4e5a0*/  PRMT R159, R243, 0x5410, R241 ;  /* 0x00005410f39f7816 */ /* 0x000fe400000000f1 */
[----:B------:R-:W2:Y:S04]  /*4e5b0*/  LDL.LU R241, [R1+0xc] ;  /* 0x00000c0001f17983 */ /* 0x000ea80000300800 */
[----:B------:R-:W2:Y:S04]  /*4e5c0*/  LDL.LU R171, [R1+0x28] ;  /* 0x0000280001ab7983 */ /* 0x000ea80000300800 */
[----:B------:R-:W3:Y:S04]  /*4e5d0*/  LDL.LU R243, [R1+0x8] ;  /* 0x0000080001f37983 */ /* 0x000ee80000300800 */
[----:B0-----:R-:W3:Y:S01]  /*4e5e0*/  LDL.LU R175, [R1+0x24] ;  /* 0x0000240001af7983 */ /* 0x001ee20000300800 */
[----:B------:R-:W-:-:S02]  /*4e5f0*/  PRMT R168, R246, 0x5410, R245 ;  /* 0x00005410f6a87816 */ /* 0x000fc400000000f5 */
[----:B------:R-:W-:Y:S01]  /*4e600*/  PRMT R172, R248, 0x5410, R247 ;  /* 0x00005410f8ac7816 */ /* 0x000fe200000000f7 */
        /* <DEDUP_REMOVED lines=28> */
[----:B------:R0:W-:Y:S04]  /*4e7d0*/  STS.128 [R10+0x8000], R156 ;  /* 0x0080009c0a007388 */ /* 0x0001e80000000c00 */
[----:B------:R1:W-:Y:S01]  /*4e7e0*/  STS.128 [R10+0xc000], R160 ;  /* 0x00c000a00a007388 */ /* 0x0003e20000000c00 */
[----:B----4-:R-:W-:-:S03]  /*4e7f0*/  PRMT R167, R167, 0x5410, R239 ;  /* 0x00005410a7a77816 */ /* 0x010fc600000000ef */
[----:B------:R-:W4:Y:S04]  /*4e800*/  LDL.LU R239, [R1+0x30dc] ;  /* 0x0030dc0001ef7983 */ /* 0x000f280000300800 */
[----:B------:R1:W-:Y:S01]  /*4e810*/  STS.128 [R10+0x10000], R164 ;  /* 0x010000a40a007388 */ /* 0x0003e20000000c00 */
[----:B--2---:R-:W-:-:S03]  /*4e820*/  PRMT R171, R171, 0x5410, R241 ;  /* 0x00005410abab7816 */ /* 0x004fc600000000f1 */
[----:B------:R-:W2:Y:S01]  /*4e830*/  LDL.LU R241, [R1+0x30d8] ;  /* 0x0030d80001f17983 */ /* 0x000ea20000300800 */
[----:B---3--:R-:W-:-:S03]  /*4e840*/  PRMT R175, R175, 0x5410, R243 ;  /* 0x00005410afaf7816 */ /* 0x008fc600000000f3 */
[----:B------:R-:W3:Y:S04]  /*4e850*/  LDL.LU R243, [R1+0x30d4] ;  /* 0x0030d40001f37983 */ /* 0x000ee80000300800 */
[----:B0-----:R-:W5:Y:S04]  /*4e860*/  LDL.LU R156, [R1+0x7c4] ;  /* 0x0007c400019c7983 */ /* 0x001f680000300800 */
[----:B------:R-:W4:Y:S04]  /*4e870*/  LDL.LU R157, [R1+0x784] ;  /* 0x00078400019d7983 */ /* 0x000f280000300800 */
[----:B------:R-:W2:Y:S04]  /*4e880*/  LDL.LU R158, [R1+0x744] ;  /* 0x00074400019e7983 */ /* 0x000ea80000300800 */
[----:B------:R-:W3:Y:S04]  /*4e890*/  LDL.LU R159, [R1+0x6f8] ;  /* 0x0006f800019f7983 */ /* 0x000ee80000300800 */
[----:B-1----:R-:W3:Y:S04]  /*4e8a0*/  LDL.LU R160, [R1+0xb8] ;  /* 0x0000b80001a07983 */ /* 0x002ee80000300800 */
[----:B------:R-:W3:Y:S04]  /*4e8b0*/  LDL.LU R161, [R1+0x80] ;  /* 0x0000800001a17983 */ /* 0x000ee80000300800 */
[----:B------:R-:W3:Y:S04]  /*4e8c0*/  LDL.LU R162, [R1+0x5c] ;  /* 0x00005c0001a27983 */ /* 0x000ee80000300800 */
[----:B------:R-:W3:Y:S04]  /*4e8d0*/  LDL.LU R163, [R1+0x3c] ;  /* 0x00003c0001a37983 */ /* 0x000ee80000300800 */
[----:B------:R-:W2:Y:S04]  /*4e8e0*/  LDL.LU R164, [R1+0x7c0] ;  /* 0x0007c00001a47983 */ /* 0x000ea80000300800 */
[----:B------:R-:W3:Y:S04]  /*4e8f0*/  LDL.LU R165, [R1+0x780] ;  /* 0x0007800001a57983 */ /* 0x000ee80000300800 */
[----:B------:R-:W3:Y:S04]  /*4e900*/  LDL.LU R166, [R1+0x740] ;  /* 0x0007400001a67983 */ /* 0x000ee80000300800 */
[----:B------:R-:W3:Y:S04]  /*4e910*/  LDL.LU R167, [R1+0x704] ;  /* 0x0007040001a77983 */ /* 0x000ee80000300800 */
[----:B------:R0:W-:Y:S04]  /*4e920*/  STS.128 [R10+0x14000], R168 ;  /* 0x014000a80a007388 */ /* 0x0001e80000000c00 */
[----:B------:R1:W-:Y:S04]  /*4e930*/  STS.128 [R10+0x18000], R172 ;  /* 0x018000ac0a007388 */ /* 0x0003e80000000c00 */
[----:B0-----:R-:W3:Y:S04]  /*4e940*/  LDL.LU R168, [R1+0x7bc] ;  /* 0x0007bc0001a87983 */ /* 0x001ee80000300800 */
[----:B------:R-:W3:Y:S04]  /*4e950*/  LDL.LU R169, [R1+0x77c] ;  /* 0x00077c0001a97983 */ /* 0x000ee80000300800 */
[----:B------:R-:W3:Y:S04]  /*4e960*/  LDL.LU R170, [R1+0x73c] ;  /* 0x00073c0001aa7983 */ /* 0x000ee80000300800 */
[----:B------:R-:W3:Y:S04]  /*4e970*/  LDL.LU R171, [R1+0x700] ;  /* 0x0007000001ab7983 */ /* 0x000ee80000300800 */
[----:B-1----:R-:W3:Y:S04]  /*4e980*/  LDL.LU R172, [R1+0x7b8] ;  /* 0x0007b80001ac7983 */ /* 0x002ee80000300800 */
[----:B------:R-:W3:Y:S04]  /*4e990*/  LDL.LU R173, [R1+0x778] ;  /* 0x0007780001ad7983 */ /* 0x000ee80000300800 */
[----:B------:R-:W3:Y:S04]  /*4e9a0*/  LDL.LU R174, [R1+0x738] ;  /* 0x0007380001ae7983 */ /* 0x000ee80000300800 */
[----:B------:R-:W3:Y:S01]  /*4e9b0*/  LDL.LU R175, [R1+0x6e0] ;  /* 0x0006e00001af7983 */ /* 0x000ee20000300800 */
[----:B-----5:R-:W-:-:S03]  /*4e9c0*/  PRMT R156, R156, 0x5410, R245 ;  /* 0x000054109c9c7816 */ /* 0x020fc600000000f5 */
[----:B------:R-:W5:Y:S01]  /*4e9d0*/  LDL.LU R245, [R1+0x30d0] ;  /* 0x0030d00001f57983 */ /* 0x000f620000300800 */
[----:B----4-:R-:W-:Y:S02]  /*4e9e0*/  PRMT R157, R157, 0x5410, R249 ;  /* 0x000054109d9d7816 */ /* 0x010fe400000000f9 */
[----:B--2---:R-:W-:Y:S02]  /*4e9f0*/  PRMT R164, R164, 0x5410, R246 ;  /* 0x00005410a4a47816 */ /* 0x004fe400000000f6 */
[----:B------:R-:W2:Y:S01]  /*4ea00*/  LDL.LU R246, [R1+0x30cc] ;  /* 0x0030cc0001f67983 */ /* 0x000ea20000300800 */
[----:B---3--:R-:W-:Y:S02]  /*4ea10*/  PRMT R165, R165, 0x5410, R250 ;  /* 0x00005410a5a57816 */ /* 0x008fe400000000fa */
[----:B------:R-:W-:Y:S02]  /*4ea20*/  PRMT R158, R158, 0x5410, R7 ;  /* 0x000054109e9e7816 */ /* 0x000fe40000000007 */
[----:B------:R-:W-:-:S02]  /*4ea30*/  PRMT R166, R166, 0x5410, R8 ;  /* 0x00005410a6a67816 */ /* 0x000fc40000000008 */
[----:B------:R-:W-:Y:S02]  /*4ea40*/  PRMT R159, R159, 0x5410, R2 ;  /* 0x000054109f9f7816 */ /* 0x000fe40000000002 */
[----:B------:R-:W-:Y:S02]  /*4ea50*/  PRMT R160, R160, 0x5410, R3 ;  /* 0x00005410a0a07816 */ /* 0x000fe40000000003 */
[----:B------:R-:W-:Y:S02]  /*4ea60*/  PRMT R161, R161, 0x5410, R4 ;  /* 0x00005410a1a17816 */ /* 0x000fe40000000004 */
[----:B------:R-:W-:Y:S02]  /*4ea70*/  PRMT R168, R168, 0x5410, R247 ;  /* 0x00005410a8a87816 */ /* 0x000fe400000000f7 */
[----:B------:R-:W3:Y:S01]  /*4ea80*/  LDL.LU R247, [R1+0x30c8] ;  /* 0x0030c80001f77983 */ /* 0x000ee20000300800 */
[----:B------:R-:W-:-:S03]  /*4ea90*/  PRMT R172, R172, 0x5410, R248 ;  /* 0x00005410acac7816 */ /* 0x000fc600000000f8 */
[----:B------:R-:W4:Y:S04]  /*4eaa0*/  LDL.LU R248, [R1+0x30c4] ;  /* 0x0030c40001f87983 */ /* 0x000f280000300800 */
[----:B------:R-:W5:Y:S04]  /*4eab0*/  LDL.LU R249, [R1+0x30c0] ;  /* 0x0030c00001f97983 */ /* 0x000f680000300800 */
[----:B------:R-:W2:Y:S01]  /*4eac0*/  LDL.LU R250, [R1+0x30bc] ;  /* 0x0030bc0001fa7983 */ /* 0x000ea20000300800 */
[----:B------:R-:W-:Y:S02]  /*4ead0*/  PRMT R169, R169, 0x5410, R251 ;  /* 0x00005410a9a97816 */ /* 0x000fe400000000fb */
[----:B------:R-:W-:Y:S01]  /*4eae0*/  PRMT R173, R173, 0x5410, R252 ;  /* 0x00005410adad7816 */ /* 0x000fe200000000fc */
[----:B------:R-:W3:Y:S04]  /*4eaf0*/  LDL.LU R251, [R1+0x30b8] ;  /* 0x0030b80001fb7983 */ /* 0x000ee80000300800 */
[----:B------:R-:W4:Y:S04]  /*4eb00*/  LDL.LU R252, [R1+0x30b4] ;  /* 0x0030b40001fc7983 */ /* 0x000f280000300800 */
[----:B------:R-:W5:Y:S04]  /*4eb10*/  LDL.LU R7, [R1+0x30b0] ;  /* 0x0030b00001077983 */ /* 0x000f680000300800 */
[----:B------:R-:W2:Y:S01]  /*4eb20*/  LDL.LU R8, [R1+0x30ac] ;  /* 0x0030ac0001087983 */ /* 0x000ea20000300800 */
[----:B------:R-:W-:-:S02]  /*4eb30*/  PRMT R170, R170, 0x5410, R9 ;  /* 0x00005410aaaa7816 */ /* 0x000fc40000000009 */
[----:B------:R-:W-:Y:S01]  /*4eb40*/  PRMT R174, R174, 0x5410, R6 ;  /* 0x00005410aeae7816 */ /* 0x000fe20000000006 */
[----:B------:R-:W3:Y:S04]  /*4eb50*/  LDL.LU R9, [R1+0x30a8] ;  /* 0x0030a80001097983 */ /* 0x000ee80000300800 */
[----:B------:R-:W4:Y:S04]  /*4eb60*/  LDL.LU R6, [R1+0x30a4] ;  /* 0x0030a40001067983 */ /* 0x000f280000300800 */
[----:B------:R-:W5:Y:S04]  /*4eb70*/  LDL.LU R2, [R1+0x30a0] ;  /* 0x0030a00001027983 */ /* 0x000f680000300800 */
[----:B------:R-:W2:Y:S04]  /*4eb80*/  LDL.LU R3, [R1+0x309c] ;  /* 0x00309c0001037983 */ /* 0x000ea80000300800 */
[----:B------:R-:W3:Y:S01]  /*4eb90*/  LDL.LU R4, [R1+0x3098] ;  /* 0x0030980001047983 */ /* 0x000ee20000300800 */
[----:B------:R-:W-:-:S03]  /*4eba0*/  PRMT R162, R162, 0x5410, R5 ;  /* 0x00005410a2a27816 */ /* 0x000fc60000000005 */
[----:B------:R-:W4:Y:S01]  /*4ebb0*/  LDL.LU R5, [R1+0x3094] ;  /* 0x0030940001057983 */ /* 0x000f220000300800 */
[----:B------:R-:W-:Y:S02]  /*4ebc0*/  LOP3.LUT R11, R11, 0x70, RZ, 0x3c, !PT ;  /* 0x000000700b0b7812 */ /* 0x000fe400078e3cff */
[----:B----4-:R-:W-:Y:S02]  /*4ebd0*/  PRMT R163, R163, 0x5410, R5 ;  /* 0x00005410a3a37816 */ /* 0x010fe40000000005 */
[----:B------:R-:W4:Y:S01]  /*4ebe0*/  LDL.LU R5, [R1+0x3090] ;  /* 0x0030900001057983 */ /* 0x000f220000300800 */
[----:B------:R-:W-:Y:S01]  /*4ebf0*/  IMAD.IADD R11, R0, 0x1, R11 ;  /* 0x00000001000b7824 */ /* 0x000fe200078e020b */
[----:B------:R-:W-:Y:S02]  /*4ec00*/  PRMT R167, R167, 0x5410, R225 ;  /* 0x00005410a7a77816 */ /* 0x000fe400000000e1 */
[----:B------:R-:W-:Y:S01]  /*4ec10*/  PRMT R171, R171, 0x5410, R175 ;  /* 0x00005410abab7816 */ /* 0x000fe200000000af */
[----:B------:R-:W-:Y:S04]  /*4ec20*/  STS.128 [R10+0x1c000], R160 ;  /* 0x01c000a00a007388 */ /* 0x000fe80000000c00 */
[----:B------:R3:W-:Y:S04]  /*4ec30*/  STS.128 [R11], R156 ;  /* 0x0000009c0b007388 */ /* 0x0007e80000000c00 */
[----:B------:R5:W-:Y:S04]  /*4ec40*/  STS.128 [R11+0x4000], R164 ;  /* 0x004000a40b007388 */ /* 0x000be80000000c00 */
[----:B------:R0:W-:Y:S01]  /*4ec50*/  STS.128 [R11+0x8000], R168 ;  /* 0x008000a80b007388 */ /* 0x0001e20000000c00 */
[----:B---3--:R-:W-:-:S02]  /*4ec60*/  PRMT R156, R4, 0x5410, R9 ;  /* 0x00005410049c7816 */ /* 0x008fc40000000009 */
[----:B--2---:R-:W-:Y:S02]  /*4ec70*/  PRMT R160, R3, 0x5410, R8 ;  /* 0x0000541003a07816 */ /* 0x004fe40000000008 */
[----:B-----5:R-:W-:Y:S02]  /*4ec80*/  PRMT R164, R2, 0x5410, R7 ;  /* 0x0000541002a47816 */ /* 0x020fe40000000007 */
[----:B0-----:R-:W-:Y:S01]  /*4ec90*/  PRMT R168, R6, 0x5410, R252 ;  /* 0x0000541006a87816 */ /* 0x001fe200000000fc */
[----:B------:R-:W0:Y:S01]  /*4eca0*/  S2R R225, SR_TID.X ;  /* 0x0000000000e17919 */ /* 0x000e220000002100 */
        /* <DEDUP_REMOVED lines=10> */
[----:B------:R-:W-:Y:S02]  /*4ed50*/  PRMT R170, R235, 0x5410, R227 ;  /* 0x00005410ebaa7816 */ /* 0x000fe400000000e3 */
[----:B------:R-:W-:Y:S01]  /*4ed60*/  PRMT R171, R228, 0x5410, R224 ;  /* 0x00005410e4ab7816 */ /* 0x000fe200000000e0 */
[----:B------:R-:W-:Y:S01]  /*4ed70*/  STS.128 [R11+0x10000], R156 ;  /* 0x0100009c0b007388 */ /* 0x000fe20000000c00 */
[----:B0-----:R-:W-:Y:S02]  /*4ed80*/  LOP3.LUT R10, R225, 0x7f, RZ, 0xc0, !PT ;  /* 0x0000007fe10a7812 */ /* 0x001fe400078ec0ff */
[----:B----4-:R-:W-:Y:S02]  /*4ed90*/  PRMT R175, R5, 0x5410, R244 ;  /* 0x0000541005af7816 */ /* 0x010fe400000000f4 */
[----:B------:R-:W2:Y:S04]  /*4eda0*/  LDL.LU R5, [R1+0x308c] ;  /* 0x00308c0001057983 */ /* 0x000ea80000300800 */
[----:B------:R-:W3:Y:S04]  /*4edb0*/  LDL.LU R9, [R1+0x3088] ;  /* 0x0030880001097983 */ /* 0x000ee80000300800 */
[----:B------:R-:W4:Y:S04]  /*4edc0*/  LDL.LU R4, [R1+0x3084] ;  /* 0x0030840001047983 */ /* 0x000f280000300800 */
[----:B------:R-:W5:Y:S04]  /*4edd0*/  LDL.LU R8, [R1+0x3080] ;  /* 0x0030800001087983 */ /* 0x000f680000300800 */
[----:B------:R-:W2:Y:S04]  /*4ede0*/  LDL.LU R3, [R1+0x307c] ;  /* 0x00307c0001037983 */ /* 0x000ea80000300800 */
[----:B------:R-:W3:Y:S04]  /*4edf0*/  LDL.LU R7, [R1+0x3078] ;  /* 0x0030780001077983 */ /* 0x000ee80000300800 */
[----:B------:R-:W4:Y:S04]  /*4ee00*/  LDL.LU R2, [R1+0x3074] ;  /* 0x0030740001027983 */ /* 0x000f280000300800 */
[----:B------:R-:W5:Y:S04]  /*4ee10*/  LDL.LU R6, [R1+0x3070] ;  /* 0x0030700001067983 */ /* 0x000f680000300800 */
[----:B------:R0:W-:Y:S02]  /*4ee20*/  STS.128 [R11+0xc000], R172 ;  /* 0x00c000ac0b007388 */ /* 0x0001e40000000c00 */
[----:B0-----:R-:W-:-:S05]  /*4ee30*/  IMAD.SHL.U32 R172, R225, 0x10, RZ ;  /* 0x00000010e1ac7824 */ /* 0x001fca00078e00ff */
[----:B------:R-:W-:-:S05]  /*4ee40*/  LOP3.LUT R172, R172, 0x70, RZ, 0xc0, !PT ;  /* 0x00000070acac7812 */ /* 0x000fca00078ec0ff */
[----:B------:R-:W-:-:S05]  /*4ee50*/  IMAD R172, R10, 0x80, R172 ;  /* 0x000000800aac7824 */ /* 0x000fca00078e02ac */
[----:B------:R-:W-:Y:S01]  /*4ee60*/  LOP3.LUT R172, R172, 0x70, RZ, 0x3c, !PT ;  /* 0x00000070acac7812 */ /* 0x000fe200078e3cff */
[----:B------:R-:W-:-:S04]  /*4ee70*/  IMAD.IADD R173, R10, 0x1, R0 ;  /* 0x000000010aad7824 */ /* 0x000fc800078e0200 */
[----:B------:R-:W-:Y:S01]  /*4ee80*/  IMAD.IADD R172, R0, 0x1, R172 ;  /* 0x0000000100ac7824 */ /* 0x000fe200078e02ac */
[----:B------:R-:W-:Y:S04]  /*4ee90*/  STS.128 [R11+0x14000], R160 ;  /* 0x014000a00b007388 */ /* 0x000fe80000000c00 */
[----:B------:R-:W-:Y:S04]  /*4eea0*/  STS.128 [R11+0x18000], R164 ;  /* 0x018000a40b007388 */ /* 0x000fe80000000c00 */
[----:B------:R-:W-:Y:S04]  /*4eeb0*/  STS.128 [R172+0x1c000], R168 ;  /* 0x01c000a8ac007388 */ /* 0x000fe80000000c00 */
[----:B------:R0:W-:Y:S04]  /*4eec0*/  STS.U8 [R173+0x21c00], R154 ;  /* 0x021c009aad007388 */ /* 0x0001e80000000000 */
[----:B------:R-:W-:Y:S04]  /*4eed0*/  STS.U8 [R173+0x20000], R223 ;  /* 0x020000dfad007388 */ /* 0x000fe80000000000 */
[----:B------:R-:W-:Y:S01]  /*4eee0*/  STS.U8 [R173+0x20400], R207 ;  /* 0x020400cfad007388 */ /* 0x000fe20000000000 */
[----:B0-----:R-:W-:-:S02]  /*4eef0*/  LOP3.LUT R154, R10, 0x20, RZ, 0x3c, !PT ;  /* 0x000000200a9a7812 */ /* 0x001fc400078e3cff */
[----:B------:R-:W-:-:S03]  /*4ef00*/  LOP3.LUT R11, R10, 0x10, RZ, 0x3c, !PT ;  /* 0x000000100a0b7812 */ /* 0x000fc600078e3cff */
[C---:B------:R-:W-:Y:S02]  /*4ef10*/  IMAD.IADD R154, R0.reuse, 0x1, R154 ;  /* 0x00000001009a7824 */ /* 0x040fe400078e029a */
[----:B------:R-:W-:Y:S01]  /*4ef20*/  IMAD.IADD R11, R0, 0x1, R11 ;  /* 0x00000001000b7824 */ /* 0x000fe200078e020b */
[----:B------:R-:W-:Y:S04]  /*4ef30*/  STS.U8 [R173+0x20800], R191 ;  /* 0x020800bfad007388 */ /* 0x000fe80000000000 */
        /* <DEDUP_REMOVED lines=11> */
[----:B------:R0:W-:Y:S04]  /*4eff0*/  STS.U8 [R11+0x21c80], R152 ;  /* 0x021c80980b007388 */ /* 0x0001e80000000000 */
[----:B------:R1:W-:Y:S01]  /*4f000*/  STS.U8 [R154+0x21d00], R22 ;  /* 0x021d00169a007388 */ /* 0x0003e20000000000 */
[----:B0-----:R-:W-:-:S02]  /*4f010*/  LOP3.LUT R11, R10, 0x30, RZ, 0x3c, !PT ;  /* 0x000000300a0b7812 */ /* 0x001fc400078e3cff */
[----:B-1----:R-:W-:-:S03]  /*4f020*/  LOP3.LUT R22, R10, 0x40, RZ, 0x3c, !PT ;  /* 0x000000400a167812 */ /* 0x002fc600078e3cff */
        /* <DEDUP_REMOVED lines=19> */
[C---:B-1----:R-:W-:Y:S02]  /*4f160*/  LOP3.LUT R18, R10.reuse, 0x60, RZ, 0x3c, !PT ;  /* 0x000000600a127812 */ /* 0x042fe400078e3cff */
[----:B------:R-:W-:Y:S01]  /*4f170*/  LOP3.LUT R10, R10, 0x70, RZ, 0x3c, !PT ;  /* 0x000000700a0a7812 */ /* 0x000fe200078e3cff */
[C---:B------:R-:W-:Y:S02]  /*4f180*/  IMAD.IADD R11, R0.reuse, 0x1, R11 ;  /* 0x00000001000b7824 */ /* 0x040fe400078e020b */
        /* <DEDUP_REMOVED lines=32> */
[----:B------:R0:W-:Y:S01]  /*4f390*/  STS.U8 [R10+0x21f80], R12 ;  /* 0x021f800c0a007388 */ /* 0x0001e20000000000 */
[----:B------:R1:W-:Y:S06]  /*4f3a0*/  MEMBAR.ALL.CTA ;  /* 0x0000000000007992 */ /* 0x0003ec0000008000 */
[----:B-1----:R-:W1:Y:S01]  /*4f3b0*/  FENCE.VIEW.ASYNC.S ;  /* 0x00000000000073c6 */ /* 0x002e620000000000 */
[----:B------:R-:W-:-:S02]  /*4f3c0*/  SHF.R.U32.HI R174, RZ, 0x4, R0 ;  /* 0x00000004ffae7819 */ /* 0x000fc40000011600 */
[----:B0-----:R-:W-:Y:S01]  /*4f3d0*/  MOV R12, UR53 ;  /* 0x00000035000c7c02 */ /* 0x001fe20008000f00 */
[----:B------:R-:W2:Y:S01]  /*4f3e0*/  LDL.LU R246, [R1+0x2ff4] ;  /* 0x002ff40001f67983 */ /* 0x000ea20000300800 */
[----:B------:R-:W-:Y:S01]  /*4f3f0*/  SGXT.U32 R174, R174, 0xe ;  /* 0x0000000eaeae781a */ /* 0x000fe20000000000 */
[----:B------:R-:W-:Y:S01]  /*4f400*/  UMOV UR33, 0x40000040 ;  /* 0x4000004000217882 */ /* 0x000fe20000000000 */
[----:B------:R-:W-:Y:S01]  /*4f410*/  MOV R13, UR52 ;  /* 0x00000034000d7c02 */ /* 0x000fe20008000f00 */
[----:B------:R-:W-:Y:S01]  /*4f420*/  UMOV UR54, UR34 ;  /* 0x0000002200367c82 */ /* 0x000fe20008000000 */
[----:B------:R-:W-:Y:S02]  /*4f430*/  R2UR UR32, R174 ;  /* 0x00000000ae2072ca */ /* 0x000fe400000e0000 */
[----:B------:R-:W-:Y:S02]  /*4f440*/  MOV R10, UR49 ;  /* 0x00000031000a7c02 */ /* 0x000fe40008000f00 */
[----:B------:R-:W-:-:S02]  /*4f450*/  MOV R11, UR48 ;  /* 0x00000030000b7c02 */ /* 0x000fc40008000f00 */
[----:B------:R-:W-:Y:S02]  /*4f460*/  MOV R14, UR57 ;  /* 0x00000039000e7c02 */ /* 0x000fe40008000f00 */
[----:B------:R-:W-:Y:S01]  /*4f470*/  MOV R15, UR56 ;  /* 0x00000038000f7c02 */ /* 0x000fe20008000f00 */
[----:B-1----:R-:W-:Y:S06]  /*4f480*/  BAR.SYNC.DEFER_BLOCKING 0x0 ;  /* 0x0000000000007b1d */ /* 0x002fec0000010000 */
[----:B------:R-:W-:Y:S01]  /*4f490*/  UMOV UR55, UR35 ;  /* 0x0000002300377c82 */ /* 0x000fe20008000000 */
[----:B------:R-:W-:Y:S01]  /*4f4a0*/  UMOV UR50, UR6 ;  /* 0x0000000600327c82 */ /* 0x000fe20008000000 */
[----:B------:R-:W-:Y:S01]  /*4f4b0*/  UMOV UR51, UR7 ;  /* 0x0000000700337c82 */ /* 0x000fe20008000000 */
[----:B------:R-:W3:Y:S01]  /*4f4c0*/  LDL.LU R244, [R1+0x2fe4] ;  /* 0x002fe40001f47983 */ /* 0x000ee20000300800 */
[----:B------:R-:W-:-:S02]  /*4f4d0*/  UIADD3.64 UR52, UR4, 0x1fe, URZ ;  /* 0x000001fe04347897 */ /* 0x000fc4000fffe03f */
[----:B------:R-:W-:Y:S01]  /*4f4e0*/  UIADD3.64 UR48, UR4, 0x200, URZ ;  /* 0x0000020004307897 */ /* 0x000fe2000fffe03f */
[----:B------:R-:W4:Y:S04]  /*4f4f0*/  LDL.LU R247, [R1+0x2fd4] ;  /* 0x002fd40001f77983 */ /* 0x000f280000300800 */
[----:B------:R-:W5:Y:S04]  /*4f500*/  LDL.LU R251, [R1+0x2fc4] ;  /* 0x002fc40001fb7983 */ /* 0x000f680000300800 */
[----:B------:R-:W5:Y:S01]  /*4f510*/  LDL.LU R252, [R1+0xfd4] ;  /* 0x000fd40001fc7983 */ /* 0x000f620000300800 */
[----:B------:R-:W-:-:S03]  /*4f520*/  WARPGROUP.ARRIVE ;  /* 0x00000000000079c5 */ /* 0x000fc60000000000 */
[----:B------:R-:W5:Y:S04]  /*4f530*/  LDL.LU R174, [R1+0x2fec] ;  /* 0x002fec0001ae7983 */ /* 0x000f680000300800 */
[----:B------:R-:W5:Y:S01]  /*4f540*/  LDL.LU R175, [R1+0xfc4] ;  /* 0x000fc40001af7983 */ /* 0x000f620000300800 */
[----:B------:R-:W-:Y:S04]  /*4f550*/  QGMMA.64x32x32.F32.E4M3.E4M3 R136, gdesc[UR32], R136 ;  /* 0x00600000208879f3 */ /* 0x000fe80008700888 */
[----:B------:R-:W-:Y:S04]  /*4f560*/  QGMMA.64x32x32.F32.E4M3.E4M3 R136, gdesc[UR4], R136 ;  /* 0x00600000048879f3 */ /* 0x000fe80008700888 */
[----:B------:R-:W-:Y:S04]  /*4f570*/  QGMMA.64x32x32.F32.E4M3.E4M3 R136, gdesc[UR8], R136 ;  /* 0x00600000088879f3 */ /* 0x000fe80008700888 */
[----:B------:R-:W-:Y:S04]  /*4f580*/  QGMMA.64x32x32.F32.E4M3.E4M3 R136, gdesc[UR12], R136 ;  /* 0x006000000c8879f3 */ /* 0x000fe80008700888 */
[----:B------:R-:W-:Y:S04]  /*4f590*/  QGMMA.64x32x32.F32.E4M3.E4M3 R136, gdesc[UR16], R136 ;  /* 0x00600000108879f3 */ /* 0x000fe80008700888 */
[----:B------:R-:W-:Y:S04]  /*4f5a0*/  QGMMA.64x32x32.F32.E4M3.E4M3 R136, gdesc[UR20], R136 ;  /* 0x00600000148879f3 */ /* 0x000fe80008700888 */
[----:B------:R-:W-:Y:S04]  /*4f5b0*/  QGMMA.64x32x32.F32.E4M3.E4M3 R136, gdesc[UR24], R136 ;  /* 0x00600000188879f3 */ /* 0x000fe80008700888 */
[----:B------:R-:W-:Y:S04]  /*4f5c0*/  QGMMA.64x32x32.F32.E4M3.E4M3 R136, gdesc[UR28], R136 ;  /* 0x006000001c8879f3 */ /* 0x000fe80008700888 */
[----:B------:R-:W-:Y:S01]  /*4f5d0*/  QGMMA.64x32x32.F32.E4M3.E4M3 R120, gdesc[UR52], R120 ;  /* 0x00600000347879f3 */ /* 0x000fe20008700878 */
[----:B------:R-:W-:-:S03]  /*4f5e0*/  UIADD3.64 UR52, UR4, 0x202, URZ ;  /* 0x0000020204347897 */ /* 0x000fc6000fffe03f */
[----:B------:R-:W-:Y:S01]  /*4f5f0*/  QGMMA.64x32x32.F32.E4M3.E4M3 R120, gdesc[UR48], R120 ;  /* 0x00600000307879f3 */ /* 0x000fe20008700878 */
[----:B------:R-:W-:Y:S01]  /*4f600*/  UMOV UR54, UR10 ;  /* 0x0000000a00367c82 */ /* 0x000fe20008000000 */
[----:B------:R-:W-:Y:S01]  /*4f610*/  UMOV UR55, UR11 ;  /* 0x0000000b00377c82 */ /* 0x000fe20008000000 */
        /* <DEDUP_REMOVED lines=18> */
[----:B------:R-:W-:Y:S01]  /*4f740*/  UIADD3.64 UR52, UR4, 0x3fe, URZ ;  /* 0x000003fe04347897 */ /* 0x000fe2000fffe03f */
[----:B------:R-:W-:Y:S01]  /*4f750*/  UMOV UR50, UR30 ;  /* 0x0000001e00327c82 */ /* 0x000fe20008000000 */
[----:B------:R-:W-:Y:S01]  /*4f760*/  UMOV UR51, UR31 ;  /* 0x0000001f00337c82 */ /* 0x000fe20008000000 */
[----:B------:R-:W-:Y:S01]  /*4f770*/  UMOV UR54, UR34 ;  /* 0x0000002200367c82 */ /* 0x000fe20008000000 */
[----:B------:R-:W-:Y:S01]  /*4f780*/  UMOV UR55, UR35 ;  /* 0x0000002300377c82 */ /* 0x000fe20008000000 */
[----:B------:R-:W-:Y:S04]  /*4f790*/  QGMMA.64x32x32.F32.E4M3.E4M3 R120, gdesc[UR48], R120 ;  /* 0x00600000307879f3 */ /* 0x000fe80008700878 */
[----:B------:R-:W-:Y:S01]  /*4f7a0*/  QGMMA.64x32x32.F32.E4M3.E4M3 R104, gdesc[UR52], R104 ;  /* 0x00600000346879f3 */ /* 0x000fe20008700868 */
[----:B------:R-:W-:Y:S01]  /*4f7b0*/  UIADD3.64 UR48, UR4, 0x400, URZ ;  /* 0x0000040004307897 */ /* 0x000fe2000fffe03f */
[----:B------:R-:W-:Y:S01]  /*4f7c0*/  UMOV UR50, UR6 ;  /* 0x0000000600327c82 */ /* 0x000fe20008000000 */
[----:B------:R-:W-:Y:S01]  /*4f7d0*/  UMOV UR51, UR7 ;  /* 0x0000000700337c82 */ /* 0x000fe20008000000 */
[----:B------:R-:W-:-:S06]  /*4f7e0*/  UIADD3.64 UR52, UR4, 0x402, URZ ;  /* 0x0000040204347897 */ /* 0x000fcc000fffe03f */
[----:B------:R-:W-:Y:S01]  /*4f7f0*/  QGMMA.64x32x32.F32.E4M3.E4M3 R104, gdesc[UR48], R104 ;  /* 0x00600000306879f3 */ /* 0x000fe20008700868 */
[----:B------:R-:W-:Y:S01]  /*4f800*/  UMOV UR54, UR10 ;  /* 0x0000000a00367c82 */ /* 0x000fe20008000000 */
[----:B------:R-:W-:Y:S01]  /*4f810*/  UMOV UR55, UR11 ;  /* 0x0000000b00377c82 */ /* 0x000fe20008000000 */
[----:B------:R-:W-:Y:S01]  /*4f820*/  UIADD3.64 UR48, UR4, 0x404, URZ ;  /* 0x0000040404307897 */ /* 0x000fe2000fffe03f */
[----:B------:R-:W-:Y:S01]  /*4f830*/  QGMMA.64x32x32.F32.E4M3.E4M3 R104, gdesc[UR52], R104 ;  /* 0x00600000346879f3 */ /* 0x000fe20008700868 */
[----:B------:R-:W-:Y:S01]  /*4f840*/  UMOV UR50, UR14 ;  /* 0x0000000e00327c82 */ /* 0x000fe20008000000 */
[----:B------:R-:W-:Y:S01]  /*4f850*/  UMOV UR51, UR15 ;  /* 0x0000000f00337c82 */ /* 0x000fe20008000000 */
[----:B------:R-:W-:-:S05]  /*4f860*/  UIADD3.64 UR52, UR4, 0x13fe, URZ ;  /* 0x000013fe04347897 */ /* 0x000fca000fffe03f */
        /* <DEDUP_REMOVED lines=13> */
[----:B------:R-:W-:Y:S01]  /*4f940*/  UIADD3.64 UR52, UR4, 0x5fe, URZ ;  /* 0x000005fe04347897 */ /* 0x000fe2000fffe03f */
[----:B------:R-:W-:Y:S01]  /*4f950*/  UMOV UR50, UR30 ;  /* 0x0000001e00327c82 */ /* 0x000fe20008000000 */
[----:B------:R-:W-:Y:S01]  /*4f960*/  UMOV UR51, UR31 ;  /* 0x0000001f00337c82 */ /* 0x000fe20008000000 */
[----:B------:R-:W-:Y:S01]  /*4f970*/  UMOV UR54, UR34 ;  /* 0x0000002200367c82 */ /* 0x000fe20008000000 */
[----:B------:R-:W-:-:S03]  /*4f980*/  UMOV UR55, UR35 ;  /* 0x0000002300377c82 */ /* 0x000fc60008000000 */
        /* <DEDUP_REMOVED lines=124> */
[----:B------:R-:W-:-:S06]  /*50150*/  UMOV UR51, UR31 ;  /* 0x0000001f00337c82 */ /* 0x000fcc0008000000 */
[----:B------:R-:W-:Y:S01]  /*50160*/  QGMMA.64x32x32.F32.E4M3.E4M3 R40, gdesc[UR48], R40 ;  /* 0x00600000302879f3 */ /* 0x000fe20008700828 */
[----:B------:R-:W-:Y:S02]  /*50170*/  R2UR UR48, R11 ;  /* 0x000000000b3072ca */ /* 0x000fe400000e0000 */
[----:B------:R-:W0:Y:S02]  /*50180*/  LDC R11, c[0x0][0x23c] ;  /* 0x00008f00ff0b7b82 */ /* 0x000e240000000800 */
[----:B0-----:R-:W-:-:S05]  /*50190*/  IMAD.SHL.U32 R11, R11, 0x100, RZ ;  /* 0x000001000b0b7824 */ /* 0x001fca00078e00ff */
[C---:B---3--:R-:W-:Y:S02]  /*501a0*/  IADD3 R244, P0, R11.reuse, R244, RZ ;  /* 0x000000f40bf47210 */ /* 0x048fe40007f1e0ff */
[C---:B--2---:R-:W-:Y:S02]  /*501b0*/  IADD3 R246, P2, R11.reuse, R246, RZ ;  /* 0x000000f60bf67210 */ /* 0x044fe40007f5e0ff */
[C---:B----4-:R-:W-:Y:S01]  /*501c0*/  IADD3 R247, P3, R11.reuse, R247, RZ ;  /* 0x000000f70bf77210 */ /* 0x050fe20007f7e0ff */
[----:B------:R0:W-:Y:S01]  /*501d0*/  STL [R1+0x2fe4], R244 ;  /* 0x002fe4f401007387 */ /* 0x0001e20000100800 */
[----:B-----5:R-:W-:-:S03]  /*501e0*/  IADD3 R251, P1, R11, R251, RZ ;  /* 0x000000fb0bfb7210 */ /* 0x020fc60007f3e0ff */
[----:B0-----:R-:W2:Y:S04]  /*501f0*/  LDL.LU R244, [R1+0x2ff0] ;  /* 0x002ff00001f47983 */ /* 0x001ea80000300800 */
[----:B------:R0:W-:Y:S04]  /*50200*/  STL [R1+0x2ff4], R246 ;  /* 0x002ff4f601007387 */ /* 0x0001e80000100800 */
[----:B------:R-:W3:Y:S04]  /*50210*/  LDL.LU R242, [R1+0x2fdc] ;  /* 0x002fdc0001f27983 */ /* 0x000ee80000300800 */
[----:B------:R-:W4:Y:S04]  /*50220*/  LDL.LU R232, [R1+0x2fe8] ;  /* 0x002fe80001e87983 */ /* 0x000f280000300800 */
[----:B------:R-:W5:Y:S04]  /*50230*/  LDL.LU R240, [R1+0xfb4] ;  /* 0x000fb40001f07983 */ /* 0x000f680000300800 */
[----:B------:R1:W-:Y:S04]  /*50240*/  STL [R1+0x2fd4], R247 ;  /* 0x002fd4f701007387 */ /* 0x0003e80000100800 */
[----:B------:R-:W5:Y:S04]  /*50250*/  LDL.LU R230, [R1+0x2fe0] ;  /* 0x002fe00001e67983 */ /* 0x000f680000300800 */
[----:B0-----:R-:W5:Y:S01]  /*50260*/  LDL.LU R246, [R1+0x2fcc] ;  /* 0x002fcc0001f67983 */ /* 0x001f620000300800 */
[----:B------:R-:W-:-:S03]  /*50270*/  IADD3 R252, P4, R11, R252, RZ ;  /* 0x000000fc0bfc7210 */ /* 0x000fc60007f9e0ff */
[----:B-1----:R-:W5:Y:S04]  /*50280*/  LDL.LU R247, [R1+0x2fd8] ;  /* 0x002fd80001f77983 */ /* 0x002f680000300800 */
[----:B------:R-:W5:Y:S04]  /*50290*/  LDL.LU R238, [R1+0xfa4] ;  /* 0x000fa40001ee7983 */ /* 0x000f680000300800 */
[----:B------:R-:W5:Y:S04]  /*502a0*/  LDL.LU R235, [R1+0x2fd0] ;  /* 0x002fd00001eb7983 */ /* 0x000f680000300800 */
[----:B------:R0:W-:Y:S04]  /*502b0*/  STL [R1+0x2fc4], R251 ;  /* 0x002fc4fb01007387 */ /* 0x0001e80000100800 */
[----:B------:R-:W5:Y:S04]  /*502c0*/  LDL.LU R227, [R1+0xfdc] ;  /* 0x000fdc0001e37983 */ /* 0x000f680000300800 */
[----:B------:R1:W-:Y:S04]  /*502d0*/  STL [R1+0xfd4], R252 ;  /* 0x000fd4fc01007387 */ /* 0x0003e80000100800 */
        /* <DEDUP_REMOVED lines=8> */
[----:B0-----:R-:W5:Y:S04]  /*50360*/  LDL.LU R251, [R1+0xfc8] ;  /* 0x000fc80001fb7983 */ /* 0x001f680000300800 */
[----:B-1----:R-:W5:Y:S01]  /*50370*/  LDL.LU R252, [R1+0xf74] ;  /* 0x000f740001fc7983 */ /* 0x002f620000300800 */
[----:B------:R-:W-:-:S02]  /*50380*/  IADD3 R174, P5, R11, R174, RZ ;  /* 0x000000ae0bae7210 */ /* 0x000fc40007fbe0ff */
[----:B------:R-:W-:Y:S01]  /*50390*/  IADD3 R175, P6, R11, R175, RZ ;  /* 0x000000af0baf7210 */ /* 0x000fe20007fde0ff */
[----:B------:R-:W5:Y:S01]  /*503a0*/  LDL.LU R225, [R1+0xfc0] ;  /* 0x000fc00001e17983 */ /* 0x000f620000300800 */
[----:B------:R-:W-:Y:S02]  /*503b0*/  R2UR UR49, R10 ;  /* 0x000000000a3172ca */ /* 0x000fe400000e0000 */
[----:B------:R-:W-:Y:S01]  /*503c0*/  SHF.R.S32.HI R10, RZ, 0x1f, R11 ;  /* 0x0000001fff0a7819 */ /* 0x000fe2000001140b */
[----:B------:R-:W5:Y:S04]  /*503d0*/  LDL.LU R249, [R1+0xfac] ;  /* 0x000fac0001f97983 */ /* 0x000f680000300800 */
[----:B------:R0:W-:Y:S04]  /*503e0*/  STL [R1+0x2fec], R174 ;  /* 0x002fecae01007387 */ /* 0x0001e80000100800 */
[----:B------:R-:W5:Y:S04]  /*503f0*/  LDL.LU R245, [R1+0xfb8] ;  /* 0x000fb80001f57983 */ /* 0x000f680000300800 */
[----:B------:R1:W-:Y:S04]  /*50400*/  STL [R1+0xfc4], R175 ;  /* 0x000fc4af01007387 */ /* 0x0003e80000100800 */
[----:B------:R-:W5:Y:S04]  /*50410*/  LDL.LU R250, [R1+0xf64] ;  /* 0x000f640001fa7983 */ /* 0x000f680000300800 */
[----:B0-----:R-:W5:Y:S04]  /*50420*/  LDL.LU R174, [R1+0xfb0] ;  /* 0x000fb00001ae7983 */ /* 0x001f680000300800 */
[----:B-1----:R-:W5:Y:S01]  /*50430*/  LDL.LU R175, [R1+0xf9c] ;  /* 0x000f9c0001af7983 */ /* 0x002f620000300800 */
[----:B--2---:R-:W-:-:S05]  /*50440*/  IMAD.X R244, R10, 0x1, R244, P2 ;  /* 0x000000010af47824 */ /* 0x004fca00010e06f4 */
[----:B------:R0:W-:Y:S01]  /*50450*/  STL [R1+0x2ff0], R244 ;  /* 0x002ff0f401007387 */ /* 0x0001e20000100800 */
[C---:B---3--:R-:W-:Y:S01]  /*50460*/  IADD3 R242, P2, R11.reuse, R242, RZ ;  /* 0x000000f20bf27210 */ /* 0x048fe20007f5e0ff */
[----:B----4-:R-:W-:Y:S02]  /*50470*/  IMAD.X R232, R10, 0x1, R232, P5 ;  /* 0x000000010ae87824 */ /* 0x010fe400028e06e8 */
[----:B0-----:R-:W2:Y:S01]  /*50480*/  LDL.LU R244, [R1+0xfa8] ;  /* 0x000fa80001f47983 */ /* 0x001ea20000300800 */
[----:B-----5:R-:W-:-:S03]  /*50490*/  IADD3 R240, P5, R11, R240, RZ ;  /* 0x000000f00bf07210 */ /* 0x020fc60007fbe0ff */
[----:B------:R-:W-:Y:S01]  /*504a0*/  STL [R1+0x2fdc], R242 ;  /* 0x002fdcf201007387 */ /* 0x000fe20000100800 */
[----:B------:R-:W-:-:S03]  /*504b0*/  IMAD.X R230, R10, 0x1, R230, P0 ;  /* 0x000000010ae67824 */ /* 0x000fc600000e06e6 */
[----:B------:R-:W-:Y:S01]  /*504c0*/  STL [R1+0x2fe8], R232 ;  /* 0x002fe8e801007387 */ /* 0x000fe20000100800 */
[----:B------:R-:W-:-:S03]  /*504d0*/  IADD3 R246, P0, R11, R246, RZ ;  /* 0x000000f60bf67210 */ /* 0x000fc60007f1e0ff */
[----:B------:R-:W-:Y:S01]  /*504e0*/  STL [R1+0xfb4], R240 ;  /* 0x000fb4f001007387 */ /* 0x000fe20000100800 */
[----:B------:R-:W-:-:S03]  /*504f0*/  IMAD.X R247, R10, 0x1, R247, P2 ;  /* 0x000000010af77824 */ /* 0x000fc600010e06f7 */
[----:B------:R0:W-:Y:S04]  /*50500*/  STL [R1+0x2fcc], R246 ;  /* 0x002fccf601007387 */ /* 0x0001e80000100800 */
[----:B------:R-:W-:Y:S01]  /*50510*/  STL [R1+0x2fe0], R230 ;  /* 0x002fe0e601007387 */ /* 0x000fe20000100800 */
[C---:B------:R-:W-:Y:S01]  /*50520*/  IADD3 R238, P2, R11.reuse, R238, RZ ;  /* 0x000000ee0bee7210 */ /* 0x040fe20007f5e0ff */
[----:B------:R-:W-:Y:S02]  /*50530*/  IMAD.X R235, R10, 0x1, R235, P3 ;  /* 0x000000010aeb7824 */ /* 0x000fe400018e06eb */
[----:B0-----:R-:W3:Y:S04]  /*50540*/  LDL.LU R246, [R1+0xf54] ;  /* 0x000f540001f67983 */ /* 0x001ee80000300800 */
[----:B------:R0:W-:Y:S01]  /*50550*/  STL [R1+0x2fd8], R247 ;  /* 0x002fd8f701007387 */ /* 0x0001e20000100800 */
[----:B------:R-:W-:-:S03]  /*50560*/  IADD3 R227, P3, R11, R227, RZ ;  /* 0x000000e30be37210 */ /* 0x000fc60007f7e0ff */
[----:B0-----:R-:W4:Y:S01]  /*50570*/  LDL.LU R247, [R1+0xfa0] ;  /* 0x000fa00001f77983 */ /* 0x001f220000300800 */
[C---:B------:R-:W-:Y:S01]  /*50580*/  IMAD.X R237, R10.reuse, 0x1, R237, P0 ;  /* 0x000000010aed7824 */ /* 0x040fe200000e06ed */
[----:B------:R-:W-:Y:S02]  /*50590*/  IADD3 R229, P0, R11, R229, RZ ;  /* 0x000000e50be57210 */ /* 0x000fe40007f1e0ff */
[----:B------:R-:W-:Y:S01]  /*505a0*/  STL [R1+0xfa4], R238 ;  /* 0x000fa4ee01007387 */ /* 0x000fe20000100800 */
[----:B------:R-:W-:-:S03]  /*505b0*/  IMAD.X R239, R10, 0x1, R239, P1 ;  /* 0x000000010aef7824 */ /* 0x000fc600008e06ef */
[----:B------:R-:W-:Y:S01]  /*505c0*/  STL [R1+0x2fd0], R235 ;  /* 0x002fd0eb01007387 */ /* 0x000fe20000100800 */
[----:B------:R-:W-:-:S03]  /*505d0*/  IADD3 R231, P1, R11, R231, RZ ;  /* 0x000000e70be77210 */ /* 0x000fc60007f3e0ff */
        /* <DEDUP_REMOVED lines=12> */
[----:B------:R-:W-:Y:S04]  /*506a0*/  STL [R1+0xf84], R233 ;  /* 0x000f84e901007387 */ /* 0x000fe80000100800 */
[----:B------:R-:W-:Y:S04]  /*506b0*/  STL [R1+0xfd0], R248 ;  /* 0x000fd0f801007387 */ /* 0x000fe80000100800 */
[----:B------:R0:W-:Y:S04]  /*506c0*/  STL [R1+0xfc8], R251 ;  /* 0x000fc8fb01007387 */ /* 0x0001e80000100800 */
[----:B------:R-:W-:Y:S04]  /*506d0*/  STL [R1+0xfbc], R243 ;  /* 0x000fbcf301007387 */ /* 0x000fe80000100800 */
[----:B0-----:R-:W5:Y:S04]  /*506e0*/  LDL.LU R251, [R1+0xf8c] ;  /* 0x000f8c0001fb7983 */ /* 0x001f680000300800 */
[----:B------:R0:W-:Y:S04]  /*506f0*/  STL [R1+0xf74], R252 ;  /* 0x000f74fc01007387 */ /* 0x0001e80000100800 */
[----:B0-----:R-:W5:Y:S01]  /*50700*/  LDL.LU R252, [R1+0xf98] ;  /* 0x000f980001fc7983 */ /* 0x001f620000300800 */
[C---:B------:R-:W-:Y:S01]  /*50710*/  IMAD.X R225, R10.reuse, 0x1, R225, P6 ;  /* 0x000000010ae17824 */ /* 0x040fe200030e06e1 */
[C---:B------:R-:W-:Y:S01]  /*50720*/  IADD3 R249, P6, R11.reuse, R249, RZ ;  /* 0x000000f90bf97210 */ /* 0x040fe20007fde0ff */
[C---:B------:R-:W-:Y:S01]  /*50730*/  IMAD.X R245, R10.reuse, 0x1, R245, P4 ;  /* 0x000000010af57824 */ /* 0x040fe200020e06f5 */
[C---:B------:R-:W-:Y:S01]  /*50740*/  IADD3 R250, P4, R11.reuse, R250, RZ ;  /* 0x000000fa0bfa7210 */ /* 0x040fe20007f9e0ff */
[----:B------:R-:W-:Y:S01]  /*50750*/  IMAD.X R174, R10, 0x1, R174, P5 ;  /* 0x000000010aae7824 */ /* 0x000fe200028e06ae */
[----:B------:R-:W-:Y:S01]  /*50760*/  STL [R1+0xfc0], R225 ;  /* 0x000fc0e101007387 */ /* 0x000fe20000100800 */
[----:B------:R-:W-:-:S03]  /*50770*/  IADD3 R175, P5, R11, R175, RZ ;  /* 0x000000af0baf7210 */ /* 0x000fc60007fbe0ff */
[----:B------:R-:W-:Y:S04]  /*50780*/  STL [R1+0xfac], R249 ;  /* 0x000facf901007387 */ /* 0x000fe80000100800 */
[----:B------:R-:W-:Y:S04]  /*50790*/  STL [R1+0xfb8], R245 ;  /* 0x000fb8f501007387 */ /* 0x000fe80000100800 */
[----:B------:R0:W-:Y:S04]  /*507a0*/  STL [R1+0xfb0], R174 ;  /* 0x000fb0ae01007387 */ /* 0x0001e80000100800 */
[----:B------:R-:W-:Y:S04]  /*507b0*/  STL [R1+0xf64], R250 ;  /* 0x000f64fa01007387 */ /* 0x000fe80000100800 */
[----:B0-----:R-:W5:Y:S04]  /*507c0*/  LDL.LU R174, [R1+0xf44] ;  /* 0x000f440001ae7983 */ /* 0x001f680000300800 */
[----:B------:R-:W5:Y:S04]  /*507d0*/  LDL.LU R242, [R1+0xf90] ;  /* 0x000f900001f27983 */ /* 0x000f680000300800 */
[----:B------:R0:W-:Y:S04]  /*507e0*/  STL [R1+0xf9c], R175 ;  /* 0x000f9caf01007387 */ /* 0x0001e80000100800 */
[----:B------:R-:W5:Y:S04]  /*507f0*/  LDL.LU R232, [R1+0xf7c] ;  /* 0x000f7c0001e87983 */ /* 0x000f680000300800 */
[----:B------:R-:W5:Y:S01]  /*50800*/  LDL.LU R240, [R1+0xf88] ;  /* 0x000f880001f07983 */ /* 0x000f620000300800 */
[----:B--2---:R-:W-:-:S05]  /*50810*/  IMAD.X R244, R10, 0x1, R244, P6 ;  /* 0x000000010af47824 */ /* 0x004fca00030e06f4 */
[----:B------:R1:W-:Y:S04]  /*50820*/  STL [R1+0xfa8], R244 ;  /* 0x000fa8f401007387 */ /* 0x0003e80000100800 */
[----:B------:R-:W2:Y:S04]  /*50830*/  LDL.LU R230, [R1+0xf34] ;  /* 0x000f340001e67983 */ /* 0x000ea80000300800 */
[----:B0-----:R-:W2:Y:S04]  /*50840*/  LDL.LU R175, [R1+0xf80] ;  /* 0x000f800001af7983 */ /* 0x001ea80000300800 */
[----:B-1----:R-:W2:Y:S04]  /*50850*/  LDL.LU R244, [R1+0xf6c] ;  /* 0x000f6c0001f47983 */ /* 0x002ea80000300800 */
[----:B------:R-:W2:Y:S04]  /*50860*/  LDL.LU R238, [R1+0xf78] ;  /* 0x000f780001ee7983 */ /* 0x000ea80000300800 */
[----:B------:R-:W2:Y:S01]  /*50870*/  LDL.LU R235, [R1+0xf24] ;  /* 0x000f240001eb7983 */ /* 0x000ea20000300800 */
[----:B---3--:R-:W-:-:S05]  /*50880*/  IADD3 R246, P6, R11, R246, RZ ;  /* 0x000000f60bf67210 */ /* 0x008fca0007fde0ff */
[----:B------:R0:W-:Y:S04]  /*50890*/  STL [R1+0xf54], R246 ;  /* 0x000f54f601007387 */ /* 0x0001e80000100800 */
[----:B------:R-:W3:Y:S01]  /*508a0*/  LDL.LU R227, [R1+0xf70] ;  /* 0x000f700001e37983 */ /* 0x000ee20000300800 */
[----:B----4-:R-:W-:-:S05]  /*508b0*/  IMAD.X R247, R10, 0x1, R247, P2 ;  /* 0x000000010af77824 */ /* 0x010fca00010e06f7 */
[----:B------:R1:W-:Y:S04]  /*508c0*/  STL [R1+0xfa0], R247 ;  /* 0x000fa0f701007387 */ /* 0x0003e80000100800 */
        /* <DEDUP_REMOVED lines=8> */
[----:B0-----:R-:W4:Y:S04]  /*50950*/  LDL.LU R246, [R1+0xf3c] ;  /* 0x000f3c0001f67983 */ /* 0x001f280000300800 */
[----:B-1----:R-:W4:Y:S04]  /*50960*/  LDL.LU R247, [R1+0xf48] ;  /* 0x000f480001f77983 */ /* 0x002f280000300800 */
[----:B------:R-:W4:Y:S04]  /*50970*/  LDL.LU R225, [R1+0xef4] ;  /* 0x000ef40001e17983 */ /* 0x000f280000300800 */
[----:B------:R-:W4:Y:S01]  /*50980*/  LDL.LU R249, [R1+0xf40] ;  /* 0x000f400001f97983 */ /* 0x000f220000300800 */
[----:B-----5:R-:W-:-:S05]  /*50990*/  IADD3 R251, P2, R11, R251, RZ ;  /* 0x000000fb0bfb7210 */ /* 0x020fca0007f5e0ff */
[----:B------:R0:W-:Y:S04]  /*509a0*/  STL [R1+0xf8c], R251 ;  /* 0x000f8cfb01007387 */ /* 0x0001e80000100800 */
[----:B------:R-:W5:Y:S01]  /*509b0*/  LDL.LU R245, [R1+0xf2c] ;  /* 0x000f2c0001f57983 */ /* 0x000f620000300800 */
[----:B------:R-:W-:-:S05]  /*509c0*/  IMAD.X R252, R10, 0x1, R252, P5 ;  /* 0x000000010afc7824 */ /* 0x000fca00028e06fc */
[----:B------:R1:W-:Y:S04]  /*509d0*/  STL [R1+0xf98], R252 ;  /* 0x000f98fc01007387 */ /* 0x0003e80000100800 */
[----:B------:R-:W5:Y:S04]  /*509e0*/  LDL.LU R250, [R1+0xf38] ;  /* 0x000f380001fa7983 */ /* 0x000f680000300800 */
[----:B0-----:R-:W5:Y:S04]  /*509f0*/  LDL.LU R251, [R1+0xee4] ;  /* 0x000ee40001fb7983 */ /* 0x001f680000300800 */
[----:B-1----:R-:W5:Y:S01]  /*50a00*/  LDL.LU R252, [R1+0xf30] ;  /* 0x000f300001fc7983 */ /* 0x002f620000300800 */
[----:B------:R-:W-:Y:S01]  /*50a10*/  IADD3 R174, P5, R11, R174, RZ ;  /* 0x000000ae0bae7210 */ /* 0x000fe20007fbe0ff */
[----:B------:R-:W-:-:S04]  /*50a20*/  IMAD.X R242, R10, 0x1, R242, P0 ;  /* 0x000000010af27824 */ /* 0x000fc800000e06f2 */
[----:B------:R0:W-:Y:S01]  /*50a30*/  STL [R1+0xf44], R174 ;  /* 0x000f44ae01007387 */ /* 0x0001e20000100800 */
[----:B------:R-:W-:-:S03]  /*50a40*/  IADD3 R232, P0, R11, R232, RZ ;  /* 0x000000e80be87210 */ /* 0x000fc60007f1e0ff */
[----:B0-----:R-:W5:Y:S01]  /*50a50*/  LDL.LU R174, [R1+0xf1c] ;  /* 0x000f1c0001ae7983 */ /* 0x001f620000300800 */
[----:B------:R-:W-:-:S03]  /*50a60*/  IMAD.X R240, R10, 0x1, R240, P2 ;  /* 0x000000010af07824 */ /* 0x000fc600010e06f0 */
[----:B------:R-:W-:Y:S04]  /*50a70*/  STL [R1+0xf90], R242 ;  /* 0x000f90f201007387 */ /* 0x000fe80000100800 */
[----:B------:R-:W-:Y:S04]  /*50a80*/  STL [R1+0xf7c], R232 ;  /* 0x000f7ce801007387 */ /* 0x000fe80000100800 */
[----:B------:R-:W-:Y:S01]  /*50a90*/  STL [R1+0xf88], R240 ;  /* 0x000f88f001007387 */ /* 0x000fe20000100800 */
[C---:B--2---:R-:W-:Y:S01]  /*50aa0*/  IADD3 R230, P2, R11.reuse, R230, RZ ;  /* 0x000000e60be67210 */ /* 0x044fe20007f5e0ff */
[----:B------:R-:W-:Y:S01]  /*50ab0*/  IMAD.X R175, R10, 0x1, R175, P3 ;  /* 0x000000010aaf7824 */ /* 0x000fe200018e06af */
[----:B------:R-:W-:-:S04]  /*50ac0*/  IADD3 R244, P3, R11, R244, RZ ;  /* 0x000000f40bf47210 */ /* 0x000fc80007f7e0ff */
[----:B------:R0:W-:Y:S01]  /*50ad0*/  STL [R1+0xf80], R175 ;  /* 0x000f80af01007387 */ /* 0x0001e20000100800 */
[----:B------:R-:W-:-:S03]  /*50ae0*/  IMAD.X R238, R10, 0x1, R238, P0 ;  /* 0x000000010aee7824 */ /* 0x000fc600000e06ee */
[----:B------:R-:W-:Y:S01]  /*50af0*/  STL [R1+0xf34], R230 ;  /* 0x000f34e601007387 */ /* 0x000fe20000100800 */
[----:B------:R-:W-:-:S03]  /*50b00*/  IADD3 R235, P0, R11, R235, RZ ;  /* 0x000000eb0beb7210 */ /* 0x000fc60007f1e0ff */
[----:B0-----:R-:W2:Y:S04]  /*50b10*/  LDL.LU R175, [R1+0xf28] ;  /* 0x000f280001af7983 */ /* 0x001ea80000300800 */
[----:B------:R0:W-:Y:S01]  /*50b20*/  STL [R1+0xf6c], R244 ;  /* 0x000f6cf401007387 */ /* 0x0001e20000100800 */
[----:B---3--:R-:W-:-:S03]  /*50b30*/  IMAD.X R227, R10, 0x1, R227, P1 ;  /* 0x000000010ae37824 */ /* 0x008fc600008e06e3 */
[----:B0-----:R-:W3:Y:S04]  /*50b40*/  LDL.LU R244, [R1+0xed4] ;  /* 0x000ed40001f47983 */ /* 0x001ee80000300800 */
[----:B------:R-:W-:Y:S01]  /*50b50*/  STL [R1+0xf78], R238 ;  /* 0x000f78ee01007387 */ /* 0x000fe20000100800 */
[----:B----4-:R-:W-:-:S03]  /*50b60*/  IADD3 R237, P1, R11, R237, RZ ;  /* 0x000000ed0bed7210 */ /* 0x010fc60007f3e0ff */
        /* <DEDUP_REMOVED lines=22> */
[----:B0-----:R-:W4:Y:S04]  /*50cd0*/  LDL.LU R246, [R1+0xf20] ;  /* 0x000f200001f67983 */ /* 0x001f280000300800 */
[----:B------:R0:W-:Y:S01]  /*50ce0*/  STL [R1+0xf48], R247 ;  /* 0x000f48f701007387 */ /* 0x0001e20000100800 */
[----:B-----5:R-:W-:-:S03]  /*50cf0*/  IADD3 R245, P5, R11, R245, RZ ;  /* 0x000000f50bf57210 */ /* 0x020fc60007fbe0ff */
[----:B0-----:R-:W5:Y:S04]  /*50d00*/  LDL.LU R247, [R1+0xf0c] ;  /* 0x000f0c0001f77983 */ /* 0x001f680000300800 */
[----:B------:R-:W-:Y:S01]  /*50d10*/  STL [R1+0xef4], R225 ;  /* 0x000ef4e101007387 */ /* 0x000fe20000100800 */
[----:B------:R-:W-:-:S03]  /*50d20*/  IMAD.X R250, R10, 0x1, R250, P6 ;  /* 0x000000010afa7824 */ /* 0x000fc600030e06fa */
[----:B------:R-:W-:Y:S01]  /*50d30*/  STL [R1+0xf40], R249 ;  /* 0x000f40f901007387 */ /* 0x000fe20000100800 */
[----:B------:R-:W-:-:S03]  /*50d40*/  IADD3 R251, P6, R11, R251, RZ ;  /* 0x000000fb0bfb7210 */ /* 0x000fc60007fde0ff */
[----:B------:R-:W-:Y:S04]  /*50d50*/  STL [R1+0xf2c], R245 ;  /* 0x000f2cf501007387 */ /* 0x000fe80000100800 */
[----:B------:R0:W-:Y:S04]  /*50d60*/  STL [R1+0xee4], R251 ;  /* 0x000ee4fb01007387 */ /* 0x0001e80000100800 */
[----:B------:R-:W-:Y:S04]  /*50d70*/  STL [R1+0xf38], R250 ;  /* 0x000f38fa01007387 */ /* 0x000fe80000100800 */
[----:B0-----:R-:W5:Y:S01]  /*50d80*/  LDL.LU R251, [R1+0xf18] ;  /* 0x000f180001fb7983 */ /* 0x001f620000300800 */
[----:B------:R-:W-:-:S03]  /*50d90*/  IMAD.X R252, R10, 0x1, R252, P2 ;  /* 0x000000010afc7824 */ /* 0x000fc600010e06fc */
[----:B------:R-:W5:Y:S04]  /*50da0*/  LDL.LU R242, [R1+0xec4] ;  /* 0x000ec40001f27983 */ /* 0x000f680000300800 */
[----:B------:R0:W-:Y:S04]  /*50db0*/  STL [R1+0xf30], R252 ;  /* 0x000f30fc01007387 */ /* 0x0001e80000100800 */
[----:B------:R-:W5:Y:S01]  /*50dc0*/  LDL.LU R232, [R1+0xf10] ;  /* 0x000f100001e87983 */ /* 0x000f620000300800 */
[----:B------:R-:W-:-:S03]  /*50dd0*/  IADD3 R174, P2, R11, R174, RZ ;  /* 0x000000ae0bae7210 */ /* 0x000fc60007f5e0ff */
[----:B------:R-:W5:Y:S04]  /*50de0*/  LDL.LU R240, [R1+0xefc] ;  /* 0x000efc0001f07983 */ /* 0x000f680000300800 */
[----:B------:R1:W-:Y:S04]  /*50df0*/  STL [R1+0xf1c], R174 ;  /* 0x000f1cae01007387 */ /* 0x0003e80000100800 */
[----:B------:R-:W5:Y:S04]  /*50e00*/  LDL.LU R230, [R1+0xf08] ;  /* 0x000f080001e67983 */ /* 0x000f680000300800 */
[----:B0-----:R-:W5:Y:S04]  /*50e10*/  LDL.LU R252, [R1+0xeb4] ;  /* 0x000eb40001fc7983 */ /* 0x001f680000300800 */
[----:B-1----:R-:W5:Y:S04]  /*50e20*/  LDL.LU R174, [R1+0xf00] ;  /* 0x000f000001ae7983 */ /* 0x002f680000300800 */
[----:B------:R-:W5:Y:S04]  /*50e30*/  LDL.LU R238, [R1+0xeec] ;  /* 0x000eec0001ee7983 */ /* 0x000f680000300800 */
[----:B------:R-:W5:Y:S01]  /*50e40*/  LDL.LU R235, [R1+0xef8] ;  /* 0x000ef80001eb7983 */ /* 0x000f620000300800 */
[----:B--2---:R-:W-:-:S05]  /*50e50*/  IMAD.X R175, R10, 0x1, R175, P5 ;  /* 0x000000010aaf7824 */ /* 0x004fca00028e06af */
[----:B------:R0:W-:Y:S04]  /*50e60*/  STL [R1+0xf28], R175 ;  /* 0x000f28af01007387 */ /* 0x0001e80000100800 */
[----:B------:R-:W2:Y:S01]  /*50e70*/  LDL.LU R227, [R1+0xea4] ;  /* 0x000ea40001e37983 */ /* 0x000ea20000300800 */
[----:B---3--:R-:W-:-:S05]  /*50e80*/  IADD3 R244, P5, R11, R244, RZ ;  /* 0x000000f40bf47210 */ /* 0x008fca0007fbe0ff */
[----:B------:R1:W-:Y:S04]  /*50e90*/  STL [R1+0xed4], R244 ;  /* 0x000ed4f401007387 */ /* 0x0003e80000100800 */
[----:B------:R-:W3:Y:S04]  /*50ea0*/  LDL.LU R237, [R1+0xef0] ;  /* 0x000ef00001ed7983 */ /* 0x000ee80000300800 */
[----:B------:R-:W3:Y:S04]  /*50eb0*/  LDL.LU R229, [R1+0xedc] ;  /* 0x000edc0001e57983 */ /* 0x000ee80000300800 */
[----:B------:R-:W3:Y:S04]  /*50ec0*/  LDL.LU R239, [R1+0xee8] ;  /* 0x000ee80001ef7983 */ /* 0x000ee80000300800 */
[----:B------:R-:W3:Y:S04]  /*50ed0*/  LDL.LU R231, [R1+0xe94] ;  /* 0x000e940001e77983 */ /* 0x000ee80000300800 */
[----:B------:R-:W3:Y:S04]  /*50ee0*/  LDL.LU R241, [R1+0xee0] ;  /* 0x000ee00001f17983 */ /* 0x000ee80000300800 */
[----:B------:R-:W3:Y:S04]  /*50ef0*/  LDL.LU R233, [R1+0xecc] ;  /* 0x000ecc0001e97983 */ /* 0x000ee80000300800 */
[----:B------:R-:W3:Y:S04]  /*50f00*/  LDL.LU R248, [R1+0xed8] ;  /* 0x000ed80001f87983 */ /* 0x000ee80000300800 */
[----:B------:R-:W3:Y:S04]  /*50f10*/  LDL.LU R243, [R1+0xe84] ;  /* 0x000e840001f37983 */ /* 0x000ee80000300800 */
[----:B0-----:R-:W3:Y:S04]  /*50f20*/  LDL.LU R175, [R1+0xed0] ;  /* 0x000ed00001af7983 */ /* 0x001ee80000300800 */
[----:B-1----:R-:W3:Y:S04]  /*50f30*/  LDL.LU R244, [R1+0xebc] ;  /* 0x000ebc0001f47983 */ /* 0x002ee80000300800 */
[----:B------:R-:W3:Y:S04]  /*50f40*/  LDL.LU R225, [R1+0xec8] ;  /* 0x000ec80001e17983 */ /* 0x000ee80000300800 */
[----:B------:R-:W3:Y:S01]  /*50f50*/  LDL.LU R249, [R1+0xe74] ;  /* 0x000e740001f97983 */ /* 0x000ee20000300800 */
[----:B----4-:R-:W-:-:S05]  /*50f60*/  IMAD.X R246, R10, 0x1, R246, P0 ;  /* 0x000000010af67824 */ /* 0x010fca00000e06f6 */
[----:B------:R0:W-:Y:S04]  /*50f70*/  STL [R1+0xf20], R246 ;  /* 0x000f20f601007387 */ /* 0x0001e80000100800 */
[----:B------:R-:W4:Y:S01]  /*50f80*/  LDL.LU R245, [R1+0xec0] ;  /* 0x000ec00001f57983 */ /* 0x000f220000300800 */
[----:B-----5:R-:W-:-:S05]  /*50f90*/  IADD3 R247, P0, R11, R247, RZ ;  /* 0x000000f70bf77210 */ /* 0x020fca0007f1e0ff */
[----:B------:R1:W-:Y:S04]  /*50fa0*/  STL [R1+0xf0c], R247 ;  /* 0x000f0cf701007387 */ /* 0x0003e80000100800 */
[----:B------:R-:W5:Y:S04]  /*50fb0*/  LDL.LU R250, [R1+0xeac] ;  /* 0x000eac0001fa7983 */ /* 0x000f680000300800 */
[----:B0-----:R-:W5:Y:S04]  /*50fc0*/  LDL.LU R246, [R1+0xeb8] ;  /* 0x000eb80001f67983 */ /* 0x001f680000300800 */
[----:B-1----:R-:W5:Y:S01]  /*50fd0*/  LDL.LU R247, [R1+0xe64] ;  /* 0x000e640001f77983 */ /* 0x002f620000300800 */
[----:B------:R-:W-:-:S05]  /*50fe0*/  IMAD.X R251, R10, 0x1, R251, P2 ;  /* 0x000000010afb7824 */ /* 0x000fca00010e06fb */
[----:B------:R0:W-:Y:S04]  /*50ff0*/  STL [R1+0xf18], R251 ;  /* 0x000f18fb01007387 */ /* 0x0001e80000100800 */
[----:B0-----:R-:W5:Y:S01]  /*51000*/  LDL.LU R251, [R1+0xeb0] ;  /* 0x000eb00001fb7983 */ /* 0x001f620000300800 */
[C---:B------:R-:W-:Y:S01]  /*51010*/  IADD3 R242, P2, R11.reuse, R242, RZ ;  /* 0x000000f20bf27210 */ /* 0x040fe20007f5e0ff */
[----:B------:R-:W-:Y:S01]  /*51020*/  IMAD.X R232, R10, 0x1, R232, P3 ;  /* 0x000000010ae87824 */ /* 0x000fe200018e06e8 */
[----:B------:R-:W-:-:S03]  /*51030*/  IADD3 R240, P3, R11, R240, RZ ;  /* 0x000000f00bf07210 */ /* 0x000fc60007f7e0ff */
[----:B------:R-:W-:Y:S01]  /*51040*/  STL [R1+0xec4], R242 ;  /* 0x000ec4f201007387 */ /* 0x000fe20000100800 */
[----:B------:R-:W-:-:S03]  /*51050*/  IMAD.X R230, R10, 0x1, R230, P0 ;  /* 0x000000010ae67824 */ /* 0x000fc600000e06e6 */
[----:B------:R-:W-:Y:S01]  /*51060*/  STL [R1+0xf10], R232 ;  /* 0x000f10e801007387 */ /* 0x000fe20000100800 */
[----:B------:R-:W-:-:S03]  /*51070*/  IADD3 R252, P0, R11, R252, RZ ;  /* 0x000000fc0bfc7210 */ /* 0x000fc60007f1e0ff */
[----:B------:R-:W-:Y:S01]  /*51080*/  STL [R1+0xefc], R240 ;  /* 0x000efcf001007387 */ /* 0x000fe20000100800 */
[----:B------:R-:W-:-:S03]  /*51090*/  IMAD.X R174, R10, 0x1, R174, P1 ;  /* 0x000000010aae7824 */ /* 0x000fc600008e06ae */
[----:B------:R0:W-:Y:S01]  /*510a0*/  STL [R1+0xeb4], R252 ;  /* 0x000eb4fc01007387 */ /* 0x0001e20000100800 */
[----:B------:R-:W-:-:S03]  /*510b0*/  IADD3 R238, P1, R11, R238, RZ ;  /* 0x000000ee0bee7210 */ /* 0x000fc60007f3e0ff */
[----:B------:R-:W-:Y:S01]  /*510c0*/  STL [R1+0xf08], R230 ;  /* 0x000f08e601007387 */ /* 0x000fe20000100800 */
[----:B------:R-:W-:-:S03]  /*510d0*/  IMAD.X R235, R10, 0x1, R235, P3 ;  /* 0x000000010aeb7824 */ /* 0x000fc600018e06eb */
[----:B0-----:R-:W5:Y:S04]  /*510e0*/  LDL.LU R252, [R1+0xe9c] ;  /* 0x000e9c0001fc7983 */ /* 0x001f680000300800 */
[----:B------:R0:W-:Y:S04]  /*510f0*/  STL [R1+0xf00], R174 ;  /* 0x000f00ae01007387 */ /* 0x0001e80000100800 */
[----:B0-----:R-:W5:Y:S04]  /*51100*/  LDL.LU R174, [R1+0xea8] ;  /* 0x000ea80001ae7983 */ /* 0x001f680000300800 */
[----:B------:R-:W-:Y:S04]  /*51110*/  STL [R1+0xeec], R238 ;  /* 0x000eecee01007387 */ /* 0x000fe80000100800 */
[----:B------:R-:W-:Y:S01]  /*51120*/  STL [R1+0xef8], R235 ;  /* 0x000ef8eb01007387 */ /* 0x000fe20000100800 */
[----:B--2---:R-:W-:-:S05]  /*51130*/  IADD3 R227, P3, R11, R227, RZ ;  /* 0x000000e30be37210 */ /* 0x004fca0007f7e0ff */
[----:B------:R-:W-:Y:S01]  /*51140*/  STL [R1+0xea4], R227 ;  /* 0x000ea4e301007387 */ /* 0x000fe20000100800 */
[----:B---3--:R-:W-:Y:S01]  /*51150*/  IMAD.X R237, R10, 0x1, R237, P4 ;  /* 0x000000010aed7824 */ /* 0x008fe200020e06ed */
[----:B------:R-:W-:-:S04]  /*51160*/  IADD3 R229, P4, R11, R229, RZ ;  /* 0x000000e50be57210 */ /* 0x000fc80007f9e0ff */
        /* <DEDUP_REMOVED lines=11> */
[C---:B------:R-:W-:Y:S01]  /*51220*/  IADD3 R243, P4, R11.reuse, R243, RZ ;  /* 0x000000f30bf37210 */ /* 0x040fe20007f9e0ff */
[----:B------:R-:W-:Y:S02]  /*51230*/  IMAD.X R175, R10, 0x1, R175, P5 ;  /* 0x000000010aaf7824 */ /* 0x000fe400028e06af */
[----:B------:R-:W-:Y:S01]  /*51240*/  STL [R1+0xed8], R248 ;  /* 0x000ed8f801007387 */ /* 0x000fe20000100800 */
[----:B------:R-:W-:-:S03]  /*51250*/  IADD3 R244, P5, R11, R244, RZ ;  /* 0x000000f40bf47210 */ /* 0x000fc60007fbe0ff */
[----:B------:R0:W-:Y:S01]  /*51260*/  STL [R1+0xed0], R175 ;  /* 0x000ed0af01007387 */ /* 0x0001e20000100800 */
[----:B------:R-:W-:-:S03]  /*51270*/  IMAD.X R225, R10, 0x1, R225, P6 ;  /* 0x000000010ae17824 */ /* 0x000fc600030e06e1 */
[----:B------:R-:W-:Y:S01]  /*51280*/  STL [R1+0xe84], R243 ;  /* 0x000e84f301007387 */ /* 0x000fe20000100800 */
[----:B------:R-:W-:-:S03]  /*51290*/  IADD3 R249, P6, R11, R249, RZ ;  /* 0x000000f90bf97210 */ /* 0x000fc60007fde0ff */
[----:B0-----:R-:W2:Y:S04]  /*512a0*/  LDL.LU R175, [R1+0xe54] ;  /* 0x000e540001af7983 */ /* 0x001ea80000300800 */
[----:B------:R0:W-:Y:S01]  /*512b0*/  STL [R1+0xebc], R244 ;  /* 0x000ebcf401007387 */ /* 0x0001e20000100800 */
[----:B----4-:R-:W-:-:S03]  /*512c0*/  IMAD.X R245, R10, 0x1, R245, P2 ;  /* 0x000000010af57824 */ /* 0x010fc600010e06f5 */
[----:B0-----:R-:W3:Y:S04]  /*512d0*/  LDL.LU R244, [R1+0xea0] ;  /* 0x000ea00001f47983 */ /* 0x001ee80000300800 */
[----:B------:R-:W-:Y:S01]  /*512e0*/  STL [R1+0xec8], R225 ;  /* 0x000ec8e101007387 */ /* 0x000fe20000100800 */
[C---:B-----5:R-:W-:Y:S01]  /*512f0*/  IADD3 R250, P2, R11.reuse, R250, RZ ;  /* 0x000000fa0bfa7210 */ /* 0x060fe20007f5e0ff */
[----:B------:R-:W-:Y:S02]  /*51300*/  IMAD.X R246, R10, 0x1, R246, P5 ;  /* 0x000000010af67824 */ /* 0x000fe400028e06f6 */
[----:B------:R-:W-:Y:S01]  /*51310*/  STL [R1+0xe74], R249 ;  /* 0x000e74f901007387 */ /* 0x000fe20000100800 */
[----:B------:R-:W-:-:S03]  /*51320*/  IADD3 R247, P5, R11, R247, RZ ;  /* 0x000000f70bf77210 */ /* 0x000fc60007fbe0ff */
[----:B------:R-:W-:Y:S04]  /*51330*/  STL [R1+0xec0], R245 ;  /* 0x000ec0f501007387 */ /* 0x000fe80000100800 */
[----:B------:R0:W-:Y:S04]  /*51340*/  STL [R1+0xe64], R247 ;  /* 0x000e64f701007387 */ /* 0x0001e80000100800 */
[----:B------:R1:W-:Y:S04]  /*51350*/  STL [R1+0xeac], R250 ;  /* 0x000eacfa01007387 */ /* 0x0003e80000100800 */
[----:B0-----:R-:W4:Y:S04]  /*51360*/  LDL.LU R247, [R1+0xe8c] ;  /* 0x000e8c0001f77983 */ /* 0x001f280000300800 */
[----:B------:R0:W-:Y:S04]  /*51370*/  STL [R1+0xeb8], R246 ;  /* 0x000eb8f601007387 */ /* 0x0001e80000100800 */
[----:B------:R-:W5:Y:S01]  /*51380*/  LDL.LU R242, [R1+0xe98] ;  /* 0x000e980001f27983 */ /* 0x000f620000300800 */
[----:B------:R-:W-:-:S03]  /*51390*/  IMAD.X R251, R10, 0x1, R251, P0 ;  /* 0x000000010afb7824 */ /* 0x000fc600000e06fb */
[----:B------:R-:W5:Y:S04]  /*513a0*/  LDL.LU R232, [R1+0xe44] ;  /* 0x000e440001e87983 */ /* 0x000f680000300800 */
[----:B------:R-:W5:Y:S04]  /*513b0*/  LDL.LU R240, [R1+0xe90] ;  /* 0x000e900001f07983 */ /* 0x000f680000300800 */
[----:B------:R0:W-:Y:S04]  /*513c0*/  STL [R1+0xeb0], R251 ;  /* 0x000eb0fb01007387 */ /* 0x0001e80000100800 */
[----:B------:R-:W5:Y:S04]  /*513d0*/  LDL.LU R230, [R1+0xe34] ;  /* 0x000e340001e67983 */ /* 0x000f680000300800 */
[----:B------:R-:W5:Y:S04]  /*513e0*/  LDL.LU R238, [R1+0xe88] ;  /* 0x000e880001ee7983 */ /* 0x000f680000300800 */
[----:B------:R-:W5:Y:S04]  /*513f0*/  LDL.LU R235, [R1+0xe24] ;  /* 0x000e240001eb7983 */ /* 0x000f680000300800 */
[----:B------:R-:W5:Y:S01]  /*51400*/  LDL.LU R227, [R1+0xe7c] ;  /* 0x000e7c0001e37983 */ /* 0x000f620000300800 */
[----:B------:R-:W-:-:S03]  /*51410*/  IADD3 R252, P0, R11, R252, RZ ;  /* 0x000000fc0bfc7210 */ /* 0x000fc60007f1e0ff */
[----:B------:R-:W5:Y:S04]  /*51420*/  LDL.LU R237, [R1+0xe70] ;  /* 0x000e700001ed7983 */ /* 0x000f680000300800 */
[----:B------:R2:W-:Y:S04]  /*51430*/  STL [R1+0xe9c], R252 ;  /* 0x000e9cfc01007387 */ /* 0x0005e80000100800 */
[----:B------:R-:W5:Y:S01]  /*51440*/  LDL.LU R229, [R1+0xe6c] ;  /* 0x000e6c0001e57983 */ /* 0x000f620000300800 */
[----:B------:R-:W-:-:S05]  /*51450*/  IMAD.X R174, R10, 0x1, R174, P2 ;  /* 0x000000010aae7824 */ /* 0x000fca00010e06ae */
        /* <DEDUP_REMOVED lines=10> */
[----:B-1----:R-:W5:Y:S04]  /*51500*/  LDL.LU R250, [R1+0xe1c] ;  /* 0x000e1c0001fa7983 */ /* 0x002f680000300800 */
[----:B0-----:R-:W5:Y:S04]  /*51510*/  LDL.LU R246, [R1+0xe20] ;  /* 0x000e200001f67983 */ /* 0x001f680000300800 */
[----:B------:R-:W5:Y:S01]  /*51520*/  LDL.LU R251, [R1+0xe68] ;  /* 0x000e680001fb7983 */ /* 0x000f620000300800 */
[----:B------:R-:W-:Y:S01]  /*51530*/  IMAD.X R234, R10, 0x1, R234, P4 ;  /* 0x000000010aea7824 */ /* 0x000fe200020e06ea */
[----:B--2---:R-:W-:-:S05]  /*51540*/  IADD3 R175, P2, R11, R175, RZ ;  /* 0x000000af0baf7210 */ /* 0x004fca0007f5e0ff */
[----:B------:R0:W-:Y:S04]  /*51550*/  STL [R1+0xe54], R175 ;  /* 0x000e54af01007387 */ /* 0x0001e80000100800 */
[----:B------:R-:W2:Y:S01]  /*51560*/  LDL.LU R252, [R1+0xe58] ;  /* 0x000e580001fc7983 */ /* 0x000ea20000300800 */
[----:B---3--:R-:W-:-:S05]  /*51570*/  IMAD.X R244, R10, 0x1, R244, P3 ;  /* 0x000000010af47824 */ /* 0x008fca00018e06f4 */
[----:B------:R1:W-:Y:S04]  /*51580*/  STL [R1+0xea0], R244 ;  /* 0x000ea0f401007387 */ /* 0x0003e80000100800 */
[----:B------:R-:W3:Y:S04]  /*51590*/  LDL.LU R174, [R1+0xe48] ;  /* 0x000e480001ae7983 */ /* 0x000ee80000300800 */
[----:B0-----:R-:W3:Y:S04]  /*515a0*/  LDL.LU R175, [R1+0xe38] ;  /* 0x000e380001af7983 */ /* 0x001ee80000300800 */
[----:B-1----:R-:W3:Y:S01]  /*515b0*/  LDL.LU R244, [R1+0xe28] ;  /* 0x000e280001f47983 */ /* 0x002ee20000300800 */
[----:B----4-:R-:W-:-:S05]  /*515c0*/  IADD3 R247, P3, R11, R247, RZ ;  /* 0x000000f70bf77210 */ /* 0x010fca0007f7e0ff */
[----:B------:R0:W-:Y:S01]  /*515d0*/  STL [R1+0xe8c], R247 ;  /* 0x000e8cf701007387 */ /* 0x0001e20000100800 */
[C---:B-----5:R-:W-:Y:S01]  /*515e0*/  IMAD.X R242, R10.reuse, 0x1, R242, P0 ;  /* 0x000000010af27824 */ /* 0x060fe200000e06f2 */
[----:B------:R-:W-:Y:S02]  /*515f0*/  IADD3 R232, P0, R11, R232, RZ ;  /* 0x000000e80be87210 */ /* 0x000fe40007f1e0ff */
[----:B0-----:R-:W4:Y:S01]  /*51600*/  LDL.LU R247, [R1+0xe14] ;  /* 0x000e140001f77983 */ /* 0x001f220000300800 */
[----:B------:R-:W-:-:S03]  /*51610*/  IMAD.X R240, R10, 0x1, R240, P1 ;  /* 0x000000010af07824 */ /* 0x000fc600008e06f0 */
[----:B------:R-:W-:Y:S01]  /*51620*/  STL [R1+0xe98], R242 ;  /* 0x000e98f201007387 */ /* 0x000fe20000100800 */
[----:B------:R-:W-:-:S03]  /*51630*/  IADD3 R230, P1, R11, R230, RZ ;  /* 0x000000e60be67210 */ /* 0x000fc60007f3e0ff */
[----:B------:R-:W-:Y:S01]  /*51640*/  STL [R1+0xe44], R232 ;  /* 0x000e44e801007387 */ /* 0x000fe20000100800 */
[----:B------:R-:W-:-:S03]  /*51650*/  IMAD.X R238, R10, 0x1, R238, P3 ;  /* 0x000000010aee7824 */ /* 0x000fc600018e06ee */
[----:B------:R-:W-:Y:S04]  /*51660*/  STL [R1+0xe90], R240 ;  /* 0x000e90f001007387 */ /* 0x000fe80000100800 */
[----:B------:R-:W-:Y:S04]  /*51670*/  STL [R1+0xe34], R230 ;  /* 0x000e34e601007387 */ /* 0x000fe80000100800 */
[----:B------:R0:W-:Y:S04]  /*51680*/  STL [R1+0xe80], R234 ;  /* 0x000e80ea01007387 */ /* 0x0001e80000100800 */
[----:B------:R1:W-:Y:S04]  /*51690*/  STL [R1+0xe88], R238 ;  /* 0x000e88ee01007387 */ /* 0x0003e80000100800 */
[----:B0-----:R-:W5:Y:S01]  /*516a0*/  LDL.LU R234, [R1+0xfe8] ;  /* 0x000fe80001ea7983 */ /* 0x001f620000300800 */
[----:B------:R-:W-:Y:S01]  /*516b0*/  UIADD3.64 UR52, UR4, 0xdfe, URZ ;  /* 0x00000dfe04347897 */ /* 0x000fe2000fffe03f */
[----:B------:R-:W-:Y:S01]  /*516c0*/  UMOV UR54, UR34 ;  /* 0x0000002200367c82 */ /* 0x000fe20008000000 */
[----:B------:R-:W-:Y:S01]  /*516d0*/  UMOV UR55, UR35 ;  /* 0x0000002300377c82 */ /* 0x000fe20008000000 */
[C---:B------:R-:W-:Y:S01]  /*516e0*/  IADD3 R235, P3, R11.reuse, R235, RZ ;  /* 0x000000eb0beb7210 */ /* 0x040fe20007f7e0ff */
[----:B------:R-:W-:Y:S01]  /*516f0*/  IMAD.X R237, R10, 0x1, R237, P6 ;  /* 0x000000010aed7824 */ /* 0x000fe200030e06ed */
[----:B------:R-:W-:-:S04]  /*51700*/  IADD3 R227, P4, R11, R227, RZ ;  /* 0x000000e30be37210 */ /* 0x000fc80007f9e0ff */
[----:B------:R-:W-:Y:S01]  /*51710*/  QGMMA.64x32x32.F32.E4M3.E4M3 R24, gdesc[UR52], R24 ;  /* 0x00600000341879f3 */ /* 0x000fe20008700818 */
[----:B------:R-:W-:Y:S02]  /*51720*/  R2UR UR52, R13 ;  /* 0x000000000d3472ca */ /* 0x000fe400000e0000 */
[----:B------:R-:W0:Y:S01]  /*51730*/  LDC R13, c[0x0][0x238] ;  /* 0x00008e00ff0d7b82 */ /* 0x000e220000000800 */
[C---:B------:R-:W-:Y:S01]  /*51740*/  IADD3 R229, P6, R11.reuse, R229, RZ ;  /* 0x000000e50be57210 */ /* 0x040fe20007fde0ff */
[----:B------:R-:W-:Y:S01]  /*51750*/  IMAD.X R239, R10, 0x1, R239, P5 ;  /* 0x000000010aef7824 */ /* 0x000fe200028e06ef */
[----:B------:R1:W-:Y:S01]  /*51760*/  STL [R1+0xe24], R235 ;  /* 0x000e24eb01007387 */ /* 0x0003e20000100800 */
[----:B------:R-:W-:-:S03]  /*51770*/  IADD3 R231, P5, R11, R231, RZ ;  /* 0x000000e70be77210 */ /* 0x000fc60007fbe0ff */
[----:B------:R1:W-:Y:S01]  /*51780*/  STL [R1+0xe7c], R227 ;  /* 0x000e7ce301007387 */ /* 0x0003e20000100800 */
[----:B------:R-:W-:-:S03]  /*51790*/  IMAD.X R241, R10, 0x1, R241, P2 ;  /* 0x000000010af17824 */ /* 0x000fc600010e06f1 */
        /* <DEDUP_REMOVED lines=9> */
[----:B------:R-:W-:-:S03]  /*51830*/  IMAD.X R249, R10, 0x1, R249, P4 ;  /* 0x000000010af97824 */ /* 0x000fc600020e06f9 */
[----:B------:R5:W-:Y:S01]  /*51840*/  STL [R1+0xe4c], R233 ;  /* 0x000e4ce901007387 */ /* 0x000be20000100800 */
[----:B------:R-:W-:-:S03]  /*51850*/  IADD3 R245, P1, R11, R245, RZ ;  /* 0x000000f50bf57210 */ /* 0x000fc60007f3e0ff */
[----:B------:R5:W-:Y:S01]  /*51860*/  STL [R1+0xe40], R248 ;  /* 0x000e40f801007387 */ /* 0x000be20000100800 */
[----:B------:R-:W-:-:S03]  /*51870*/  IADD3 R250, P4, R11, R250, RZ ;  /* 0x000000fa0bfa7210 */ /* 0x000fc60007f9e0ff */
[----:B------:R5:W-:Y:S01]  /*51880*/  STL [R1+0xe3c], R243 ;  /* 0x000e3cf301007387 */ /* 0x000be20000100800 */
[----:B------:R-:W-:-:S03]  /*51890*/  IMAD.X R246, R10, 0x1, R246, P3 ;  /* 0x000000010af67824 */ /* 0x000fc600018e06f6 */
[----:B------:R5:W-:Y:S01]  /*518a0*/  STL [R1+0xe30], R225 ;  /* 0x000e30e101007387 */ /* 0x000be20000100800 */
[----:B------:R-:W-:-:S03]  /*518b0*/  IMAD.X R251, R10, 0x1, R251, P6 ;  /* 0x000000010afb7824 */ /* 0x000fc600030e06fb */
[----:B------:R5:W-:Y:S04]  /*518c0*/  STL [R1+0xe78], R249 ;  /* 0x000e78f901007387 */ /* 0x000be80000100800 */
[----:B------:R-:W-:Y:S04]  /*518d0*/  STL [R1+0xe2c], R245 ;  /* 0x000e2cf501007387 */ /* 0x000fe80000100800 */
[----:B------:R-:W-:Y:S04]  /*518e0*/  STL [R1+0xe1c], R250 ;  /* 0x000e1cfa01007387 */ /* 0x000fe80000100800 */
[----:B------:R-:W-:Y:S01]  /*518f0*/  STL [R1+0xe20], R246 ;  /* 0x000e20f601007387 */ /* 0x000fe20000100800 */
[----:B------:R-:W-:-:S03]  /*51900*/  IMAD.X R236, R10, 0x1, R236, P4 ;  /* 0x000000010aec7824 */ /* 0x000fc600020e06ec */
[----:B------:R-:W-:Y:S01]  /*51910*/  STL [R1+0xe68], R251 ;  /* 0x000e68fb01007387 */ /* 0x000fe20000100800 */
[----:B0-----:R-:W-:Y:S02]  /*51920*/  IMAD.SHL.U32 R11, R13, 0x100, RZ ;  /* 0x000001000d0b7824 */ /* 0x001fe400078e00ff */
[----:B--2---:R-:W-:-:S05]  /*51930*/  IMAD.X R252, R10, 0x1, R252, P5 ;  /* 0x000000010afc7824 */ /* 0x004fca00028e06fc */
[----:B------:R-:W-:Y:S01]  /*51940*/  STL [R1+0xe58], R252 ;  /* 0x000e58fc01007387 */ /* 0x000fe20000100800 */
[C---:B---3--:R-:W-:Y:S02]  /*51950*/  IMAD.X R174, R10.reuse, 0x1, R174, P2 ;  /* 0x000000010aae7824 */ /* 0x048fe400010e06ae */
[----:B------:R-:W-:-:S03]  /*51960*/  IMAD.X R175, R10, 0x1, R175, P0 ;  /* 0x000000010aaf7824 */ /* 0x000fc600000e06af */
[----:B------:R-:W-:Y:S01]  /*51970*/  STL [R1+0xe48], R174 ;  /* 0x000e48ae01007387 */ /* 0x000fe20000100800 */
[----:B------:R-:W-:-:S03]  /*51980*/  IMAD.X R244, R10, 0x1, R244, P1 ;  /* 0x000000010af47824 */ /* 0x000fc600008e06f4 */
[----:B------:R-:W2:Y:S04]  /*51990*/  LDL.LU R230, [R1+0x2fa8] ;  /* 0x002fa80001e67983 */ /* 0x000ea80000300800 */
[----:B------:R-:W-:Y:S04]  /*519a0*/  STL [R1+0xe38], R175 ;  /* 0x000e38af01007387 */ /* 0x000fe80000100800 */
[----:B-1----:R-:W3:Y:S04]  /*519b0*/  LDL.LU R238, [R1+0x2fa0] ;  /* 0x002fa00001ee7983 */ /* 0x002ee80000300800 */
[----:B------:R-:W-:Y:S04]  /*519c0*/  STL [R1+0xe28], R244 ;  /* 0x000e28f401007387 */ /* 0x000fe80000100800 */
[----:B------:R-:W3:Y:S04]  /*519d0*/  LDL.LU R235, [R1+0xfe4] ;  /* 0x000fe40001eb7983 */ /* 0x000ee80000300800 */
[----:B------:R-:W-:Y:S04]  /*519e0*/  STL [R1+0xe18], R236 ;  /* 0x000e18ec01007387 */ /* 0x000fe80000100800 */
[----:B------:R-:W3:Y:S04]  /*519f0*/  LDL.LU R227, [R1+0x2f98] ;  /* 0x002f980001e37983 */ /* 0x000ee80000300800 */
[----:B------:R-:W3:Y:S04]  /*51a00*/  LDL.LU R237, [R1+0x2f90] ;  /* 0x002f900001ed7983 */ /* 0x000ee80000300800 */
[----:B------:R-:W3:Y:S04]  /*51a10*/  LDL.LU R229, [R1+0x2f88] ;  /* 0x002f880001e57983 */ /* 0x000ee80000300800 */
[----:B------:R-:W3:Y:S04]  /*51a20*/  LDL.LU R239, [R1+0x2f80] ;  /* 0x002f800001ef7983 */ /* 0x000ee80000300800 */
[----:B------:R-:W3:Y:S01]  /*51a30*/  LDL.LU R231, [R1+0x2f78] ;  /* 0x002f780001e77983 */ /* 0x000ee20000300800 */
[----:B-----5:R-:W-:-:S05]  /*51a40*/  IADD3 R234, P3, R11, R234, RZ ;  /* 0x000000ea0bea7210 */ /* 0x020fca0007f7e0ff */
[----:B------:R0:W-:Y:S04]  /*51a50*/  STL [R1+0xfe8], R234 ;  /* 0x000fe8ea01007387 */ /* 0x0001e80000100800 */
[----:B------:R-:W5:Y:S04]  /*51a60*/  LDL.LU R241, [R1+0x2fa4] ;  /* 0x002fa40001f17983 */ /* 0x000f680000300800 */
[----:B------:R-:W5:Y:S04]  /*51a70*/  LDL.LU R233, [R1+0x2f70] ;  /* 0x002f700001e97983 */ /* 0x000f680000300800 */
[----:B------:R-:W5:Y:S04]  /*51a80*/  LDL.LU R248, [R1+0x2f9c] ;  /* 0x002f9c0001f87983 */ /* 0x000f680000300800 */
[----:B------:R-:W5:Y:S04]  /*51a90*/  LDL.LU R243, [R1+0x2f68] ;  /* 0x002f680001f37983 */ /* 0x000f680000300800 */
[----:B------:R-:W5:Y:S04]  /*51aa0*/  LDL.LU R225, [R1+0x2f94] ;  /* 0x002f940001e17983 */ /* 0x000f680000300800 */
[----:B------:R-:W5:Y:S04]  /*51ab0*/  LDL.LU R249, [R1+0x2f60] ;  /* 0x002f600001f97983 */ /* 0x000f680000300800 */
[----:B0-----:R-:W5:Y:S04]  /*51ac0*/  LDL.LU R234, [R1+0x2f8c] ;  /* 0x002f8c0001ea7983 */ /* 0x001f680000300800 */
        /* <DEDUP_REMOVED lines=8> */
[----:B------:R-:W-:-:S03]  /*51b50*/  SHF.R.S32.HI R10, RZ, 0x1f, R11 ;  /* 0x0000001fff0a7819 */ /* 0x000fc6000001140b */
[----:B------:R-:W5:Y:S01]  /*51b60*/  LDL.LU R236, [R1+0x2f38] ;  /* 0x002f380001ec7983 */ /* 0x000f620000300800 */
[----:B------:R-:W-:Y:S01]  /*51b70*/  IADD3 R2, P2, R11, R2, RZ ;  /* 0x000000020b027210 */ /* 0x000fe20007f5e0ff */
[----:B----4-:R-:W-:Y:S01]  /*51b80*/  VIADD R247, R247, 0x1 ;  /* 0x00000001f7f77836 */ /* 0x010fe20000000000 */
[C---:B------:R-:W-:Y:S02]  /*51b90*/  IADD3 R3, P1, R11.reuse, R3, RZ ;  /* 0x000000030b037210 */ /* 0x040fe40007f3e0ff */
[C---:B------:R-:W-:Y:S02]  /*51ba0*/  IADD3 R4, P0, R11.reuse, R4, RZ ;  /* 0x000000040b047210 */ /* 0x040fe40007f1e0ff */
[----:B------:R-:W-:Y:S01]  /*51bb0*/  IADD3 R5, P4, R11, R5, RZ ;  /* 0x000000050b057210 */ /* 0x000fe20007f9e0ff */
[C---:B------:R-:W-:Y:S01]  /*51bc0*/  IMAD.X R6, R10.reuse, 0x1, R6, P2 ;  /* 0x000000010a067824 */ /* 0x040fe200010e0606 */
[----:B------:R-:W-:Y:S01]  /*51bd0*/  STL [R1+0xe14], R247 ;  /* 0x000e14f701007387 */ /* 0x000fe20000100800 */
[----:B------:R-:W-:-:S02]  /*51be0*/  IMAD.X R7, R10, 0x1, R7, P1 ;  /* 0x000000010a077824 */ /* 0x000fc400008e0607 */
[C---:B------:R-:W-:Y:S02]  /*51bf0*/  IMAD.X R8, R10.reuse, 0x1, R8, P0 ;  /* 0x000000010a087824 */ /* 0x040fe400000e0608 */
[----:B------:R-:W-:Y:S01]  /*51c00*/  IMAD.X R9, R10, 0x1, R9, P4 ;  /* 0x000000010a097824 */ /* 0x000fe200020e0609 */
[C---:B--2---:R-:W-:Y:S02]  /*51c10*/  IADD3 R230, P6, R11.reuse, R230, RZ ;  /* 0x000000e60be67210 */ /* 0x044fe40007fde0ff */
[----:B---3--:R-:W-:-:S03]  /*51c20*/  IADD3 R238, P5, R11, R238, RZ ;  /* 0x000000ee0bee7210 */ /* 0x008fc60007fbe0ff */
[----:B------:R-:W-:Y:S01]  /*51c30*/  STL [R1+0x2fa8], R230 ;  /* 0x002fa8e601007387 */ /* 0x000fe20000100800 */
[----:B------:R-:W-:-:S03]  /*51c40*/  IMAD.X R235, R10, 0x1, R235, P3 ;  /* 0x000000010aeb7824 */ /* 0x000fc600018e06eb */
[----:B------:R-:W-:Y:S01]  /*51c50*/  STL [R1+0x2fa0], R238 ;  /* 0x002fa0ee01007387 */ /* 0x000fe20000100800 */
[----:B------:R-:W-:-:S03]  /*51c60*/  IADD3 R227, P3, R11, R227, RZ ;  /* 0x000000e30be37210 */ /* 0x000fc60007f7e0ff */
        /* <DEDUP_REMOVED lines=8> */
[----:B------:R-:W-:Y:S04]  /*51cf0*/  STL [R1+0x2f80], R239 ;  /* 0x002f80ef01007387 */ /* 0x000fe80000100800 */
[----:B------:R-:W-:Y:S01]  /*51d00*/  STL [R1+0x2f78], R231 ;  /* 0x002f78e701007387 */ /* 0x000fe20000100800 */
[----:B-----5:R-:W-:Y:S01]  /*51d10*/  IMAD.X R241, R10, 0x1, R241, P6 ;  /* 0x000000010af17824 */ /* 0x020fe200030e06f1 */
        /* <DEDUP_REMOVED lines=8> */
[----:B------:R-:W-:-:S05]  /*51da0*/  IMAD.X R234, R10, 0x1, R234, P2 ;  /* 0x000000010aea7824 */ /* 0x000fca00010e06ea */
[----:B------:R0:W-:Y:S04]  /*51db0*/  STL [R1+0x2f8c], R234 ;  /* 0x002f8cea01007387 */ /* 0x0001e80000100800 */
[----:B------:R-:W-:Y:S04]  /*51dc0*/  STL [R1+0x2f94], R225 ;  /* 0x002f94e101007387 */ /* 0x000fe80000100800 */
[----:B0-----:R-:W2:Y:S01]  /*51dd0*/  LDL.LU R234, [R1+0x2f64] ;  /* 0x002f640001ea7983 */ /* 0x001ea20000300800 */
[C---:B------:R-:W-:Y:S01]  /*51de0*/  IADD3 R249, P3, R11.reuse, R249, RZ ;  /* 0x000000f90bf97210 */ /* 0x040fe20007f7e0ff */
[----:B------:R-:W-:Y:S01]  /*51df0*/  IMAD.X R250, R10, 0x1, R250, P1 ;  /* 0x000000010afa7824 */ /* 0x000fe200008e06fa */
[----:B------:R-:W-:-:S02]  /*51e00*/  IADD3 R244, P1, R11, R244, RZ ;  /* 0x000000f40bf47210 */ /* 0x000fc40007f3e0ff */
[C---:B------:R-:W-:Y:S01]  /*51e10*/  IADD3 R245, P2, R11.reuse, R245, RZ ;  /* 0x000000f50bf57210 */ /* 0x040fe20007f5e0ff */
[----:B------:R-:W-:Y:S01]  /*51e20*/  STL [R1+0x2f60], R249 ;  /* 0x002f60f901007387 */ /* 0x000fe20000100800 */
[C---:B------:R-:W-:Y:S01]  /*51e30*/  IMAD.X R246, R10.reuse, 0x1, R246, P0 ;  /* 0x000000010af67824 */ /* 0x040fe200000e06f6 */
[C---:B------:R-:W-:Y:S01]  /*51e40*/  IADD3 R251, P0, R11.reuse, R251, RZ ;  /* 0x000000fb0bfb7210 */ /* 0x040fe20007f1e0ff */
[C---:B------:R-:W-:Y:S01]  /*51e50*/  IMAD.X R252, R10.reuse, 0x1, R252, P4 ;  /* 0x000000010afc7824 */ /* 0x040fe200020e06fc */
[----:B------:R0:W-:Y:S04]  /*51e60*/  STL [R1+0x2f50], R244 ;  /* 0x002f50f401007387 */ /* 0x0001e80000100800 */
[----:B------:R-:W-:Y:S01]  /*51e70*/  STL [R1+0x2f58], R245 ;  /* 0x002f58f501007387 */ /* 0x000fe20000100800 */
[----:B------:R-:W-:Y:S01]  /*51e80*/  IADD3 R174, P4, R11, R174, RZ ;  /* 0x000000ae0bae7210 */ /* 0x000fe20007f9e0ff */
[----:B------:R-:W-:-:S02]  /*51e90*/  IMAD.X R175, R10, 0x1, R175, P6 ;  /* 0x000000010aaf7824 */ /* 0x000fc400030e06af */
[----:B0-----:R-:W3:Y:S04]  /*51ea0*/  LDL.LU R244, [R1+0x2f30] ;  /* 0x002f300001f47983 */ /* 0x001ee80000300800 */
[----:B------:R-:W-:Y:S01]  /*51eb0*/  STL [R1+0x2f84], R250 ;  /* 0x002f84fa01007387 */ /* 0x000fe20000100800 */
[----:B------:R-:W-:-:S03]  /*51ec0*/  IADD3 R236, P6, R11, R236, RZ ;  /* 0x000000ec0bec7210 */ /* 0x000fc60007fde0ff */
[----:B------:R-:W-:Y:S04]  /*51ed0*/  STL [R1+0x2f7c], R246 ;  /* 0x002f7cf601007387 */ /* 0x000fe80000100800 */
[----:B------:R-:W-:Y:S04]  /*51ee0*/  STL [R1+0x2f48], R251 ;  /* 0x002f48fb01007387 */ /* 0x000fe80000100800 */
[----:B------:R-:W-:Y:S04]  /*51ef0*/  STL [R1+0x2f74], R252 ;  /* 0x002f74fc01007387 */ /* 0x000fe80000100800 */
[----:B------:R-:W4:Y:S04]  /*51f00*/  LDL.LU R224, [R1+0x2f5c] ;  /* 0x002f5c0001e07983 */ /* 0x000f280000300800 */
[----:B------:R-:W-:Y:S04]  /*51f10*/  STL [R1+0x2f40], R174 ;  /* 0x002f40ae01007387 */ /* 0x000fe80000100800 */
[----:B------:R-:W5:Y:S04]  /*51f20*/  LDL.LU R226, [R1+0x2f28] ;  /* 0x002f280001e27983 */ /* 0x000f680000300800 */
[----:B------:R-:W-:Y:S04]  /*51f30*/  STL [R1+0x2f6c], R175 ;  /* 0x002f6caf01007387 */ /* 0x000fe80000100800 */
        /* <DEDUP_REMOVED lines=20> */
[----:B------:R-:W5:Y:S01]  /*52080*/  LDL.LU R250, [R1+0x2ed8] ;  /* 0x002ed80001fa7983 */ /* 0x000f620000300800 */
[----:B--2---:R-:W-:-:S05]  /*52090*/  IMAD.X R234, R10, 0x1, R234, P5 ;  /* 0x000000010aea7824 */ /* 0x004fca00028e06ea */
[----:B------:R0:W-:Y:S04]  /*520a0*/  STL [R1+0x2f64], R234 ;  /* 0x002f64ea01007387 */ /* 0x0001e80000100800 */
[----:B0-----:R-:W2:Y:S04]  /*520b0*/  LDL.LU R234, [R1+0x2f04] ;  /* 0x002f040001ea7983 */ /* 0x001ea80000300800 */
[----:B------:R-:W2:Y:S01]  /*520c0*/  LDL.LU R246, [R1+0x2ed0] ;  /* 0x002ed00001f67983 */ /* 0x000ea20000300800 */
[----:B---3--:R-:W-:-:S03]  /*520d0*/  IADD3 R244, P5, R11, R244, RZ ;  /* 0x000000f40bf47210 */ /* 0x008fc60007fbe0ff */
[----:B------:R-:W3:Y:S04]  /*520e0*/  LDL.LU R251, [R1+0x2efc] ;  /* 0x002efc0001fb7983 */ /* 0x000ee80000300800 */
[----:B------:R-:W3:Y:S04]  /*520f0*/  LDL.LU R252, [R1+0x2ec8] ;  /* 0x002ec80001fc7983 */ /* 0x000ee80000300800 */
[----:B------:R0:W-:Y:S04]  /*52100*/  STL [R1+0x2f30], R244 ;  /* 0x002f30f401007387 */ /* 0x0001e80000100800 */
[----:B------:R-:W3:Y:S04]  /*52110*/  LDL.LU R174, [R1+0x2ef4] ;  /* 0x002ef40001ae7983 */ /* 0x000ee80000300800 */
[----:B------:R-:W3:Y:S01]  /*52120*/  LDL.LU R175, [R1+0x2ec0] ;  /* 0x002ec00001af7983 */ /* 0x000ee20000300800 */
[----:B----4-:R-:W-:-:S03]  /*52130*/  IMAD.X R224, R10, 0x1, R224, P3 ;  /* 0x000000010ae07824 */ /* 0x010fc600018e06e0 */
[----:B0-----:R-:W4:Y:S01]  /*52140*/  LDL.LU R244, [R1+0x2eec] ;  /* 0x002eec0001f47983 */ /* 0x001f220000300800 */
[----:B-----5:R-:W-:-:S03]  /*52150*/  IADD3 R226, P3, R11, R226, RZ ;  /* 0x000000e20be27210 */ /* 0x020fc60007f7e0ff */
        /* <DEDUP_REMOVED lines=32> */
[C---:B------:R-:W-:Y:S01]  /*52360*/  IMAD.X R249, R10.reuse, 0x1, R249, P1 ;  /* 0x000000010af97824 */ /* 0x040fe200008e06f9 */
[----:B------:R-:W-:Y:S01]  /*52370*/  IADD3 R236, P1, R11, R236, RZ ;  /* 0x000000ec0bec7210 */ /* 0x000fe20007f3e0ff */
[----:B------:R-:W-:Y:S04]  /*52380*/  STL [R1+0x2f1c], R243 ;  /* 0x002f1cf301007387 */ /* 0x000fe80000100800 */
[----:B------:R0:W-:Y:S01]  /*52390*/  STL [R1+0x2ee0], R236 ;  /* 0x002ee0ec01007387 */ /* 0x0001e20000100800 */
[----:B------:R-:W-:-:S03]  /*523a0*/  IMAD.X R245, R10, 0x1, R245, P0 ;  /* 0x000000010af57824 */ /* 0x000fc600000e06f5 */
[----:B------:R-:W-:Y:S04]  /*523b0*/  STL [R1+0x2ee8], R225 ;  /* 0x002ee8e101007387 */ /* 0x000fe80000100800 */
[----:B0-----:R-:W5:Y:S04]  /*523c0*/  LDL.LU R236, [R1+0x2eb8] ;  /* 0x002eb80001ec7983 */ /* 0x001f680000300800 */
[----:B------:R-:W-:Y:S01]  /*523d0*/  STL [R1+0x2f14], R249 ;  /* 0x002f14f901007387 */ /* 0x000fe20000100800 */
[----:B--2---:R-:W-:-:S05]  /*523e0*/  IMAD.X R234, R10, 0x1, R234, P4 ;  /* 0x000000010aea7824 */ /* 0x004fca00020e06ea */
[----:B------:R0:W-:Y:S04]  /*523f0*/  STL [R1+0x2f04], R234 ;  /* 0x002f04ea01007387 */ /* 0x0001e80000100800 */
[----:B------:R-:W-:Y:S04]  /*52400*/  STL [R1+0x2f0c], R245 ;  /* 0x002f0cf501007387 */ /* 0x000fe80000100800 */
[----:B0-----:R-:W2:Y:S01]  /*52410*/  LDL.LU R234, [R1+0x2ee4] ;  /* 0x002ee40001ea7983 */ /* 0x001ea20000300800 */
[C---:B------:R-:W-:Y:S01]  /*52420*/  IADD3 R250, P0, R11.reuse, R250, RZ ;  /* 0x000000fa0bfa7210 */ /* 0x040fe20007f1e0ff */
[----:B---3--:R-:W-:Y:S01]  /*52430*/  IMAD.X R251, R10, 0x1, R251, P6 ;  /* 0x000000010afb7824 */ /* 0x008fe200030e06fb */
[----:B------:R-:W-:-:S02]  /*52440*/  IADD3 R246, P4, R11, R246, RZ ;  /* 0x000000f60bf67210 */ /* 0x000fc40007f9e0ff */
[C---:B------:R-:W-:Y:S01]  /*52450*/  IADD3 R252, P6, R11.reuse, R252, RZ ;  /* 0x000000fc0bfc7210 */ /* 0x040fe20007fde0ff */
[----:B------:R-:W-:Y:S01]  /*52460*/  STL [R1+0x2ed8], R250 ;  /* 0x002ed8fa01007387 */ /* 0x000fe20000100800 */
[C---:B------:R-:W-:Y:S01]  /*52470*/  IMAD.X R174, R10.reuse, 0x1, R174, P5 ;  /* 0x000000010aae7824 */ /* 0x040fe200028e06ae */
[----:B------:R-:W-:Y:S02]  /*52480*/  IADD3 R175, P5, R11, R175, RZ ;  /* 0x000000af0baf7210 */ /* 0x000fe40007fbe0ff */
[----:B------:R-:W-:Y:S04]  /*52490*/  STL [R1+0x2ed0], R246 ;  /* 0x002ed0f601007387 */ /* 0x000fe80000100800 */
[----:B------:R-:W-:Y:S01]  /*524a0*/  STL [R1+0x2efc], R251 ;  /* 0x002efcfb01007387 */ /* 0x000fe20000100800 */
[----:B----4-:R-:W-:-:S03]  /*524b0*/  IMAD.X R244, R10, 0x1, R244, P3 ;  /* 0x000000010af47824 */ /* 0x010fc600018e06f4 */
[----:B------:R-:W-:Y:S04]  /*524c0*/  STL [R1+0x2ec8], R252 ;  /* 0x002ec8fc01007387 */ /* 0x000fe80000100800 */
[----:B------:R-:W3:Y:S04]  /*524d0*/  LDL.LU R224, [R1+0x2eb0] ;  /* 0x002eb00001e07983 */ /* 0x000ee80000300800 */
[----:B------:R-:W-:Y:S04]  /*524e0*/  STL [R1+0x2ef4], R174 ;  /* 0x002ef4ae01007387 */ /* 0x000fe80000100800 */
[----:B------:R-:W4:Y:S04]  /*524f0*/  LDL.LU R226, [R1+0x2edc] ;  /* 0x002edc0001e27983 */ /* 0x000f280000300800 */
[----:B------:R-:W-:Y:S04]  /*52500*/  STL [R1+0x2ec0], R175 ;  /* 0x002ec0af01007387 */ /* 0x000fe80000100800 */
[----:B------:R-:W4:Y:S04]  /*52510*/  LDL.LU R242, [R1+0x2ea8] ;  /* 0x002ea80001f27983 */ /* 0x000f280000300800 */
        /* <DEDUP_REMOVED lines=17> */
[----:B0-----:R-:W4:Y:S01]  /*52630*/  LDL.LU R244, [R1+0x2e94] ;  /* 0x002e940001f47983 */ /* 0x001f220000300800 */
[----:B-----5:R-:W-:-:S03]  /*52640*/  IADD3 R236, P3, R11, R236, RZ ;  /* 0x000000ec0bec7210 */ /* 0x020fc60007f7e0ff */
[----:B------:R-:W5:Y:S04]  /*52650*/  LDL.LU R245, [R1+0x2e60] ;  /* 0x002e600001f57983 */ /* 0x000f680000300800 */
[----:B------:R-:W5:Y:S04]  /*52660*/  LDL.LU R250, [R1+0x2e8c] ;  /* 0x002e8c0001fa7983 */ /* 0x000f680000300800 */
[----:B------:R0:W-:Y:S04]  /*52670*/  STL [R1+0x2eb8], R236 ;  /* 0x002eb8ec01007387 */ /* 0x0001e80000100800 */
[----:B0-----:R-:W5:Y:S04]  /*52680*/  LDL.LU R236, [R1+0x2e58] ;  /* 0x002e580001ec7983 */ /* 0x001f680000300800 */
[----:B------:R-:W5:Y:S04]  /*52690*/  LDL.LU R246, [R1+0x2e84] ;  /* 0x002e840001f67983 */ /* 0x000f680000300800 */
[----:B------:R-:W5:Y:S04]  /*526a0*/  LDL.LU R251, [R1+0x2e50] ;  /* 0x002e500001fb7983 */ /* 0x000f680000300800 */
[----:B------:R-:W5:Y:S01]  /*526b0*/  LDL.LU R252, [R1+0x2e7c] ;  /* 0x002e7c0001fc7983 */ /* 0x000f620000300800 */
[----:B--2---:R-:W-:-:S05]  /*526c0*/  IMAD.X R234, R10, 0x1, R234, P2 ;  /* 0x000000010aea7824 */ /* 0x004fca00010e06ea */
[----:B------:R0:W-:Y:S04]  /*526d0*/  STL [R1+0x2ee4], R234 ;  /* 0x002ee4ea01007387 */ /* 0x0001e80000100800 */
[----:B------:R-:W2:Y:S04]  /*526e0*/  LDL.LU R174, [R1+0x2e48] ;  /* 0x002e480001ae7983 */ /* 0x000ea80000300800 */
[----:B------:R-:W2:Y:S04]  /*526f0*/  LDL.LU R175, [R1+0x2e74] ;  /* 0x002e740001af7983 */ /* 0x000ea80000300800 */
[----:B0-----:R-:W2:Y:S01]  /*52700*/  LDL.LU R234, [R1+0x2e40] ;  /* 0x002e400001ea7983 */ /* 0x001ea20000300800 */
[----:B---3--:R-:W-:Y:S01]  /*52710*/  IADD3 R224, P2, R11, R224, RZ ;  /* 0x000000e00be07210 */ /* 0x008fe20007f5e0ff */
[----:B----4-:R-:W-:-:S04]  /*52720*/  IMAD.X R226, R10, 0x1, R226, P1 ;  /* 0x000000010ae27824 */ /* 0x010fc800008e06e2 */
        /* <DEDUP_REMOVED lines=33> */
[----:B------:R-:W-:Y:S01]  /*52940*/  IMAD.X R244, R10, 0x1, R244, P4 ;  /* 0x000000010af47824 */ /* 0x000fe200020e06f4 */
[----:B------:R-:W-:-:S04]  /*52950*/  IADD3 R249, P0, R11, R249, RZ ;  /* 0x000000f90bf97210 */ /* 0x000fc80007f1e0ff */
[----:B------:R0:W-:Y:S01]  /*52960*/  STL [R1+0x2e94], R244 ;  /* 0x002e94f401007387 */ /* 0x0001e20000100800 */
[C---:B-----5:R-:W-:Y:S01]  /*52970*/  IADD3 R245, P4, R11.reuse, R245, RZ ;  /* 0x000000f50bf57210 */ /* 0x060fe20007f9e0ff */
[----:B------:R-:W-:Y:S02]  /*52980*/  IMAD.X R250, R10, 0x1, R250, P6 ;  /* 0x000000010afa7824 */ /* 0x000fe400030e06fa */
[----:B------:R-:W-:Y:S04]  /*52990*/  STL [R1+0x2e9c], R225 ;  /* 0x002e9ce101007387 */ /* 0x000fe80000100800 */
[----:B0-----:R-:W3:Y:S01]  /*529a0*/  LDL.LU R244, [R1+0x2e6c] ;  /* 0x002e6c0001f47983 */ /* 0x001ee20000300800 */
[----:B------:R-:W-:-:S03]  /*529b0*/  IADD3 R236, P6, R11, R236, RZ ;  /* 0x000000ec0bec7210 */ /* 0x000fc60007fde0ff */
[----:B------:R-:W-:Y:S01]  /*529c0*/  STL [R1+0x2e68], R249 ;  /* 0x002e68f901007387 */ /* 0x000fe20000100800 */
[----:B------:R-:W-:-:S03]  /*529d0*/  IMAD.X R246, R10, 0x1, R246, P5 ;  /* 0x000000010af67824 */ /* 0x000fc600028e06f6 */
[----:B------:R0:W-:Y:S01]  /*529e0*/  STL [R1+0x2e58], R236 ;  /* 0x002e58ec01007387 */ /* 0x0001e20000100800 */
[----:B------:R-:W-:-:S03]  /*529f0*/  IADD3 R251, P5, R11, R251, RZ ;  /* 0x000000fb0bfb7210 */ /* 0x000fc60007fbe0ff */
[----:B------:R-:W-:Y:S01]  /*52a00*/  STL [R1+0x2e60], R245 ;  /* 0x002e60f501007387 */ /* 0x000fe20000100800 */
[----:B------:R-:W-:-:S03]  /*52a10*/  IMAD.X R252, R10, 0x1, R252, P3 ;  /* 0x000000010afc7824 */ /* 0x000fc600018e06fc */
[----:B0-----:R-:W4:Y:S04]  /*52a20*/  LDL.LU R236, [R1+0x2e38] ;  /* 0x002e380001ec7983 */ /* 0x001f280000300800 */
[----:B------:R-:W-:Y:S04]  /*52a30*/  STL [R1+0x2e8c], R250 ;  /* 0x002e8cfa01007387 */ /* 0x000fe80000100800 */
[----:B------:R-:W-:Y:S04]  /*52a40*/  STL [R1+0x2e84], R246 ;  /* 0x002e84f601007387 */ /* 0x000fe80000100800 */
[----:B------:R-:W-:Y:S04]  /*52a50*/  STL [R1+0x2e50], R251 ;  /* 0x002e50fb01007387 */ /* 0x000fe80000100800 */
[----:B------:R-:W-:Y:S04]  /*52a60*/  STL [R1+0x2e7c], R252 ;  /* 0x002e7cfc01007387 */ /* 0x000fe80000100800 */
[----:B------:R-:W5:Y:S01]  /*52a70*/  LDL.LU R224, [R1+0x2e64] ;  /* 0x002e640001e07983 */ /* 0x000f620000300800 */
[----:B--2---:R-:W-:Y:S01]  /*52a80*/  IADD3 R174, P3, R11, R174, RZ ;  /* 0x000000ae0bae7210 */ /* 0x004fe20007f7e0ff */
[----:B------:R-:W-:-:S04]  /*52a90*/  IMAD.X R175, R10, 0x1, R175, P2 ;  /* 0x000000010aaf7824 */ /* 0x000fc800010e06af */
[----:B------:R-:W-:Y:S01]  /*52aa0*/  STL [R1+0x2e48], R174 ;  /* 0x002e48ae01007387 */ /* 0x000fe20000100800 */
[----:B------:R-:W-:-:S03]  /*52ab0*/  IADD3 R234, P2, R11, R234, RZ ;  /* 0x000000ea0bea7210 */ /* 0x000fc60007f5e0ff */
[----:B------:R-:W2:Y:S04]  /*52ac0*/  LDL.LU R226, [R1+0x2e30] ;  /* 0x002e300001e27983 */ /* 0x000ea80000300800 */
[----:B------:R-:W-:Y:S04]  /*52ad0*/  STL [R1+0x2e74], R175 ;  /* 0x002e74af01007387 */ /* 0x000fe80000100800 */
[----:B------:R-:W2:Y:S04]  /*52ae0*/  LDL.LU R242, [R1+0x2e5c] ;  /* 0x002e5c0001f27983 */ /* 0x000ea80000300800 */
[----:B------:R0:W-:Y:S04]  /*52af0*/  STL [R1+0x2e40], R234 ;  /* 0x002e40ea01007387 */ /* 0x0001e80000100800 */
[----:B------:R-:W2:Y:S04]  /*52b00*/  LDL.LU R232, [R1+0x2e28] ;  /* 0x002e280001e87983 */ /* 0x000ea80000300800 */
        /* <DEDUP_REMOVED lines=15> */
[----:B0-----:R-:W2:Y:S04]  /*52c00*/  LDL.LU R234, [R1+0x2de8] ;  /* 0x002de80001ea7983 */ /* 0x001ea80000300800 */
[----:B------:R-:W2:Y:S04]  /*52c10*/  LDL.LU R245, [R1+0x2e14] ;  /* 0x002e140001f57983 */ /* 0x000ea80000300800 */
[----:B------:R-:W2:Y:S01]  /*52c20*/  LDL.LU R250, [R1+0x2de0] ;  /* 0x002de00001fa7983 */ /* 0x000ea20000300800 */
[----:B---3--:R-:W-:-:S05]  /*52c30*/  IMAD.X R244, R10, 0x1, R244, P1 ;  /* 0x000000010af47824 */ /* 0x008fca00008e06f4 */
[----:B------:R0:W-:Y:S04]  /*52c40*/  STL [R1+0x2e6c], R244 ;  /* 0x002e6cf401007387 */ /* 0x0001e80000100800 */
[----:B0-----:R-:W3:Y:S04]  /*52c50*/  LDL.LU R244, [R1+0x2e0c] ;  /* 0x002e0c0001f47983 */ /* 0x001ee80000300800 */
[----:B------:R-:W3:Y:S01]  /*52c60*/  LDL.LU R246, [R1+0x2dd8] ;  /* 0x002dd80001f67983 */ /* 0x000ee20000300800 */
[----:B----4-:R-:W-:-:S03]  /*52c70*/  IADD3 R236, P1, R11, R236, RZ ;  /* 0x000000ec0bec7210 */ /* 0x010fc60007f3e0ff */
[----:B------:R-:W4:Y:S04]  /*52c80*/  LDL.LU R251, [R1+0x2e04] ;  /* 0x002e040001fb7983 */ /* 0x000f280000300800 */
[----:B------:R-:W4:Y:S04]  /*52c90*/  LDL.LU R252, [R1+0x2dd0] ;  /* 0x002dd00001fc7983 */ /* 0x000f280000300800 */
[----:B------:R0:W-:Y:S04]  /*52ca0*/  STL [R1+0x2e38], R236 ;  /* 0x002e38ec01007387 */ /* 0x0001e80000100800 */
[----:B------:R-:W4:Y:S04]  /*52cb0*/  LDL.LU R174, [R1+0x2dfc] ;  /* 0x002dfc0001ae7983 */ /* 0x000f280000300800 */
[----:B------:R-:W4:Y:S01]  /*52cc0*/  LDL.LU R175, [R1+0x2dc8] ;  /* 0x002dc80001af7983 */ /* 0x000f220000300800 */
[----:B-----5:R-:W-:-:S03]  /*52cd0*/  IMAD.X R224, R10, 0x1, R224, P0 ;  /* 0x000000010ae07824 */ /* 0x020fc600000e06e0 */
[----:B0-----:R-:W5:Y:S04]  /*52ce0*/  LDL.LU R236, [R1+0x2df4] ;  /* 0x002df40001ec7983 */ /* 0x001f680000300800 */
[----:B------:R-:W-:Y:S01]  /*52cf0*/  STL [R1+0x2e64], R224 ;  /* 0x002e64e001007387 */ /* 0x000fe20000100800 */
[----:B--2---:R-:W-:Y:S01]  /*52d00*/  IADD3 R226, P0, R11, R226, RZ ;  /* 0x000000e20be27210 */ /* 0x004fe20007f1e0ff */
[----:B------:R-:W-:-:S04]  /*52d10*/  IMAD.X R242, R10, 0x1, R242, P4 ;  /* 0x000000010af27824 */ /* 0x000fc800020e06f2 */
        /* <DEDUP_REMOVED lines=31> */
[C---:B------:R-:W-:Y:S01]  /*52f10*/  IADD3 R234, P6, R11.reuse, R234, RZ ;  /* 0x000000ea0bea7210 */ /* 0x040fe20007fde0ff */
[----:B------:R-:W-:Y:S04]  /*52f20*/  STL [R1+0x2e24], R243 ;  /* 0x002e24f301007387 */ /* 0x000fe80000100800 */
[----:B------:R0:W-:Y:S04]  /*52f30*/  STL [R1+0x2de8], R234 ;  /* 0x002de8ea01007387 */ /* 0x0001e80000100800 */
[----:B------:R-:W-:Y:S04]  /*52f40*/  STL [R1+0x2df0], R225 ;  /* 0x002df0e101007387 */ /* 0x000fe80000100800 */
[----:B0-----:R-:W2:Y:S01]  /*52f50*/  LDL.LU R234, [R1+0x2dc0] ;  /* 0x002dc00001ea7983 */ /* 0x001ea20000300800 */
[----:B------:R-:W-:Y:S01]  /*52f60*/  IMAD.X R245, R10, 0x1, R245, P5 ;  /* 0x000000010af57824 */ /* 0x000fe200028e06f5 */
[----:B------:R-:W-:-:S02]  /*52f70*/  IADD3 R250, P5, R11, R250, RZ ;  /* 0x000000fa0bfa7210 */ /* 0x000fc40007fbe0ff */
[----:B------:R-:W-:Y:S01]  /*52f80*/  STL [R1+0x2e1c], R249 ;  /* 0x002e1cf901007387 */ /* 0x000fe20000100800 */
[----:B---3--:R-:W-:Y:S01]  /*52f90*/  IMAD.X R244, R10, 0x1, R244, P3 ;  /* 0x000000010af47824 */ /* 0x008fe200018e06f4 */
[----:B------:R-:W-:-:S04]  /*52fa0*/  IADD3 R246, P3, R11, R246, RZ ;  /* 0x000000f60bf67210 */ /* 0x000fc80007f7e0ff */
[----:B------:R0:W-:Y:S01]  /*52fb0*/  STL [R1+0x2e0c], R244 ;  /* 0x002e0cf401007387 */ /* 0x0001e20000100800 */
[----:B----4-:R-:W-:-:S03]  /*52fc0*/  IMAD.X R251, R10, 0x1, R251, P2 ;  /* 0x000000010afb7824 */ /* 0x010fc600010e06fb */
[----:B------:R-:W-:Y:S01]  /*52fd0*/  STL [R1+0x2e14], R245 ;  /* 0x002e14f501007387 */ /* 0x000fe20000100800 */
[----:B------:R-:W-:-:S03]  /*52fe0*/  IADD3 R252, P2, R11, R252, RZ ;  /* 0x000000fc0bfc7210 */ /* 0x000fc60007f5e0ff */
[----:B0-----:R-:W3:Y:S04]  /*52ff0*/  LDL.LU R244, [R1+0x2dec] ;  /* 0x002dec0001f47983 */ /* 0x001ee80000300800 */
[----:B------:R-:W-:Y:S01]  /*53000*/  STL [R1+0x2de0], R250 ;  /* 0x002de0fa01007387 */ /* 0x000fe20000100800 */
[----:B------:R-:W-:-:S03]  /*53010*/  IMAD.X R174, R10, 0x1, R174, P1 ;  /* 0x000000010aae7824 */ /* 0x000fc600008e06ae */
[----:B------:R-:W-:Y:S01]  /*53020*/  STL [R1+0x2dd8], R246 ;  /* 0x002dd8f601007387 */ /* 0x000fe20000100800 */
[----:B------:R-:W-:-:S03]  /*53030*/  IADD3 R175, P1, R11, R175, RZ ;  /* 0x000000af0baf7210 */ /* 0x000fc60007f3e0ff */
[----:B------:R-:W-:Y:S01]  /*53040*/  STL [R1+0x2e04], R251 ;  /* 0x002e04fb01007387 */ /* 0x000fe20000100800 */
[----:B-----5:R-:W-:-:S03]  /*53050*/  IMAD.X R236, R10, 0x1, R236, P0 ;  /* 0x000000010aec7824 */ /* 0x020fc600000e06ec */
        /* <DEDUP_REMOVED lines=26> */
[----:B--2---:R-:W-:-:S05]  /*53200*/  IADD3 R234, P0, R11, R234, RZ ;  /* 0x000000ea0bea7210 */ /* 0x004fca0007f1e0ff */
[----:B------:R0:W-:Y:S04]  /*53210*/  STL [R1+0x2dc0], R234 ;  /* 0x002dc0ea01007387 */ /* 0x0001e80000100800 */
[----:B0-----:R-:W2:Y:S04]  /*53220*/  LDL.LU R234, [R1+0x2d60] ;  /* 0x002d600001ea7983 */ /* 0x001ea80000300800 */
[----:B------:R-:W2:Y:S04]  /*53230*/  LDL.LU R246, [R1+0x2d8c] ;  /* 0x002d8c0001f67983 */ /* 0x000ea80000300800 */
[----:B------:R-:W2:Y:S04]  /*53240*/  LDL.LU R251, [R1+0x2d58] ;  /* 0x002d580001fb7983 */ /* 0x000ea80000300800 */
[----:B------:R-:W2:Y:S01]  /*53250*/  LDL.LU R252, [R1+0x2d84] ;  /* 0x002d840001fc7983 */ /* 0x000ea20000300800 */
[----:B---3--:R-:W-:-:S05]  /*53260*/  IMAD.X R244, R10, 0x1, R244, P4 ;  /* 0x000000010af47824 */ /* 0x008fca00020e06f4 */
[----:B------:R0:W-:Y:S04]  /*53270*/  STL [R1+0x2dec], R244 ;  /* 0x002decf401007387 */ /* 0x0001e80000100800 */
[----:B------:R-:W3:Y:S04]  /*53280*/  LDL.LU R174, [R1+0x2d50] ;  /* 0x002d500001ae7983 */ /* 0x000ee80000300800 */
[----:B------:R-:W3:Y:S04]  /*53290*/  LDL.LU R175, [R1+0x2d7c] ;  /* 0x002d7c0001af7983 */ /* 0x000ee80000300800 */
[----:B0-----:R-:W3:Y:S01]  /*532a0*/  LDL.LU R244, [R1+0x2d48] ;  /* 0x002d480001f47983 */ /* 0x001ee20000300800 */
[----:B----4-:R-:W-:Y:S01]  /*532b0*/  IADD3 R224, P4, R11, R224, RZ ;  /* 0x000000e00be07210 */ /* 0x010fe20007f9e0ff */
[----:B-----5:R-:W-:-:S04]  /*532c0*/  IMAD.X R226, R10, 0x1, R226, P6 ;  /* 0x000000010ae27824 */ /* 0x020fc800030e06e2 */
        /* <DEDUP_REMOVED lines=36> */
[C---:B------:R-:W-:Y:S01]  /*53510*/  IADD3 R245, P3, R11.reuse, R245, RZ ;  /* 0x000000f50bf57210 */ /* 0x040fe20007f7e0ff */
[----:B------:R-:W-:Y:S02]  /*53520*/  IMAD.X R250, R10, 0x1, R250, P2 ;  /* 0x000000010afa7824 */ /* 0x000fe400010e06fa */
[----:B------:R-:W-:Y:S04]  /*53530*/  STL [R1+0x2da4], R225 ;  /* 0x002da4e101007387 */ /* 0x000fe80000100800 */
[----:B0-----:R-:W4:Y:S04]  /*53540*/  LDL.LU R236, [R1+0x2d74] ;  /* 0x002d740001ec7983 */ /* 0x001f280000300800 */
[----:B------:R-:W-:Y:S01]  /*53550*/  STL [R1+0x2d70], R249 ;  /* 0x002d70f901007387 */ /* 0x000fe20000100800 */
[----:B--2---:R-:W-:-:S05]  /*53560*/  IADD3 R234, P2, R11, R234, RZ ;  /* 0x000000ea0bea7210 */ /* 0x004fca0007f5e0ff */
[----:B------:R0:W-:Y:S04]  /*53570*/  STL [R1+0x2d60], R234 ;  /* 0x002d60ea01007387 */ /* 0x0001e80000100800 */
[----:B------:R-:W-:Y:S04]  /*53580*/  STL [R1+0x2d68], R245 ;  /* 0x002d68f501007387 */ /* 0x000fe80000100800 */
[----:B0-----:R-:W2:Y:S01]  /*53590*/  LDL.LU R234, [R1+0x2d40] ;  /* 0x002d400001ea7983 */ /* 0x001ea20000300800 */
[C---:B------:R-:W-:Y:S01]  /*535a0*/  IMAD.X R246, R10.reuse, 0x1, R246, P1 ;  /* 0x000000010af67824 */ /* 0x040fe200008e06f6 */
[C---:B------:R-:W-:Y:S01]  /*535b0*/  IADD3 R251, P1, R11.reuse, R251, RZ ;  /* 0x000000fb0bfb7210 */ /* 0x040fe20007f3e0ff */
[C---:B------:R-:W-:Y:S01]  /*535c0*/  IMAD.X R252, R10.reuse, 0x1, R252, P0 ;  /* 0x000000010afc7824 */ /* 0x040fe200000e06fc */
[----:B------:R-:W-:Y:S04]  /*535d0*/  STL [R1+0x2d94], R250 ;  /* 0x002d94fa01007387 */ /* 0x000fe80000100800 */
[----:B------:R-:W-:Y:S04]  /*535e0*/  STL [R1+0x2d8c], R246 ;  /* 0x002d8cf601007387 */ /* 0x000fe80000100800 */
[----:B------:R-:W-:Y:S04]  /*535f0*/  STL [R1+0x2d58], R251 ;  /* 0x002d58fb01007387 */ /* 0x000fe80000100800 */
[----:B------:R-:W-:Y:S04]  /*53600*/  STL [R1+0x2d84], R252 ;  /* 0x002d84fc01007387 */ /* 0x000fe80000100800 */
[----:B------:R-:W5:Y:S01]  /*53610*/  LDL.LU R224, [R1+0x2d6c] ;  /* 0x002d6c0001e07983 */ /* 0x000f620000300800 */
[----:B---3--:R-:W-:Y:S01]  /*53620*/  IADD3 R174, P0, R11, R174, RZ ;  /* 0x000000ae0bae7210 */ /* 0x008fe20007f1e0ff */
[----:B------:R-:W-:-:S04]  /*53630*/  IMAD.X R175, R10, 0x1, R175, P4 ;  /* 0x000000010aaf7824 */ /* 0x000fc800020e06af */
[----:B------:R-:W-:Y:S01]  /*53640*/  STL [R1+0x2d50], R174 ;  /* 0x002d50ae01007387 */ /* 0x000fe20000100800 */
[----:B------:R-:W-:-:S03]  /*53650*/  IADD3 R244, P4, R11, R244, RZ ;  /* 0x000000f40bf47210 */ /* 0x000fc60007f9e0ff */
[----:B------:R-:W3:Y:S04]  /*53660*/  LDL.LU R226, [R1+0x2d38] ;  /* 0x002d380001e27983 */ /* 0x000ee80000300800 */
[----:B------:R-:W-:Y:S04]  /*53670*/  STL [R1+0x2d7c], R175 ;  /* 0x002d7caf01007387 */ /* 0x000fe80000100800 */
[----:B------:R-:W3:Y:S04]  /*53680*/  LDL.LU R242, [R1+0x2d64] ;  /* 0x002d640001f27983 */ /* 0x000ee80000300800 */
        /* <DEDUP_REMOVED lines=18> */
[----:B------:R-:W3:Y:S04]  /*537b0*/  LDL.LU R245, [R1+0x2d1c] ;  /* 0x002d1c0001f57983 */ /* 0x000ee80000300800 */
[----:B------:R-:W3:Y:S01]  /*537c0*/  LDL.LU R250, [R1+0x2d00] ;  /* 0x002d000001fa7983 */ /* 0x000ee20000300800 */
[----:B----4-:R-:W-:-:S05]  /*537d0*/  IMAD.X R236, R10, 0x1, R236, P6 ;  /* 0x000000010aec7824 */ /* 0x010fca00030e06ec */
[----:B------:R0:W-:Y:S04]  /*537e0*/  STL [R1+0x2d74], R236 ;  /* 0x002d74ec01007387 */ /* 0x0001e80000100800 */
[----:B0-----:R-:W4:Y:S04]  /*537f0*/  LDL.LU R236, [R1+0x2d14] ;  /* 0x002d140001ec7983 */ /* 0x001f280000300800 */
[----:B------:R-:W4:Y:S04]  /*53800*/  LDL.LU R246, [R1+0x2cf8] ;  /* 0x002cf80001f67983 */ /* 0x000f280000300800 */
[----:B------:R-:W4:Y:S04]  /*53810*/  LDL.LU R251, [R1+0x2d0c] ;  /* 0x002d0c0001fb7983 */ /* 0x000f280000300800 */
[----:B------:R-:W4:Y:S01]  /*53820*/  LDL.LU R252, [R1+0x2cf0] ;  /* 0x002cf00001fc7983 */ /* 0x000f220000300800 */
[----:B--2---:R-:W-:-:S05]  /*53830*/  IADD3 R234, P6, R11, R234, RZ ;  /* 0x000000ea0bea7210 */ /* 0x004fca0007fde0ff */
[----:B------:R0:W-:Y:S04]  /*53840*/  STL [R1+0x2d40], R234 ;  /* 0x002d40ea01007387 */ /* 0x0001e80000100800 */
[----:B------:R-:W2:Y:S04]  /*53850*/  LDL.LU R174, [R1+0x2fbc] ;  /* 0x002fbc0001ae7983 */ /* 0x000ea80000300800 */
[----:B------:R-:W2:Y:S04]  /*53860*/  LDL.LU R175, [R1+0x2ce8] ;  /* 0x002ce80001af7983 */ /* 0x000ea80000300800 */
[----:B0-----:R-:W2:Y:S01]  /*53870*/  LDL.LU R234, [R1+0x2fb4] ;  /* 0x002fb40001ea7983 */ /* 0x001ea20000300800 */
[----:B-----5:R-:W-:-:S05]  /*53880*/  IMAD.X R224, R10, 0x1, R224, P5 ;  /* 0x000000010ae07824 */ /* 0x020fca00028e06e0 */
[----:B------:R-:W-:Y:S01]  /*53890*/  STL [R1+0x2d6c], R224 ;  /* 0x002d6ce001007387 */ /* 0x000fe20000100800 */
[----:B---3--:R-:W-:Y:S01]  /*538a0*/  IADD3 R226, P5, R11, R226, RZ ;  /* 0x000000e20be27210 */ /* 0x008fe20007fbe0ff */
        /* <DEDUP_REMOVED lines=36> */
[----:B------:R-:W-:Y:S01]  /*53af0*/  STL [R1+0x2fb0], R225 ;  /* 0x002fb0e101007387 */ /* 0x000fe20000100800 */
[----:B------:R-:W-:-:S03]  /*53b00*/  IADD3 R250, P1, R11, R250, RZ ;  /* 0x000000fa0bfa7210 */ /* 0x000fc60007f3e0ff */
[----:B0-----:R-:W3:Y:S04]  /*53b10*/  LDL.LU R244, [R1+0x2ce0] ;  /* 0x002ce00001f47983 */ /* 0x001ee80000300800 */
[----:B------:R-:W-:Y:S01]  /*53b20*/  STL [R1+0x2d24], R249 ;  /* 0x002d24f901007387 */ /* 0x000fe20000100800 */
[----:B----4-:R-:W-:Y:S01]  /*53b30*/  IMAD.X R236, R10, 0x1, R236, P0 ;  /* 0x000000010aec7824 */ /* 0x010fe200000e06ec */
[----:B------:R-:W-:-:S04]  /*53b40*/  IADD3 R246, P0, R11, R246, RZ ;  /* 0x000000f60bf67210 */ /* 0x000fc80007f1e0ff */
[----:B------:R0:W-:Y:S01]  /*53b50*/  STL [R1+0x2d14], R236 ;  /* 0x002d14ec01007387 */ /* 0x0001e20000100800 */
[----:B------:R-:W-:-:S03]  /*53b60*/  IMAD.X R251, R10, 0x1, R251, P4 ;  /* 0x000000010afb7824 */ /* 0x000fc600020e06fb */
[----:B------:R-:W-:Y:S01]  /*53b70*/  STL [R1+0x2d1c], R245 ;  /* 0x002d1cf501007387 */ /* 0x000fe20000100800 */
[----:B------:R-:W-:-:S03]  /*53b80*/  IADD3 R252, P4, R11, R252, RZ ;  /* 0x000000fc0bfc7210 */ /* 0x000fc60007f9e0ff */
[----:B0-----:R-:W4:Y:S04]  /*53b90*/  LDL.LU R236, [R1+0x2fac] ;  /* 0x002fac0001ec7983 */ /* 0x001f280000300800 */
[----:B------:R-:W-:Y:S04]  /*53ba0*/  STL [R1+0x2d00], R250 ;  /* 0x002d00fa01007387 */ /* 0x000fe80000100800 */
[----:B------:R-:W-:Y:S04]  /*53bb0*/  STL [R1+0x2cf8], R246 ;  /* 0x002cf8f601007387 */ /* 0x000fe80000100800 */
[----:B------:R-:W-:Y:S04]  /*53bc0*/  STL [R1+0x2d0c], R251 ;  /* 0x002d0cfb01007387 */ /* 0x000fe80000100800 */
[----:B------:R-:W-:Y:S04]  /*53bd0*/  STL [R1+0x2cf0], R252 ;  /* 0x002cf0fc01007387 */ /* 0x000fe80000100800 */
[----:B------:R-:W5:Y:S01]  /*53be0*/  LDL.LU R224, [R1+0x2cd8] ;  /* 0x002cd80001e07983 */ /* 0x000f620000300800 */
[----:B--2---:R-:W-:Y:S01]  /*53bf0*/  IMAD.X R174, R10, 0x1, R174, P6 ;  /* 0x000000010aae7824 */ /* 0x004fe200030e06ae */
[----:B------:R-:W-:-:S04]  /*53c00*/  IADD3 R175, P6, R11, R175, RZ ;  /* 0x000000af0baf7210 */ /* 0x000fc80007fde0ff */
[----:B------:R-:W-:Y:S01]  /*53c10*/  STL [R1+0x2fbc], R174 ;  /* 0x002fbcae01007387 */ /* 0x000fe20000100800 */
[----:B------:R-:W-:-:S03]  /*53c20*/  IMAD.X R234, R10, 0x1, R234, P5 ;  /* 0x000000010aea7824 */ /* 0x000fc600028e06ea */
        /* <DEDUP_REMOVED lines=23> */
[----:B---3--:R-:W-:-:S05]  /*53da0*/  IADD3 R244, P5, R11, R244, RZ ;  /* 0x000000f40bf47210 */ /* 0x008fca0007fbe0ff */
[----:B------:R0:W-:Y:S04]  /*53db0*/  STL [R1+0x2ce0], R244 ;  /* 0x002ce0f401007387 */ /* 0x0001e80000100800 */
[----:B0-----:R-:W3:Y:S04]  /*53dc0*/  LDL.LU R244, [R1+0x2c80] ;  /* 0x002c800001f47983 */ /* 0x001ee80000300800 */
[----:B------:R-:W3:Y:S04]  /*53dd0*/  LDL.LU R246, [R1+0x2cac] ;  /* 0x002cac0001f67983 */ /* 0x000ee80000300800 */
[----:B------:R-:W3:Y:S04]  /*53de0*/  LDL.LU R251, [R1+0x2c78] ;  /* 0x002c780001fb7983 */ /* 0x000ee80000300800 */
[----:B------:R-:W3:Y:S01]  /*53df0*/  LDL.LU R252, [R1+0x2ca4] ;  /* 0x002ca40001fc7983 */ /* 0x000ee20000300800 */
[----:B----4-:R-:W-:-:S05]  /*53e00*/  IMAD.X R236, R10, 0x1, R236, P3 ;  /* 0x000000010aec7824 */ /* 0x010fca00018e06ec */
[----:B------:R0:W-:Y:S04]  /*53e10*/  STL [R1+0x2fac], R236 ;  /* 0x002facec01007387 */ /* 0x0001e80000100800 */
[----:B------:R-:W4:Y:S04]  /*53e20*/  LDL.LU R174, [R1+0x2c70] ;  /* 0x002c700001ae7983 */ /* 0x000f280000300800 */
[----:B------:R-:W4:Y:S04]  /*53e30*/  LDL.LU R175, [R1+0x2c9c] ;  /* 0x002c9c0001af7983 */ /* 0x000f280000300800 */
[----:B0-----:R-:W4:Y:S01]  /*53e40*/  LDL.LU R236, [R1+0x2c68] ;  /* 0x002c680001ec7983 */ /* 0x001f220000300800 */
[----:B-----5:R-:W-:-:S05]  /*53e50*/  IADD3 R224, P3, R11, R224, RZ ;  /* 0x000000e00be07210 */ /* 0x020fca0007f7e0ff */
[----:B------:R-:W-:Y:S01]  /*53e60*/  STL [R1+0x2cd8], R224 ;  /* 0x002cd8e001007387 */ /* 0x000fe20000100800 */
[----:B--2---:R-:W-:Y:S01]  /*53e70*/  IMAD.X R226, R10, 0x1, R226, P2 ;  /* 0x000000010ae27824 */ /* 0x004fe200010e06e2 */
        /* <DEDUP_REMOVED lines=38> */
[----:B------:R-:W-:-:S03]  /*540e0*/  IADD3 R245, P0, R11, R245, RZ ;  /* 0x000000f50bf57210 */ /* 0x000fc60007f1e0ff */
[----:B------:R-:W-:Y:S01]  /*540f0*/  STL [R1+0x2c90], R249 ;  /* 0x002c90f901007387 */ /* 0x000fe20000100800 */
[----:B---3--:R-:W-:Y:S01]  /*54100*/  IADD3 R244, P4, R11, R244, RZ ;  /* 0x000000f40bf47210 */ /* 0x008fe20007f9e0ff */
[----:B------:R-:W-:-:S04]  /*54110*/  IMAD.X R246, R10, 0x1, R246, P6 ;  /* 0x000000010af67824 */ /* 0x000fc800030e06f6 */
[----:B------:R0:W-:Y:S01]  /*54120*/  STL [R1+0x2c80], R244 ;  /* 0x002c80f401007387 */ /* 0x0001e20000100800 */
[----:B------:R-:W-:-:S03]  /*54130*/  IADD3 R251, P6, R11, R251, RZ ;  /* 0x000000fb0bfb7210 */ /* 0x000fc60007fde0ff */
[----:B------:R-:W-:Y:S01]  /*54140*/  STL [R1+0x2c88], R245 ;  /* 0x002c88f501007387 */ /* 0x000fe20000100800 */
[----:B------:R-:W-:-:S03]  /*54150*/  IMAD.X R252, R10, 0x1, R252, P5 ;  /* 0x000000010afc7824 */ /* 0x000fc600028e06fc */
[----:B0-----:R-:W3:Y:S04]  /*54160*/  LDL.LU R244, [R1+0x2c60] ;  /* 0x002c600001f47983 */ /* 0x001ee80000300800 */
[----:B------:R-:W-:Y:S04]  /*54170*/  STL [R1+0x2cb4], R250 ;  /* 0x002cb4fa01007387 */ /* 0x000fe80000100800 */
[----:B------:R-:W-:Y:S04]  /*54180*/  STL [R1+0x2cac], R246 ;  /* 0x002cacf601007387 */ /* 0x000fe80000100800 */
[----:B------:R-:W-:Y:S04]  /*54190*/  STL [R1+0x2c78], R251 ;  /* 0x002c78fb01007387 */ /* 0x000fe80000100800 */
[----:B------:R-:W-:Y:S01]  /*541a0*/  STL [R1+0x2ca4], R252 ;  /* 0x002ca4fc01007387 */ /* 0x000fe20000100800 */
[----:B----4-:R-:W-:-:S03]  /*541b0*/  IADD3 R174, P5, R11, R174, RZ ;  /* 0x000000ae0bae7210 */ /* 0x010fc60007fbe0ff */
[----:B------:R-:W4:Y:S01]  /*541c0*/  LDL.LU R224, [R1+0x2c8c] ;  /* 0x002c8c0001e07983 */ /* 0x000f220000300800 */
[----:B------:R-:W-:-:S03]  /*541d0*/  IMAD.X R175, R10, 0x1, R175, P3 ;  /* 0x000000010aaf7824 */ /* 0x000fc600018e06af */
[----:B------:R-:W-:Y:S01]  /*541e0*/  STL [R1+0x2c70], R174 ;  /* 0x002c70ae01007387 */ /* 0x000fe20000100800 */
[----:B------:R-:W-:-:S03]  /*541f0*/  IADD3 R236, P3, R11, R236, RZ ;  /* 0x000000ec0bec7210 */ /* 0x000fc60007f7e0ff */
        /* <DEDUP_REMOVED lines=26> */
[----:B------:R-:W2:Y:S04]  /*543a0*/  LDL.LU R246, [R1+0x2c00] ;  /* 0x002c000001f67983 */ /* 0x000ea80000300800 */
[----:B------:R-:W2:Y:S04]  /*543b0*/  LDL.LU R251, [R1+0x2c2c] ;  /* 0x002c2c0001fb7983 */ /* 0x000ea80000300800 */
[----:B------:R-:W2:Y:S01]  /*543c0*/  LDL.LU R252, [R1+0x2bf8] ;  /* 0x002bf80001fc7983 */ /* 0x000ea20000300800 */
[----:B---3--:R-:W-:-:S05]  /*543d0*/  IADD3 R244, P2, R11, R244, RZ ;  /* 0x000000f40bf47210 */ /* 0x008fca0007f5e0ff */
[----:B------:R0:W-:Y:S04]  /*543e0*/  STL [R1+0x2c60], R244 ;  /* 0x002c60f401007387 */ /* 0x0001e80000100800 */
[----:B------:R-:W3:Y:S04]  /*543f0*/  LDL.LU R174, [R1+0x2c24] ;  /* 0x002c240001ae7983 */ /* 0x000ee80000300800 */
[----:B------:R-:W3:Y:S04]  /*54400*/  LDL.LU R175, [R1+0x2bf0] ;  /* 0x002bf00001af7983 */ /* 0x000ee80000300800 */
[----:B0-----:R-:W3:Y:S01]  /*54410*/  LDL.LU R244, [R1+0x2c1c] ;  /* 0x002c1c0001f47983 */ /* 0x001ee20000300800 */
[----:B----4-:R-:W-:Y:S01]  /*54420*/  IMAD.X R224, R10, 0x1, R224, P1 ;  /* 0x000000010ae07824 */ /* 0x010fe200008e06e0 */
[----:B-----5:R-:W-:-:S04]  /*54430*/  IADD3 R226, P1, R11, R226, RZ ;  /* 0x000000e20be27210 */ /* 0x020fc80007f3e0ff */
        /* <DEDUP_REMOVED lines=38> */
[----:B0-----:R-:W4:Y:S04]  /*546a0*/  LDL.LU R236, [R1+0x2be8] ;  /* 0x002be80001ec7983 */ /* 0x001f280000300800 */
[----:B------:R-:W-:Y:S01]  /*546b0*/  STL [R1+0x2c44], R249 ;  /* 0x002c44f901007387 */ /* 0x000fe20000100800 */
[----:B--2---:R-:W-:-:S05]  /*546c0*/  IMAD.X R234, R10, 0x1, R234, P5 ;  /* 0x000000010aea7824 */ /* 0x004fca00028e06ea */
[----:B------:R0:W-:Y:S04]  /*546d0*/  STL [R1+0x2c34], R234 ;  /* 0x002c34ea01007387 */ /* 0x0001e80000100800 */
[----:B------:R-:W-:Y:S04]  /*546e0*/  STL [R1+0x2c3c], R245 ;  /* 0x002c3cf501007387 */ /* 0x000fe80000100800 */
[----:B0-----:R-:W2:Y:S01]  /*546f0*/  LDL.LU R234, [R1+0x2c14] ;  /* 0x002c140001ea7983 */ /* 0x001ea20000300800 */
[C---:B------:R-:W-:Y:S01]  /*54700*/  IADD3 R250, P6, R11.reuse, R250, RZ ;  /* 0x000000fa0bfa7210 */ /* 0x040fe20007fde0ff */
[----:B------:R-:W-:Y:S01]  /*54710*/  IMAD.X R251, R10, 0x1, R251, P3 ;  /* 0x000000010afb7824 */ /* 0x000fe200018e06fb */
[----:B------:R-:W-:-:S02]  /*54720*/  IADD3 R246, P5, R11, R246, RZ ;  /* 0x000000f60bf67210 */ /* 0x000fc40007fbe0ff */
[----:B------:R-:W-:Y:S01]  /*54730*/  IADD3 R252, P3, R11, R252, RZ ;  /* 0x000000fc0bfc7210 */ /* 0x000fe20007f7e0ff */
[----:B------:R-:W-:Y:S04]  /*54740*/  STL [R1+0x2c08], R250 ;  /* 0x002c08fa01007387 */ /* 0x000fe80000100800 */
[----:B------:R-:W-:Y:S04]  /*54750*/  STL [R1+0x2c00], R246 ;  /* 0x002c00f601007387 */ /* 0x000fe80000100800 */
[----:B------:R-:W-:Y:S04]  /*54760*/  STL [R1+0x2c2c], R251 ;  /* 0x002c2cfb01007387 */ /* 0x000fe80000100800 */
[----:B------:R-:W-:Y:S01]  /*54770*/  STL [R1+0x2bf8], R252 ;  /* 0x002bf8fc01007387 */ /* 0x000fe20000100800 */
[----:B---3--:R-:W-:-:S03]  /*54780*/  IMAD.X R174, R10, 0x1, R174, P2 ;  /* 0x000000010aae7824 */ /* 0x008fc600010e06ae */
[----:B------:R-:W3:Y:S01]  /*54790*/  LDL.LU R224, [R1+0x2be0] ;  /* 0x002be00001e07983 */ /* 0x000ee20000300800 */
[----:B------:R-:W-:-:S03]  /*547a0*/  IADD3 R175, P2, R11, R175, RZ ;  /* 0x000000af0baf7210 */ /* 0x000fc60007f5e0ff */
[----:B------:R-:W-:Y:S01]  /*547b0*/  STL [R1+0x2c24], R174 ;  /* 0x002c24ae01007387 */ /* 0x000fe20000100800 */
[----:B------:R-:W-:-:S03]  /*547c0*/  IMAD.X R244, R10, 0x1, R244, P1 ;  /* 0x000000010af47824 */ /* 0x000fc600008e06f4 */
        /* <DEDUP_REMOVED lines=23> */
[----:B----4-:R-:W-:-:S05]  /*54940*/  IADD3 R236, P1, R11, R236, RZ ;  /* 0x000000ec0bec7210 */ /* 0x010fca0007f3e0ff */
[----:B------:R0:W-:Y:S04]  /*54950*/  STL [R1+0x2be8], R236 ;  /* 0x002be8ec01007387 */ /* 0x0001e80000100800 */
[----:B0-----:R-:W4:Y:S04]  /*54960*/  LDL.LU R236, [R1+0x2b88] ;  /* 0x002b880001ec7983 */ /* 0x001f280000300800 */
[----:B------:R-:W4:Y:S04]  /*54970*/  LDL.LU R246, [R1+0x2bb4] ;  /* 0x002bb40001f67983 */ /* 0x000f280000300800 */
[----:B------:R-:W4:Y:S04]  /*54980*/  LDL.LU R251, [R1+0x2b80] ;  /* 0x002b800001fb7983 */ /* 0x000f280000300800 */
[----:B------:R-:W4:Y:S01]  /*54990*/  LDL.LU R252, [R1+0x2bac] ;  /* 0x002bac0001fc7983 */ /* 0x000f220000300800 */
[----:B--2---:R-:W-:-:S05]  /*549a0*/  IMAD.X R234, R10, 0x1, R234, P0 ;  /* 0x000000010aea7824 */ /* 0x004fca00000e06ea */
[----:B------:R0:W-:Y:S04]  /*549b0*/  STL [R1+0x2c14], R234 ;  /* 0x002c14ea01007387 */ /* 0x0001e80000100800 */
[----:B------:R-:W2:Y:S04]  /*549c0*/  LDL.LU R174, [R1+0x2b78] ;  /* 0x002b780001ae7983 */ /* 0x000ea80000300800 */
[----:B------:R-:W2:Y:S04]  /*549d0*/  LDL.LU R175, [R1+0x2ba4] ;  /* 0x002ba40001af7983 */ /* 0x000ea80000300800 */
[----:B0-----:R-:W2:Y:S01]  /*549e0*/  LDL.LU R234, [R1+0x2b70] ;  /* 0x002b700001ea7983 */ /* 0x001ea20000300800 */
[----:B---3--:R-:W-:Y:S01]  /*549f0*/  IADD3 R224, P0, R11, R224, RZ ;  /* 0x000000e00be07210 */ /* 0x008fe20007f1e0ff */
        /* <DEDUP_REMOVED lines=38> */
[C---:B------:R-:W-:Y:S02]  /*54c60*/  IMAD.X R250, R10.reuse, 0x1, R250, P3 ;  /* 0x000000010afa7824 */ /* 0x040fe400018e06fa */
[----:B------:R-:W-:Y:S04]  /*54c70*/  STL [R1+0x2bcc], R225 ;  /* 0x002bcce101007387 */ /* 0x000fe80000100800 */
[----:B0-----:R-:W3:Y:S04]  /*54c80*/  LDL.LU R244, [R1+0x2b9c] ;  /* 0x002b9c0001f47983 */ /* 0x001ee80000300800 */
[----:B------:R-:W-:Y:S01]  /*54c90*/  STL [R1+0x2b98], R249 ;  /* 0x002b98f901007387 */ /* 0x000fe20000100800 */
[----:B----4-:R-:W-:Y:S01]  /*54ca0*/  IADD3 R236, P3, R11, R236, RZ ;  /* 0x000000ec0bec7210 */ /* 0x010fe20007f7e0ff */
[----:B------:R-:W-:-:S04]  /*54cb0*/  IMAD.X R246, R10, 0x1, R246, P2 ;  /* 0x000000010af67824 */ /* 0x000fc800010e06f6 */
        /* <DEDUP_REMOVED lines=40> */
[----:B------:R-:W3:Y:S04]  /*54f40*/  LDL.LU R246, [R1+0x2b08] ;  /* 0x002b080001f67983 */ /* 0x000ee80000300800 */
[----:B------:R-:W3:Y:S04]  /*54f50*/  LDL.LU R251, [R1+0x2b34] ;  /* 0x002b340001fb7983 */ /* 0x000ee80000300800 */
[----:B------:R-:W3:Y:S01]  /*54f60*/  LDL.LU R252, [R1+0x2b00] ;  /* 0x002b000001fc7983 */ /* 0x000ee20000300800 */
[----:B----4-:R-:W-:-:S05]  /*54f70*/  IADD3 R236, P4, R11, R236, RZ ;  /* 0x000000ec0bec7210 */ /* 0x010fca0007f9e0ff */
[----:B------:R0:W-:Y:S04]  /*54f80*/  STL [R1+0x2b68], R236 ;  /* 0x002b68ec01007387 */ /* 0x0001e80000100800 */
[----:B------:R-:W4:Y:S04]  /*54f90*/  LDL.LU R174, [R1+0x2b2c] ;  /* 0x002b2c0001ae7983 */ /* 0x000f280000300800 */
[----:B------:R-:W4:Y:S04]  /*54fa0*/  LDL.LU R175, [R1+0x2af8] ;  /* 0x002af80001af7983 */ /* 0x000f280000300800 */
[----:B0-----:R-:W4:Y:S01]  /*54fb0*/  LDL.LU R236, [R1+0x2b24] ;  /* 0x002b240001ec7983 */ /* 0x001f220000300800 */
[----:B-----5:R-:W-:-:S05]  /*54fc0*/  IMAD.X R224, R10, 0x1, R224, P6 ;  /* 0x000000010ae07824 */ /* 0x020fca00030e06e0 */
        /* <DEDUP_REMOVED lines=45> */
[----:B------:R-:W-:-:S03]  /*552a0*/  IMAD.X R251, R10, 0x1, R251, P0 ;  /* 0x000000010afb7824 */ /* 0x000fc600000e06fb */
[----:B------:R-:W-:Y:S01]  /*552b0*/  STL [R1+0x2b44], R245 ;  /* 0x002b44f501007387 */ /* 0x000fe20000100800 */
[----:B------:R-:W-:-:S03]  /*552c0*/  IADD3 R252, P0, R11, R252, RZ ;  /* 0x000000fc0bfc7210 */ /* 0x000fc60007f1e0ff */
[----:B0-----:R-:W3:Y:S04]  /*552d0*/  LDL.LU R244, [R1+0x2b1c] ;  /* 0x002b1c0001f47983 */ /* 0x001ee80000300800 */
[----:B------:R-:W-:Y:S04]  /*552e0*/  STL [R1+0x2b10], R250 ;  /* 0x002b10fa01007387 */ /* 0x000fe80000100800 */
[----:B------:R-:W-:Y:S04]  /*552f0*/  STL [R1+0x2b08], R246 ;  /* 0x002b08f601007387 */ /* 0x000fe80000100800 */
[----:B------:R-:W-:Y:S04]  /*55300*/  STL [R1+0x2b34], R251 ;  /* 0x002b34fb01007387 */ /* 0x000fe80000100800 */
[----:B------:R-:W-:Y:S01]  /*55310*/  STL [R1+0x2b00], R252 ;  /* 0x002b00fc01007387 */ /* 0x000fe20000100800 */
[----:B----4-:R-:W-:-:S03]  /*55320*/  IMAD.X R174, R10, 0x1, R174, P4 ;  /* 0x000000010aae7824 */ /* 0x010fc600020e06ae */
[----:B------:R-:W4:Y:S01]  /*55330*/  LDL.LU R224, [R1+0x2ae8] ;  /* 0x002ae80001e07983 */ /* 0x000f220000300800 */
        /* <DEDUP_REMOVED lines=4909> */
[----:B------:R-:W-:Y:S01]  /*68610*/  IMAD.X R244, R10, 0x1, R244, P0 ;  /* 0x000000010af47824 */ /* 0x000fe200000e06f4 */
[----:B------:R-:W-:-:S04]  /*68620*/  IADD3 R245, P0, R11, R245, RZ ;  /* 0x000000f50bf57210 */ /* 0x000fc80007f1e0ff */
[----:B------:R0:W-:Y:S01]  /*68630*/  STL [R1+0x119c], R244 ;  /* 0x00119cf401007387 */ /* 0x0001e20000100800 */
[----:B------:R-:W-:-:S03]  /*68640*/  IMAD.X R250, R10, 0x1, R250, P4 ;  /* 0x000000010afa7824 */ /* 0x000fc600020e06fa */
        /* <DEDUP_REMOVED lines=187> */
[----:B0-----:R-:W4:Y:S04]  /*69200*/  LDL.LU R236, [R1+0x107c] ;  /* 0x00107c0001ec7983 */ /* 0x001f280000300800 */
[----:B------:R-:W-:Y:S01]  /*69210*/  STL [R1+0x1078], R249 ;  /* 0x001078f901007387 */ /* 0x000fe20000100800 */
[----:B--2---:R-:W-:-:S05]  /*69220*/  IADD3 R234, P3, R11, R234, RZ ;  /* 0x000000ea0bea7210 */ /* 0x004fca0007f7e0ff */
[----:B------:R0:W-:Y:S04]  /*69230*/  STL [R1+0x1068], R234 ;  /* 0x001068ea01007387 */ /* 0x0001e80000100800 */
[----:B------:R1:W-:Y:S04]  /*69240*/  STL [R1+0x1070], R245 ;  /* 0x001070f501007387 */ /* 0x0003e80000100800 */
[----:B0-----:R-:W2:Y:S01]  /*69250*/  LDL.LU R234, [R1+0x1048] ;  /* 0x0010480001ea7983 */ /* 0x001ea20000300800 */
[----:B------:R-:W-:Y:S01]  /*69260*/  UIADD3.64 UR56, UR4, 0xe00, URZ ;  /* 0x00000e0004387897 */ /* 0x000fe2000fffe03f */
[----:B------:R-:W-:Y:S01]  /*69270*/  UMOV UR58, UR6 ;  /* 0x00000006003a7c82 */ /* 0x000fe20008000000 */
[----:B------:R-:W-:-:S07]  /*69280*/  UMOV UR59, UR7 ;  /* 0x00000007003b7c82 */ /* 0x000fce0008000000 */
[----:B------:R-:W-:Y:S01]  /*69290*/  QGMMA.64x32x32.F32.E4M3.E4M3 R24, gdesc[UR56], R24 ;  /* 0x00600000381879f3 */ /* 0x000fe20008700818 */
[C---:B------:R-:W-:Y:S01]  /*692a0*/  IMAD.X R246, R10.reuse, 0x1, R246, P2 ;  /* 0x000000010af67824 */ /* 0x040fe200010e06f6 */
[C---:B------:R-:W-:Y:S01]  /*692b0*/  IADD3 R251, P2, R11.reuse, R251, RZ ;  /* 0x000000fb0bfb7210 */ /* 0x040fe20007f5e0ff */
[----:B------:R-:W-:Y:S01]  /*692c0*/  UMOV UR38, UR10 ;  /* 0x0000000a00267c82 */ /* 0x000fe20008000000 */
[----:B------:R-:W-:Y:S01]  /*692d0*/  UMOV UR39, UR11 ;  /* 0x0000000b00277c82 */ /* 0x000fe20008000000 */
[----:B------:R-:W-:Y:S01]  /*692e0*/  IMAD.X R252, R10, 0x1, R252, P1 ;  /* 0x000000010afc7824 */ /* 0x000fe200008e06fc */
[----:B------:R0:W-:Y:S04]  /*692f0*/  STL [R1+0x109c], R250 ;  /* 0x00109cfa01007387 */ /* 0x0001e80000100800 */
[----:B------:R5:W-:Y:S01]  /*69300*/  STL [R1+0x1094], R246 ;  /* 0x001094f601007387 */ /* 0x000be20000100800 */
[----:B---3--:R-:W-:-:S03]  /*69310*/  IADD3 R174, P1, R11, R174, RZ ;  /* 0x000000ae0bae7210 */ /* 0x008fc60007f3e0ff */
[----:B------:R3:W-:Y:S01]  /*69320*/  STL [R1+0x1060], R251 ;  /* 0x001060fb01007387 */ /* 0x0007e20000100800 */
[----:B------:R-:W-:-:S03]  /*69330*/  IMAD.X R175, R10, 0x1, R175, P0 ;  /* 0x000000010aaf7824 */ /* 0x000fc600000e06af */
[----:B------:R4:W-:Y:S01]  /*69340*/  STL [R1+0x108c], R252 ;  /* 0x00108cfc01007387 */ /* 0x0009e20000100800 */
[----:B------:R-:W-:-:S03]  /*69350*/  IADD3 R244, P0, R11, R244, RZ ;  /* 0x000000f40bf47210 */ /* 0x000fc60007f1e0ff */
[----:B------:R-:W2:Y:S04]  /*69360*/  LDL.LU R224, [R1+0x1074] ;  /* 0x0010740001e07983 */ /* 0x000ea80000300800 */
[----:B------:R4:W-:Y:S04]  /*69370*/  STL [R1+0x1058], R174 ;  /* 0x001058ae01007387 */ /* 0x0009e80000100800 */
[----:B------:R-:W2:Y:S04]  /*69380*/  LDL.LU R226, [R1+0x1040] ;  /* 0x0010400001e27983 */ /* 0x000ea80000300800 */
[----:B------:R4:W-:Y:S04]  /*69390*/  STL [R1+0x1084], R175 ;  /* 0x001084af01007387 */ /* 0x0009e80000100800 */
[----:B------:R-:W2:Y:S04]  /*693a0*/  LDL.LU R242, [R1+0x106c] ;  /* 0x00106c0001f27983 */ /* 0x000ea80000300800 */
[----:B------:R2:W-:Y:S04]  /*693b0*/  STL [R1+0x1050], R244 ;  /* 0x001050f401007387 */ /* 0x0005e80000100800 */
[----:B------:R-:W2:Y:S04]  /*693c0*/  LDL.LU R232, [R1+0x1038] ;  /* 0x0010380001e87983 */ /* 0x000ea80000300800 */
[----:B------:R-:W2:Y:S04]  /*693d0*/  LDL.LU R240, [R1+0x1064] ;  /* 0x0010640001f07983 */ /* 0x000ea80000300800 */
[----:B------:R-:W2:Y:S04]  /*693e0*/  LDL.LU R230, [R1+0x1030] ;  /* 0x0010300001e67983 */ /* 0x000ea80000300800 */
[----:B------:R-:W2:Y:S01]  /*693f0*/  LDL.LU R238, [R1+0x105c] ;  /* 0x00105c0001ee7983 */ /* 0x000ea20000300800 */
[----:B------:R-:W-:Y:S03]  /*69400*/  QGMMA.64x32x32.F32.E4M3.E4M3 R24, gdesc[UR36], R24 ;  /* 0x00600000241879f3 */ /* 0x000fe60008700818 */
        /* <DEDUP_REMOVED lines=12> */
[----:B-1----:R-:W2:Y:S04]  /*694d0*/  LDL.LU R245, [R1+0xff8] ;  /* 0x000ff80001f57983 */ /* 0x002ea80000300800 */
[----:B0-----:R-:W2:Y:S04]  /*694e0*/  LDL.LU R250, [R1+0x1024] ;  /* 0x0010240001fa7983 */ /* 0x001ea80000300800 */
[----:B-----5:R-:W5:Y:S04]  /*694f0*/  LDL.LU R246, [R1+0xff0] ;  /* 0x000ff00001f67983 */ /* 0x020f680000300800 */
[----:B---3--:R-:W3:Y:S01]  /*69500*/  LDL.LU R251, [R1+0x101c] ;  /* 0x00101c0001fb7983 */ /* 0x008ee20000300800 */
[----:B----4-:R-:W-:-:S05]  /*69510*/  IMAD.X R236, R10, 0x1, R236, P4 ;  /* 0x000000010aec7824 */ /* 0x010fca00020e06ec */
[----:B------:R0:W-:Y:S04]  /*69520*/  STL [R1+0x107c], R236 ;  /* 0x00107cec01007387 */ /* 0x0001e80000100800 */
[----:B------:R-:W4:Y:S04]  /*69530*/  LDL.LU R252, [R1+0x1014] ;  /* 0x0010140001fc7983 */ /* 0x000f280000300800 */
[----:B------:R-:W4:Y:S04]  /*69540*/  LDL.LU R174, [R1+0x100c] ;  /* 0x00100c0001ae7983 */ /* 0x000f280000300800 */
[----:B------:R-:W4:Y:S01]  /*69550*/  LDL.LU R175, [R1+0x1004] ;  /* 0x0010040001af7983 */ /* 0x000f220000300800 */
[----:B------:R-:W-:Y:S01]  /*69560*/  UMOV UR42, UR14 ;  /* 0x0000000e002a7c82 */ /* 0x000fe20008000000 */
[----:B------:R-:W-:-:S02]  /*69570*/  UMOV UR43, UR15 ;  /* 0x0000000f002b7c82 */ /* 0x000fc40008000000 */
[----:B------:R-:W-:Y:S01]  /*69580*/  QGMMA.64x32x32.F32.E4M3.E4M3 R24, gdesc[UR40], R24 ;  /* 0x00600000281879f3 */ /* 0x000fe20008700818 */
[----:B------:R-:W-:Y:S01]  /*69590*/  UMOV UR46, UR18 ;  /* 0x00000012002e7c82 */ /* 0x000fe20008000000 */
[----:B------:R-:W-:Y:S02]  /*695a0*/  UMOV UR47, UR19 ;  /* 0x00000013002f7c82 */ /* 0x000fe40008000000 */
[----:B------:R-:W-:Y:S01]  /*695b0*/  QGMMA.64x32x32.F32.E4M3.E4M3 R24, gdesc[UR44], R24 ;  /* 0x006000002c1879f3 */ /* 0x000fe20008700818 */
[----:B--2---:R-:W-:-:S05]  /*695c0*/  IADD3 R234, P4, R11, R234, RZ ;  /* 0x000000ea0bea7210 */ /* 0x004fca0007f9e0ff */
[----:B------:R1:W-:Y:S04]  /*695d0*/  STL [R1+0x1048], R234 ;  /* 0x001048ea01007387 */ /* 0x0003e80000100800 */
[----:B------:R-:W2:Y:S04]  /*695e0*/  LDL.LU R244, [R1+0xffc] ;  /* 0x000ffc0001f47983 */ /* 0x000ea80000300800 */
[----:B0-----:R-:W2:Y:S04]  /*695f0*/  LDL.LU R236, [R1+0xff4] ;  /* 0x000ff40001ec7983 */ /* 0x001ea80000300800 */
[----:B-1----:R-:W2:Y:S01]  /*69600*/  LDL.LU R234, [R1+0xfec] ;  /* 0x000fec0001ea7983 */ /* 0x002ea20000300800 */
[----:B------:R-:W-:Y:S01]  /*69610*/  UMOV UR50, UR22 ;  /* 0x0000001600327c82 */ /* 0x000fe20008000000 */
[----:B------:R-:W-:-:S02]  /*69620*/  UMOV UR51, UR23 ;  /* 0x0000001700337c82 */ /* 0x000fc40008000000 */
[----:B------:R-:W-:Y:S01]  /*69630*/  QGMMA.64x32x32.F32.E4M3.E4M3 R24, gdesc[UR48], R24 ;  /* 0x00600000301879f3 */ /* 0x000fe20008700818 */
[----:B------:R-:W-:Y:S01]  /*69640*/  R2UR UR53, R12 ;  /* 0x000000000c3572ca */ /* 0x000fe200000e0000 */
[----:B------:R-:W-:Y:S01]  /*69650*/  UMOV UR54, UR26 ;  /* 0x0000001a00367c82 */ /* 0x000fe20008000000 */
[----:B------:R-:W-:Y:S01]  /*69660*/  UMOV UR55, UR27 ;  /* 0x0000001b00377c82 */ /* 0x000fe20008000000 */
[----:B------:R-:W-:Y:S02]  /*69670*/  R2UR UR57, R14 ;  /* 0x000000000e3972ca */ /* 0x000fe400000e0000 */
[----:B------:R-:W-:Y:S01]  /*69680*/  R2UR UR56, R15 ;  /* 0x000000000f3872ca */ /* 0x000fe200000e0000 */
[----:B------:R-:W-:Y:S01]  /*69690*/  UMOV UR58, UR30 ;  /* 0x0000001e003a7c82 */ /* 0x000fe20008000000 */
[----:B------:R-:W-:Y:S01]  /*696a0*/  UMOV UR59, UR31 ;  /* 0x0000001f003b7c82 */ /* 0x000fe20008000000 */
[----:B------:R-:W0:Y:S05]  /*696b0*/  LDC R12, c[0x0][0x230] ;  /* 0x00008c00ff0c7b82 */ /* 0x000e2a0000000800 */
[----:B------:R-:W-:Y:S01]  /*696c0*/  QGMMA.64x32x32.F32.E4M3.E4M3 R24, gdesc[UR52], R24 ;  /* 0x00600000341879f3 */ /* 0x000fe20008700818 */
[C---:B------:R-:W-:Y:S01]  /*696d0*/  IMAD.X R224, R10.reuse, 0x1, R224, P6 ;  /* 0x000000010ae07824 */ /* 0x040fe200030e06e0 */
[C---:B------:R-:W-:Y:S01]  /*696e0*/  IADD3 R226, P6, R11.reuse, R226, RZ ;  /* 0x000000e20be27210 */ /* 0x040fe20007fde0ff */
[C---:B------:R-:W-:Y:S01]  /*696f0*/  IMAD.X R242, R10.reuse, 0x1, R242, P5 ;  /* 0x000000010af27824 */ /* 0x040fe200028e06f2 */
[C---:B------:R-:W-:Y:S01]  /*69700*/  IADD3 R232, P5, R11.reuse, R232, RZ ;  /* 0x000000e80be87210 */ /* 0x040fe20007fbe0ff */
[C---:B------:R-:W-:Y:S01]  /*69710*/  IMAD.X R240, R10.reuse, 0x1, R240, P3 ;  /* 0x000000010af07824 */ /* 0x040fe200018e06f0 */
[----:B------:R1:W-:Y:S01]  /*69720*/  STL [R1+0x1074], R224 ;  /* 0x001074e001007387 */ /* 0x0003e20000100800 */
[C---:B------:R-:W-:Y:S01]  /*69730*/  IADD3 R230, P3, R11.reuse, R230, RZ ;  /* 0x000000e60be67210 */ /* 0x040fe20007f7e0ff */
[C---:B------:R-:W-:Y:S01]  /*69740*/  IMAD.X R238, R10.reuse, 0x1, R238, P2 ;  /* 0x000000010aee7824 */ /* 0x040fe200010e06ee */
[C---:B------:R-:W-:Y:S01]  /*69750*/  IADD3 R235, P2, R11.reuse, R235, RZ ;  /* 0x000000eb0beb7210 */ /* 0x040fe20007f5e0ff */
[----:B------:R1:W-:Y:S01]  /*69760*/  STL [R1+0x1040], R226 ;  /* 0x001040e201007387 */ /* 0x0003e20000100800 */
[----:B------:R-:W-:Y:S01]  /*69770*/  IMAD.X R227, R10, 0x1, R227, P1 ;  /* 0x000000010ae37824 */ /* 0x000fe200008e06e3 */
[----:B------:R-:W-:-:S02]  /*69780*/  IADD3 R237, P1, R11, R237, RZ ;  /* 0x000000ed0bed7210 */ /* 0x000fc40007f3e0ff */
        /* <DEDUP_REMOVED lines=11> */
[----:B------:R-:W-:Y:S01]  /*69840*/  IADD3 R248, P6, R11, R248, RZ ;  /* 0x000000f80bf87210 */ /* 0x000fe20007fde0ff */
[----:B------:R-:W-:Y:S02]  /*69850*/  QGMMA.64x32x32.F32.E4M3.E4M3 R24, gdesc[UR56], R24, gsb0 ;  /* 0x00600000381879f3 */ /* 0x000fe40008000818 */
        /* <DEDUP_REMOVED lines=11> */
[----:B0-----:R-:W-:Y:S01]  /*69910*/  VIADD R12, R12, 0xff ;  /* 0x000000ff0c0c7836 */ /* 0x001fe20000000000 */
[----:B-----5:R-:W-:Y:S02]  /*69920*/  IADD3 R246, P2, R11, R246, RZ ;  /* 0x000000f60bf67210 */ /* 0x020fe40007f5e0ff */
[----:B------:R1:W-:Y:S01]  /*69930*/  STL [R1+0x103c], R233 ;  /* 0x00103ce901007387 */ /* 0x0003e20000100800 */
[----:B---3--:R-:W-:-:S03]  /*69940*/  IMAD.X R251, R10, 0x1, R251, P1 ;  /* 0x000000010afb7824 */ /* 0x008fc600008e06fb */
[----:B------:R1:W-:Y:S01]  /*69950*/  STL [R1+0x1008], R248 ;  /* 0x001008f801007387 */ /* 0x0003e20000100800 */
[----:B----4-:R-:W-:-:S03]  /*69960*/  IMAD.X R252, R10, 0x1, R252, P0 ;  /* 0x000000010afc7824 */ /* 0x010fc600000e06fc */
[----:B------:R1:W-:Y:S01]  /*69970*/  STL [R1+0x1034], R243 ;  /* 0x001034f301007387 */ /* 0x0003e20000100800 */
[----:B------:R-:W-:-:S03]  /*69980*/  IMAD.X R174, R10, 0x1, R174, P4 ;  /* 0x000000010aae7824 */ /* 0x000fc600020e06ae */
[----:B------:R1:W-:Y:S01]  /*69990*/  STL [R1+0x1000], R225 ;  /* 0x001000e101007387 */ /* 0x0003e20000100800 */
[----:B------:R-:W-:-:S03]  /*699a0*/  IMAD.X R175, R10, 0x1, R175, P6 ;  /* 0x000000010aaf7824 */ /* 0x000fc600030e06af */
[----:B------:R1:W-:Y:S01]  /*699b0*/  STL [R1+0x102c], R249 ;  /* 0x00102cf901007387 */ /* 0x0003e20000100800 */
[----:B------:R-:W-:-:S03]  /*699c0*/  SHF.R.S32.HI R13, RZ, 0x1f, R12 ;  /* 0x0000001fff0d7819 */ /* 0x000fc6000001140c */
[----:B------:R1:W-:Y:S04]  /*699d0*/  STL [R1+0xff8], R245 ;  /* 0x000ff8f501007387 */ /* 0x0003e80000100800 */
[----:B------:R1:W-:Y:S04]  /*699e0*/  STL [R1+0x1024], R250 ;  /* 0x001024fa01007387 */ /* 0x0003e80000100800 */
[----:B------:R1:W-:Y:S01]  /*699f0*/  STL [R1+0xff0], R246 ;  /* 0x000ff0f601007387 */ /* 0x0003e20000100800 */
[----:B------:R-:W-:-:S03]  /*69a00*/  LEA.HI R12, R13, R12, RZ, 0x8 ;  /* 0x0000000c0d0c7211 */ /* 0x000fc600078f40ff */
[----:B------:R1:W-:Y:S04]  /*69a10*/  STL [R1+0x101c], R251 ;  /* 0x00101cfb01007387 */ /* 0x0003e80000100800 */
[----:B------:R1:W-:Y:S04]  /*69a20*/  STL [R1+0x1014], R252 ;  /* 0x001014fc01007387 */ /* 0x0003e80000100800 */
[----:B------:R1:W-:Y:S04]  /*69a30*/  STL [R1+0x100c], R174 ;  /* 0x00100cae01007387 */ /* 0x0003e80000100800 */
[----:B------:R1:W-:Y:S01]  /*69a40*/  STL [R1+0x1004], R175 ;  /* 0x001004af01007387 */ /* 0x0003e20000100800 */
[----:B------:R-:W-:-:S04]  /*69a50*/  SHF.R.S32.HI R12, RZ, 0x8, R12 ;  /* 0x00000008ff0c7819 */ /* 0x000fc8000001140c */
[----:B------:R-:W-:Y:S01]  /*69a60*/  ISETP.NE.U32.AND P1, PT, R247, R12, PT ;  /* 0x0000000cf700720c */ /* 0x000fe20003f25070 */
[----:B------:R-:W-:Y:S02]  /*69a70*/  WARPGROUP.DEPBAR.LE gsb0, 0x0 ;  /* 0x00008000000079c5 */ /* 0x000fe40000010000 */
[C---:B--2---:R-:W-:Y:S02]  /*69a80*/  IMAD.X R244, R10.reuse, 0x1, R244, P5 ;  /* 0x000000010af47824 */ /* 0x044fe400028e06f4 */
[C---:B------:R-:W-:Y:S02]  /*69a90*/  IMAD.X R236, R10.reuse, 0x1, R236, P3 ;  /* 0x000000010aec7824 */ /* 0x040fe400018e06ec */
[----:B------:R-:W-:Y:S01]  /*69aa0*/  IMAD.X R234, R10, 0x1, R234, P2 ;  /* 0x000000010aea7824 */ /* 0x000fe200010e06ea */
[----:B------:R1:W-:Y:S04]  /*69ab0*/  STL [R1+0xffc], R244 ;  /* 0x000ffcf401007387 */ /* 0x0003e80000100800 */
[----:B------:R1:W-:Y:S04]  /*69ac0*/  STL [R1+0xfec], R234 ;  /* 0x000fecea01007387 */ /* 0x0003e80000100800 */
[----:B------:R1:W-:Y:S01]  /*69ad0*/  STL [R1+0xff4], R236 ;  /* 0x000ff4ec01007387 */ /* 0x0003e20000100800 */
[----:B------:R-:W-:Y:S05]  /*69ae0*/  @P1 BRA `(.L_x_2) ;  /* 0xfffffad800dc1947 */ /* 0x000fea000383ffff */
.L_x_1:
[----:B------:R-:W2:Y:S01]  /*69af0*/  LDL.LU R10, [R1+0x306c] ;  /* 0x00306c00010a7983 */ /* 0x000ea20000300800 */
[----:B------:R-:W-:Y:S02]  /*69b00*/  F2FP.SATFINITE.E4M3.F32.PACK_AB_MERGE_C R72, R73, R72, RZ ;  /* 0x000000484948723e */ /* 0x000fe400048070ff */
[----:B------:R-:W-:Y:S01]  /*69b10*/  F2FP.SATFINITE.E4M3.F32.PACK_AB_MERGE_C R136, R137, R136, RZ ;  /* 0x000000888988723e */ /* 0x000fe200048070ff */
[----:B------:R-:W3:Y:S01]  /*69b20*/  LDL.LU R160, [R1+0x90] ;  /* 0x0000900001a07983 */ /* 0x000ee20000300800 */
[----:B------:R-:W-:Y:S02]  /*69b30*/  F2FP.SATFINITE.E4M3.F32.PACK_AB_MERGE_C R104, R105, R104, RZ ;  /* 0x000000686968723e */ /* 0x000fe400048070ff */
[----:B------:R-:W-:Y:S01]  /*69b40*/  F2FP.SATFINITE.E4M3.F32.PACK_AB_MERGE_C R138, R139, R138, RZ ;  /* 0x0000008a8b8a723e */ /* 0x000fe200048070ff */
[----:B------:R-:W0:Y:S01]  /*69b50*/  S2R R73, SR_TID.X ;  /* 0x0000000000497919 */ /* 0x000e220000002100 */
[----:B------:R-:W-:Y:S02]  /*69b60*/  F2FP.SATFINITE.E4M3.F32.PACK_AB_MERGE_C R106, R107, R106, RZ ;  /* 0x0000006a6b6a723e */ /* 0x000fe400048070ff */
[----:B------:R-:W-:Y:S01]  /*69b70*/  F2FP.SATFINITE.E4M3.F32.PACK_AB_MERGE_C R74, R75, R74, RZ ;  /* 0x0000004a4b4a723e */ /* 0x000fe200048070ff */
[----:B------:R-:W4:Y:S01]  /*69b80*/  LDL.LU R159, [R1+0x3004] ;  /* 0x00300400019f7983 */ /* 0x000f220000300800 */
[----:B------:R-:W-:-:S02]  /*69b90*/  F2FP.SATFINITE.E4M3.F32.PACK_AB_MERGE_C R34, R35, R34, RZ ;  /* 0x000000222322723e */ /* 0x000fc400048070ff */
[----:B------:R-:W-:Y:S01]  /*69ba0*/  LOP3.LUT R136, R136, 0xffff, RZ, 0xc0, !PT ;  /* 0x0000ffff88887812 */ /* 0x000fe200078ec0ff */
[----:B------:R-:W5:Y:S01]  /*69bb0*/  LDL.LU R157, [R1+0x2ff8] ;  /* 0x002ff800019d7983 */ /* 0x000f620000300800 */
[----:B------:R-:W-:Y:S02]  /*69bc0*/  LOP3.LUT R13, R104, 0xffff, RZ, 0xc0, !PT ;  /* 0x0000ffff680d7812 */ /* 0x000fe400078ec0ff */
[----:B------:R-:W-:Y:S01]  /*69bd0*/  LOP3.LUT R23, R72, 0xffff, RZ, 0xc0, !PT ;  /* 0x0000ffff48177812 */ /* 0x000fe200078ec0ff */
[----:B------:R-:W4:Y:S01]  /*69be0*/  LDL.LU R155, [R1+0x2ffc] ;  /* 0x002ffc00019b7983 */ /* 0x000f220000300800 */
[----:B------:R-:W-:Y:S02]  /*69bf0*/  F2FP.SATFINITE.E4M3.F32.PACK_AB_MERGE_C R56, R57, R56, RZ ;  /* 0x000000383938723e */ /* 0x000fe400048070ff */
[----:B------:R-:W-:Y:S01]  /*69c00*/  LOP3.LUT R138, R138, 0xffff, RZ, 0xc0, !PT ;  /* 0x0000ffff8a8a7812 */ /* 0x000fe200078ec0ff */
[----:B------:R-:W4:Y:S01]  /*69c10*/  LDL.LU R153, [R1+0x3000] ;  /* 0x0030000001997983 */ /* 0x000f220000300800 */
[----:B------:R-:W-:-:S02]  /*69c20*/  LOP3.LUT R15, R106, 0xffff, RZ, 0xc0, !PT ;  /* 0x0000ffff6a0f7812 */ /* 0x000fc400078ec0ff */
[----:B------:R-:W-:Y:S02]  /*69c30*/  LOP3.LUT R35, R74, 0xffff, RZ, 0xc0, !PT ;  /* 0x0000ffff4a237812 */ /* 0x000fe400078ec0ff */
[----:B------:R-:W-:Y:S02]  /*69c40*/  F2FP.SATFINITE.E4M3.F32.PACK_AB_MERGE_C R122, R123, R122, RZ ;  /* 0x0000007a7b7a723e */ /* 0x000fe400048070ff */
[----:B------:R-:W-:Y:S02]  /*69c50*/  F2FP.SATFINITE.E4M3.F32.PACK_AB_MERGE_C R90, R91, R90, RZ ;  /* 0x0000005a5b5a723e */ /* 0x000fe400048070ff */
[----:B------:R-:W-:Y:S02]  /*69c60*/  F2FP.SATFINITE.E4M3.F32.PACK_AB_MERGE_C R58, R59, R58, RZ ;  /* 0x0000003a3b3a723e */ /* 0x000fe400048070ff */
[----:B------:R-:W-:Y:S02]  /*69c70*/  F2FP.SATFINITE.E4M3.F32.PACK_AB_MERGE_C R140, R141, R140, RZ ;  /* 0x0000008c8d8c723e */ /* 0x000fe400048070ff */
[----:B------:R-:W-:-:S02]  /*69c80*/  F2FP.SATFINITE.E4M3.F32.PACK_AB_MERGE_C R120, R121, R120, RZ ;  /* 0x000000787978723e */ /* 0x000fc400048070ff */
[----:B------:R-:W-:Y:S01]  /*69c90*/  F2FP.SATFINITE.E4M3.F32.PACK_AB_MERGE_C R108, R109, R108, RZ ;  /* 0x0000006c6d6c723e */ /* 0x000fe200048070ff */
[----:B0-----:R-:W-:Y:S01]  /*69ca0*/  IMAD.SHL.U32 R2, R73, 0x40, RZ ;  /* 0x0000004049027824 */ /* 0x001fe200078e00ff */
[----:B------:R-:W-:Y:S02]  /*69cb0*/  F2FP.SATFINITE.E4M3.F32.PACK_AB_MERGE_C R88, R89, R88, RZ ;  /* 0x000000585958723e */ /* 0x000fe400048070ff */
[----:B------:R-:W-:Y:S02]  /*69cc0*/  F2FP.SATFINITE.E4M3.F32.PACK_AB_MERGE_C R76, R77, R76, RZ ;  /* 0x0000004c4d4c723e */ /* 0x000fe400048070ff */
[----:B------:R-:W-:Y:S02]  /*69cd0*/  F2FP.SATFINITE.E4M3.F32.PACK_AB_MERGE_C R64, R65, R64, RZ ;  /* 0x000000404140723e */ /* 0x000fe400048070ff */
[----:B------:R-:W-:Y:S02]  /*69ce0*/  LOP3.LUT R9, R73, 0x7f, RZ, 0xc0, !PT ;  /* 0x0000007f49097812 */ /* 0x000fe400078ec0ff */
[----:B------:R-:W-:-:S02]  /*69cf0*/  PRMT R5, R23, 0x3340, R0 ;  /* 0x0000334017057816 */ /* 0x000fc40000000000 */
[----:B------:R-:W-:Y:S02]  /*69d00*/  LOP3.LUT R2, R2, 0x400, RZ, 0xc0, !PT ;  /* 0x0000040002027812 */ /* 0x000fe400078ec0ff */
[----:B------:R-:W-:Y:S02]  /*69d10*/  PRMT R4, R136, 0x3340, R13 ;  /* 0x0000334088047816 */ /* 0x000fe4000000000d */
[----:B------:R-:W-:Y:S02]  /*69d20*/  F2FP.SATFINITE.E4M3.F32.PACK_AB_MERGE_C R66, R67, R66, RZ ;  /* 0x000000424342723e */ /* 0x000fe400048070ff */
[----:B------:R-:W-:Y:S02]  /*69d30*/  F2FP.SATFINITE.E4M3.F32.PACK_AB_MERGE_C R38, R39, R38, RZ ;  /* 0x000000262726723e */ /* 0x000fe400048070ff */
[----:B------:R-:W-:Y:S02]  /*69d40*/  PRMT R7, R35, 0x3340, R0 ;  /* 0x0000334023077816 */ /* 0x000fe40000000000 */
[----:B------:R-:W-:-:S02]  /*69d50*/  PRMT R6, R138, 0x3340, R15 ;  /* 0x000033408a067816 */ /* 0x000fc4000000000f */
[----:B------:R-:W-:Y:S02]  /*69d60*/  LOP3.LUT R65, R56, 0xffff, RZ, 0xc0, !PT ;  /* 0x0000ffff38417812 */ /* 0x000fe400078ec0ff */
[----:B------:R-:W-:Y:S02]  /*69d70*/  F2FP.SATFINITE.E4M3.F32.PACK_AB_MERGE_C R142, R143, R142, RZ ;  /* 0x0000008e8f8e723e */ /* 0x000fe400048070ff */
[----:B------:R-:W-:Y:S02]  /*69d80*/  F2FP.SATFINITE.E4M3.F32.PACK_AB_MERGE_C R110, R111, R110, RZ ;  /* 0x0000006e6f6e723e */ /* 0x000fe400048070ff */
[----:B------:R-:W-:Y:S02]  /*69d90*/  F2FP.SATFINITE.E4M3.F32.PACK_AB_MERGE_C R78, R79, R78, RZ ;  /* 0x0000004e4f4e723e */ /* 0x000fe400048070ff */
[----:B------:R-:W-:Y:S02]  /*69da0*/  F2FP.SATFINITE.E4M3.F32.PACK_AB_MERGE_C R36, R37, R36, RZ ;  /* 0x000000242524723e */ /* 0x000fe400048070ff */
        /* <DEDUP_REMOVED lines=8> */
[----:B------:R-:W-:Y:S02]  /*69e30*/  F2FP.SATFINITE.E4M3.F32.PACK_AB_MERGE_C R124, R125, R124, RZ ;  /* 0x0000007c7d7c723e */ /* 0x000fe400048070ff */
[----:B------:R-:W-:Y:S02]  /*69e40*/  F2FP.SATFINITE.E4M3.F32.PACK_AB_MERGE_C R126, R127, R126, RZ ;  /* 0x0000007e7f7e723e */ /* 0x000fe400048070ff */
[----:B------:R-:W-:Y:S02]  /*69e50*/  F2FP.SATFINITE.E4M3.F32.PACK_AB_MERGE_C R92, R93, R92, RZ ;  /* 0x0000005c5d5c723e */ /* 0x000fe400048070ff */
[----:B------:R-:W-:Y:S02]  /*69e60*/  F2FP.SATFINITE.E4M3.F32.PACK_AB_MERGE_C R94, R95, R94, RZ ;  /* 0x0000005e5f5e723e */ /* 0x000fe400048070ff */
[----:B------:R-:W-:-:S02]  /*69e70*/  F2FP.SATFINITE.E4M3.F32.PACK_AB_MERGE_C R60, R61, R60, RZ ;  /* 0x0000003c3d3c723e */ /* 0x000fc400048070ff */
[----:B------:R-:W-:Y:S02]  /*69e80*/  F2FP.SATFINITE.E4M3.F32.PACK_AB_MERGE_C R62, R63, R62, RZ ;  /* 0x0000003e3f3e723e */ /* 0x000fe400048070ff */
[----:B------:R-:W-:Y:S01]  /*69e90*/  F2FP.SATFINITE.E4M3.F32.PACK_AB_MERGE_C R33, R33, R32, RZ ;  /* 0x000000202121723e */ /* 0x000fe200048070ff */
[----:B------:R-:W-:Y:S01]  /*69ea0*/  IMAD R32, R9, 0x10, R0 ;  /* 0x0000001009207824 */ /* 0x000fe200078e0200 */
[----:B------:R-:W-:Y:S02]  /*69eb0*/  PRMT R4, R4, 0x5410, R5 ;  /* 0x0000541004047816 */ /* 0x000fe40000000005 */
[----:B------:R-:W-:Y:S02]  /*69ec0*/  F2FP.SATFINITE.E4M3.F32.PACK_AB_MERGE_C R42, R43, R42, RZ ;  /* 0x0000002a2b2a723e */ /* 0x000fe400048070ff */
[----:B------:R-:W-:Y:S02]  /*69ed0*/  PRMT R5, R6, 0x5410, R7 ;  /* 0x0000541006057816 */ /* 0x000fe40000000007 */
[----:B------:R-:W-:-:S02]  /*69ee0*/  LOP3.LUT R142, R142, 0xffff, RZ, 0xc0, !PT ;  /* 0x0000ffff8e8e7812 */ /* 0x000fc400078ec0ff */
[----:B------:R-:W-:Y:S02]  /*69ef0*/  LOP3.LUT R43, R110, 0xffff, RZ, 0xc0, !PT ;  /* 0x0000ffff6e2b7812 */ /* 0x000fe400078ec0ff */
[----:B------:R-:W-:Y:S02]  /*69f00*/  LOP3.LUT R78, R78, 0xffff, RZ, 0xc0, !PT ;  /* 0x0000ffff4e4e7812 */ /* 0x000fe400078ec0ff */
[----:B------:R-:W-:Y:S02]  /*69f10*/  PRMT R7, R122, 0x3340, R39 ;  /* 0x000033407a077816 */ /* 0x000fe40000000027 */
[----:B------:R-:W-:Y:S02]  /*69f20*/  F2FP.SATFINITE.E4M3.F32.PACK_AB_MERGE_C R146, R147, R146, RZ ;  /* 0x000000929392723e */ /* 0x000fe400048070ff */
[----:B------:R-:W-:Y:S02]  /*69f30*/  F2FP.SATFINITE.E4M3.F32.PACK_AB_MERGE_C R114, R115, R114, RZ ;  /* 0x000000727372723e */ /* 0x000fe400048070ff */
[----:B------:R-:W-:-:S02]  /*69f40*/  F2FP.SATFINITE.E4M3.F32.PACK_AB_MERGE_C R82, R83, R82, RZ ;  /* 0x000000525352723e */ /* 0x000fc400048070ff */
[----:B------:R-:W-:Y:S02]  /*69f50*/  F2FP.SATFINITE.E4M3.F32.PACK_AB_MERGE_C R44, R45, R44, RZ ;  /* 0x0000002c2d2c723e */ /* 0x000fe400048070ff */
[----:B------:R-:W-:Y:S02]  /*69f60*/  F2FP.SATFINITE.E4M3.F32.PACK_AB_MERGE_C R48, R49, R48, RZ ;  /* 0x000000303130723e */ /* 0x000fe400048070ff */
[----:B------:R-:W-:Y:S02]  /*69f70*/  PRMT R9, R76, 0x3340, R1 ;  /* 0x000033404c097816 */ /* 0x000fe40000000001 */
[----:B------:R-:W-:Y:S02]  /*69f80*/  PRMT R6, R120, 0x3340, R21 ;  /* 0x0000334078067816 */ /* 0x000fe40000000015 */
[----:B------:R-:W-:Y:S02]  /*69f90*/  LOP3.LUT R124, R124, 0xffff, RZ, 0xc0, !PT ;  /* 0x0000ffff7c7c7812 */ /* 0x000fe400078ec0ff */
[----:B------:R-:W-:-:S02]  /*69fa0*/  LOP3.LUT R126, R126, 0xffff, RZ, 0xc0, !PT ;  /* 0x0000ffff7e7e7812 */ /* 0x000fc400078ec0ff */
[----:B------:R-:W-:Y:S02]  /*69fb0*/  LOP3.LUT R45, R92, 0xffff, RZ, 0xc0, !PT ;  /* 0x0000ffff5c2d7812 */ /* 0x000fe400078ec0ff */
[----:B------:R-:W-:Y:S02]  /*69fc0*/  LOP3.LUT R49, R94, 0xffff, RZ, 0xc0, !PT ;  /* 0x0000ffff5e317812 */ /* 0x000fe400078ec0ff */
[----:B------:R-:W-:Y:S02]  /*69fd0*/  LOP3.LUT R60, R60, 0xffff, RZ, 0xc0, !PT ;  /* 0x0000ffff3c3c7812 */ /* 0x000fe400078ec0ff */
[----:B------:R-:W-:Y:S02]  /*69fe0*/  LOP3.LUT R62, R62, 0xffff, RZ, 0xc0, !PT ;  /* 0x0000ffff3e3e7812 */ /* 0x000fe400078ec0ff */
[----:B------:R-:W-:Y:S02]  /*69ff0*/  F2FP.SATFINITE.E4M3.F32.PACK_AB_MERGE_C R128, R129, R128, RZ ;  /* 0x000000808180723e */ /* 0x000fe400048070ff */
[----:B------:R-:W-:-:S02]  /*6a000*/  F2FP.SATFINITE.E4M3.F32.PACK_AB_MERGE_C R130, R131, R130, RZ ;  /* 0x000000828382723e */ /* 0x000fc400048070ff */
[----:B------:R-:W-:Y:S02]  /*6a010*/  F2FP.SATFINITE.E4M3.F32.PACK_AB_MERGE_C R96, R97, R96, RZ ;  /* 0x000000606160723e */ /* 0x000fe400048070ff */
[----:B------:R-:W-:Y:S02]  /*6a020*/  F2FP.SATFINITE.E4M3.F32.PACK_AB_MERGE_C R98, R99, R98, RZ ;  /* 0x000000626362723e */ /* 0x000fe400048070ff */
[----:B------:R-:W-:Y:S02]  /*6a030*/  F2FP.SATFINITE.E4M3.F32.PACK_AB_MERGE_C R50, R51, R50, RZ ;  /* 0x000000323332723e */ /* 0x000fe400048070ff */
[----:B------:R-:W-:Y:S02]  /*6a040*/  PRMT R11, R78, 0x3340, R1 ;  /* 0x000033404e0b7816 */ /* 0x000fe40000000001 */
[----:B------:R-:W-:Y:S02]  /*6a050*/  PRMT R8, R142, 0x3340, R43 ;  /* 0x000033408e087816 */ /* 0x000fe4000000002b */
[----:B------:R-:W-:-:S02]  /*6a060*/  LOP3.LUT R146, R146, 0xffff, RZ, 0xc0, !PT ;  /* 0x0000ffff92927812 */ /* 0x000fc400078ec0ff */
[----:B------:R-:W-:Y:S02]  /*6a070*/  LOP3.LUT R51, R114, 0xffff, RZ, 0xc0, !PT ;  /* 0x0000ffff72337812 */ /* 0x000fe400078ec0ff */
[----:B------:R-:W-:Y:S02]  /*6a080*/  LOP3.LUT R82, R82, 0xffff, RZ, 0xc0, !PT ;  /* 0x0000ffff52527812 */ /* 0x000fe400078ec0ff */
[----:B------:R-:W-:Y:S02]  /*6a090*/  F2FP.SATFINITE.E4M3.F32.PACK_AB_MERGE_C R150, R151, R150, RZ ;  /* 0x000000969796723e */ /* 0x000fe400048070ff */
[----:B------:R-:W-:Y:S02]  /*6a0a0*/  F2FP.SATFINITE.E4M3.F32.PACK_AB_MERGE_C R118, R119, R118, RZ ;  /* 0x000000767776723e */ /* 0x000fe400048070ff */
[----:B------:R-:W-:Y:S02]  /*6a0b0*/  F2FP.SATFINITE.E4M3.F32.PACK_AB_MERGE_C R86, R87, R86, RZ ;  /* 0x000000565756723e */ /* 0x000fe400048070ff */
[----:B------:R-:W-:-:S02]  /*6a0c0*/  F2FP.SATFINITE.E4M3.F32.PACK_AB_MERGE_C R52, R53, R52, RZ ;  /* 0x000000343534723e */ /* 0x000fc400048070ff */
[----:B------:R-:W-:Y:S02]  /*6a0d0*/  LOP3.LUT R128, R128, 0xffff, RZ, 0xc0, !PT ;  /* 0x0000ffff80807812 */ /* 0x000fe400078ec0ff */
[----:B------:R-:W-:Y:S02]  /*6a0e0*/  LOP3.LUT R130, R130, 0xffff, RZ, 0xc0, !PT ;  /* 0x0000ffff82827812 */ /* 0x000fe400078ec0ff */
[----:B------:R-:W-:Y:S02]  /*6a0f0*/  LOP3.LUT R53, R96, 0xffff, RZ, 0xc0, !PT ;  /* 0x0000ffff60357812 */ /* 0x000fe400078ec0ff */
[----:B------:R-:W-:Y:S02]  /*6a100*/  LOP3.LUT R59, R98, 0xffff, RZ, 0xc0, !PT ;  /* 0x0000ffff623b7812 */ /* 0x000fe400078ec0ff */
[----:B------:R-:W-:Y:S02]  /*6a110*/  LOP3.LUT R56, R64, 0xffff, RZ, 0xc0, !PT ;  /* 0x0000ffff40387812 */ /* 0x000fe400078ec0ff */
[----:B------:R-:W-:-:S02]  /*6a120*/  LOP3.LUT R66, R66, 0xffff, RZ, 0xc0, !PT ;  /* 0x0000ffff42427812 */ /* 0x000fc400078ec0ff */
[----:B------:R-:W-:Y:S02]  /*6a130*/  PRMT R8, R8, 0x5410, R11 ;  /* 0x0000541008087816 */ /* 0x000fe4000000000b */
[----:B------:R-:W-:Y:S02]  /*6a140*/  F2FP.SATFINITE.E4M3.F32.PACK_AB_MERGE_C R144, R145, R144, RZ ;  /* 0x000000909190723e */ /* 0x000fe400048070ff */
[----:B------:R-:W-:Y:S02]  /*6a150*/  F2FP.SATFINITE.E4M3.F32.PACK_AB_MERGE_C R112, R113, R112, RZ ;  /* 0x000000707170723e */ /* 0x000fe400048070ff */
[----:B------:R-:W-:Y:S02]  /*6a160*/  F2FP.SATFINITE.E4M3.F32.PACK_AB_MERGE_C R80, R81, R80, RZ ;  /* 0x000000505150723e */ /* 0x000fe400048070ff */
[----:B------:R-:W-:Y:S02]  /*6a170*/  PRMT R11, R82, 0x3340, R1 ;  /* 0x00003340520b7816 */ /* 0x000fe40000000001 */
[----:B------:R-:W-:-:S02]  /*6a180*/  PRMT R16, R146, 0x3340, R51 ;  /* 0x0000334092107816 */ /* 0x000fc40000000033 */
[----:B------:R-:W-:Y:S02]  /*6a190*/  LOP3.LUT R150, R150, 0xffff, RZ, 0xc0, !PT ;  /* 0x0000ffff96967812 */ /* 0x000fe400078ec0ff */
[----:B------:R-:W-:Y:S02]  /*6a1a0*/  LOP3.LUT R57, R118, 0xffff, RZ, 0xc0, !PT ;  /* 0x0000ffff76397812 */ /* 0x000fe400078ec0ff */
[----:B------:R-:W-:Y:S02]  /*6a1b0*/  LOP3.LUT R86, R86, 0xffff, RZ, 0xc0, !PT ;  /* 0x0000ffff56567812 */ /* 0x000fe400078ec0ff */
[----:B------:R-:W-:Y:S02]  /*6a1c0*/  F2FP.SATFINITE.E4M3.F32.PACK_AB_MERGE_C R134, R135, R134, RZ ;  /* 0x000000868786723e */ /* 0x000fe400048070ff */
[----:B------:R-:W-:Y:S02]  /*6a1d0*/  F2FP.SATFINITE.E4M3.F32.PACK_AB_MERGE_C R102, R103, R102, RZ ;  /* 0x000000666766723e */ /* 0x000fe400048070ff */
[----:B------:R-:W-:-:S02]  /*6a1e0*/  F2FP.SATFINITE.E4M3.F32.PACK_AB_MERGE_C R70, R71, R70, RZ ;  /* 0x000000464746723e */ /* 0x000fc400048070ff */
[----:B------:R-:W-:Y:S02]  /*6a1f0*/  PRMT R18, R128, 0x3340, R53 ;  /* 0x0000334080127816 */ /* 0x000fe40000000035 */
[----:B------:R-:W-:Y:S02]  /*6a200*/  PRMT R19, R130, 0x3340, R59 ;  /* 0x0000334082137816 */ /* 0x000fe4000000003b */
[----:B------:R-:W-:Y:S02]  /*6a210*/  F2FP.SATFINITE.E4M3.F32.PACK_AB_MERGE_C R46, R47, R46, RZ ;  /* 0x0000002e2f2e723e */ /* 0x000fe400048070ff */
[----:B------:R-:W-:Y:S02]  /*6a220*/  F2FP.SATFINITE.E4M3.F32.PACK_AB_MERGE_C R26, R27, R26, RZ ;  /* 0x0000001a1b1a723e */ /* 0x000fe400048070ff */
[----:B------:R-:W-:Y:S02]  /*6a230*/  LOP3.LUT R144, R144, 0xffff, RZ, 0xc0, !PT ;  /* 0x0000ffff90907812 */ /* 0x000fe400078ec0ff */
[----:B------:R-:W-:-:S02]  /*6a240*/  LOP3.LUT R47, R112, 0xffff, RZ, 0xc0, !PT ;  /* 0x0000ffff702f7812 */ /* 0x000fc400078ec0ff */
[----:B------:R-:W-:Y:S02]  /*6a250*/  LOP3.LUT R80, R80, 0xffff, RZ, 0xc0, !PT ;  /* 0x0000ffff50507812 */ /* 0x000fe400078ec0ff */
[----:B------:R-:W-:Y:S01]  /*6a260*/  PRMT R16, R16, 0x5410, R11 ;  /* 0x0000541010107816 */ /* 0x000fe2000000000b */
[----:B------:R-:W-:Y:S01]  /*6a270*/  IMAD.SHL.U32 R11, R73, 0x8, RZ ;  /* 0x00000008490b7824 */ /* 0x000fe200078e00ff */
[----:B------:R-:W-:Y:S02]  /*6a280*/  F2FP.SATFINITE.E4M3.F32.PACK_AB_MERGE_C R148, R149, R148, RZ ;  /* 0x000000949594723e */ /* 0x000fe400048070ff */
[----:B------:R-:W-:Y:S02]  /*6a290*/  F2FP.SATFINITE.E4M3.F32.PACK_AB_MERGE_C R116, R117, R116, RZ ;  /* 0x000000747574723e */ /* 0x000fe400048070ff */
[----:B------:R-:W-:Y:S02]  /*6a2a0*/  F2FP.SATFINITE.E4M3.F32.PACK_AB_MERGE_C R84, R85, R84, RZ ;  /* 0x000000545554723e */ /* 0x000fe400048070ff */
[----:B------:R-:W-:-:S02]  /*6a2b0*/  PRMT R20, R86, 0x3340, R1 ;  /* 0x0000334056147816 */ /* 0x000fc40000000001 */
[----:B------:R-:W-:Y:S02]  /*6a2c0*/  PRMT R27, R150, 0x3340, R57 ;  /* 0x00003340961b7816 */ /* 0x000fe40000000039 */
[----:B------:R-:W-:Y:S02]  /*6a2d0*/  LOP3.LUT R134, R134, 0xffff, RZ, 0xc0, !PT ;  /* 0x0000ffff86867812 */ /* 0x000fe400078ec0ff */
[----:B------:R-:W-:Y:S02]  /*6a2e0*/  LOP3.LUT R63, R102, 0xffff, RZ, 0xc0, !PT ;  /* 0x0000ffff663f7812 */ /* 0x000fe400078ec0ff */
[----:B------:R-:W-:Y:S02]  /*6a2f0*/  LOP3.LUT R90, R70, 0xffff, RZ, 0xc0, !PT ;  /* 0x0000ffff465a7812 */ /* 0x000fe400078ec0ff */
[----:B------:R-:W-:Y:S02]  /*6a300*/  F2FP.SATFINITE.E4M3.F32.PACK_AB_MERGE_C R54, R55, R54, RZ ;  /* 0x000000363736723e */ /* 0x000fe400048070ff */
[----:B------:R-:W-:-:S02]  /*6a310*/  PRMT R14, R80, 0x3340, R1 ;  /* 0x00003340500e7816 */ /* 0x000fc40000000001 */
[----:B------:R-:W-:Y:S02]  /*6a320*/  PRMT R17, R144, 0x3340, R47 ;  /* 0x0000334090117816 */ /* 0x000fe4000000002f */
[----:B------:R-:W-:Y:S02]  /*6a330*/  F2FP.SATFINITE.E4M3.F32.PACK_AB_MERGE_C R28, R29, R28, RZ ;  /* 0x0000001c1d1c723e */ /* 0x000fe400048070ff */
[----:B------:R-:W-:Y:S02]  /*6a340*/  LOP3.LUT R148, R148, 0xffff, RZ, 0xc0, !PT ;  /* 0x0000ffff94947812 */ /* 0x000fe400078ec0ff */
[----:B------:R-:W-:Y:S02]  /*6a350*/  LOP3.LUT R55, R116, 0xffff, RZ, 0xc0, !PT ;  /* 0x0000ffff74377812 */ /* 0x000fe400078ec0ff */
[----:B------:R-:W-:Y:S02]  /*6a360*/  LOP3.LUT R84, R84, 0xffff, RZ, 0xc0, !PT ;  /* 0x0000ffff54547812 */ /* 0x000fe400078ec0ff */
[----:B------:R-:W-:-:S02]  /*6a370*/  PRMT R27, R27, 0x5410, R20 ;  /* 0x000054101b1b7816 */ /* 0x000fc40000000014 */
[----:B------:R-:W-:Y:S02]  /*6a380*/  F2FP.SATFINITE.E4M3.F32.PACK_AB_MERGE_C R132, R133, R132, RZ ;  /* 0x000000848584723e */ /* 0x000fe400048070ff */
[----:B------:R-:W-:Y:S02]  /*6a390*/  F2FP.SATFINITE.E4M3.F32.PACK_AB_MERGE_C R100, R101, R100, RZ ;  /* 0x000000646564723e */ /* 0x000fe400048070ff */
[----:B------:R-:W-:Y:S02]  /*6a3a0*/  F2FP.SATFINITE.E4M3.F32.PACK_AB_MERGE_C R68, R69, R68, RZ ;  /* 0x000000444544723e */ /* 0x000fe400048070ff */
[----:B------:R-:W-:Y:S02]  /*6a3b0*/  LOP3.LUT R11, R11, 0x300, RZ, 0xc0, !PT ;  /* 0x000003000b0b7812 */ /* 0x000fe400078ec0ff */
[----:B------:R-:W-:Y:S02]  /*6a3c0*/  PRMT R20, R90, 0x3340, R1 ;  /* 0x000033405a147816 */ /* 0x000fe40000000001 */
[----:B------:R-:W-:-:S02]  /*6a3d0*/  PRMT R29, R134, 0x3340, R63 ;  /* 0x00003340861d7816 */ /* 0x000fc4000000003f */
[----:B------:R-:W-:Y:S02]  /*6a3e0*/  F2FP.SATFINITE.E4M3.F32.PACK_AB_MERGE_C R24, R25, R24, RZ ;  /* 0x000000181918723e */ /* 0x000fe400048070ff */
[----:B------:R-:W-:Y:S02]  /*6a3f0*/  PRMT R17, R17, 0x5410, R14 ;  /* 0x0000541011117816 */ /* 0x000fe4000000000e */
[----:B------:R-:W-:Y:S02]  /*6a400*/  PRMT R14, R84, 0x3340, R1 ;  /* 0x00003340540e7816 */ /* 0x000fe40000000001 */
[----:B------:R-:W-:Y:S02]  /*6a410*/  F2FP.SATFINITE.E4M3.F32.PACK_AB_MERGE_C R40, R41, R40, RZ ;  /* 0x000000282928723e */ /* 0x000fe400048070ff */
[----:B------:R-:W-:Y:S02]  /*6a420*/  F2FP.SATFINITE.E4M3.F32.PACK_AB_MERGE_C R30, R31, R30, RZ ;  /* 0x0000001e1f1e723e */ /* 0x000fe400048070ff */
[----:B--2---:R-:W-:-:S04]  /*6a430*/  LOP3.LUT R3, R10, 0xf0, RZ, 0xc0, !PT ;  /* 0x000000f00a037812 */ /* 0x004fc800078ec0ff */
[----:B------:R-:W-:Y:S02]  /*6a440*/  IADD3 R12, R2, R0, R3 ;  /* 0x00000000020c7210 */ /* 0x000fe40007ffe003 */
[--C-:B------:R-:W-:Y:S02]  /*6a450*/  PRMT R3, R65, 0x3340, R0.reuse ;  /* 0x0000334041037816 */ /* 0x100fe40000000000 */
[----:B------:R-:W-:Y:S02]  /*6a460*/  PRMT R0, R67, 0x3340, R0 ;  /* 0x0000334043007816 */ /* 0x000fe40000000000 */
[----:B------:R-:W-:Y:S02]  /*6a470*/  PRMT R2, R140, 0x3340, R37 ;  /* 0x000033408c027816 */ /* 0x000fe40000000025 */
[----:B------:R-:W-:Y:S02]  /*6a480*/  PRMT R7, R7, 0x5410, R0 ;  /* 0x0000541007077816 */ /* 0x000fe40000000000 */
[----:B------:R-:W-:-:S02]  /*6a490*/  PRMT R6, R6, 0x5410, R3 ;  /* 0x0000541006067816 */ /* 0x000fc40000000003 */
[----:B------:R-:W-:Y:S02]  /*6a4a0*/  PRMT R0, R2, 0x5410, R9 ;  /* 0x0000541002007816 */ /* 0x000fe40000000009 */
        /* <DEDUP_REMOVED lines=10> */
[----:B------:R-:W-:-:S02]  /*6a550*/  SHF.R.U32.HI R2, RZ, 0x8, R136 ;  /* 0x00000008ff027819 */ /* 0x000fc40000011688 */
[----:B------:R-:W-:Y:S02]  /*6a560*/  SHF.R.U32.HI R3, RZ, 0x8, R13 ;  /* 0x00000008ff037819 */ /* 0x000fe4000001160d */
[----:B------:R-:W-:Y:S02]  /*6a570*/  SHF.R.U32.HI R13, RZ, 0x8, R23 ;  /* 0x00000008ff0d7819 */ /* 0x000fe40000011617 */
[----:B------:R-:W-:Y:S02]  /*6a580*/  LOP3.LUT R3, R3, 0xffff, RZ, 0xc0, !PT ;  /* 0x0000ffff03037812 */ /* 0x000fe400078ec0ff */
[----:B------:R-:W-:Y:S02]  /*6a590*/  LOP3.LUT R2, R2, 0xffff, RZ, 0xc0, !PT ;  /* 0x0000ffff02027812 */ /* 0x000fe400078ec0ff */
[----:B------:R-:W-:Y:S02]  /*6a5a0*/  PRMT R25, R148, 0x3340, R55 ;  /* 0x0000334094197816 */ /* 0x000fe40000000037 */
[----:B------:R-:W-:Y:S01]  /*6a5b0*/  LOP3.LUT R13, R13, 0xffff, RZ, 0xc0, !PT ;  /* 0x0000ffff0d0d7812 */ /* 0x000fe200078ec0ff */
[----:B------:R-:W-:Y:S01]  /*6a5c0*/  IMAD.IADD R41, R11, 0x1, R12 ;  /* 0x000000010b297824 */ /* 0x000fe200078e020c */
[----:B------:R-:W-:-:S02]  /*6a5d0*/  LOP3.LUT R132, R132, 0xffff, RZ, 0xc0, !PT ;  /* 0x0000ffff84847812 */ /* 0x000fc400078ec0ff */
[----:B------:R-:W-:Y:S02]  /*6a5e0*/  LOP3.LUT R61, R100, 0xffff, RZ, 0xc0, !PT ;  /* 0x0000ffff643d7812 */ /* 0x000fe400078ec0ff */
[----:B------:R-:W-:Y:S02]  /*6a5f0*/  LOP3.LUT R88, R68, 0xffff, RZ, 0xc0, !PT ;  /* 0x0000ffff44587812 */ /* 0x000fe400078ec0ff */
[----:B------:R-:W-:Y:S02]  /*6a600*/  PRMT R29, R29, 0x5410, R20 ;  /* 0x000054101d1d7816 */ /* 0x000fe40000000014 */
[----:B------:R-:W-:Y:S02]  /*6a610*/  PRMT R20, R2, 0x3340, R3 ;  /* 0x0000334002147816 */ /* 0x000fe40000000003 */
[----:B------:R-:W-:Y:S02]  /*6a620*/  SHF.R.U32.HI R2, RZ, 0x8, R138 ;  /* 0x00000008ff027819 */ /* 0x000fe4000001168a */
[----:B------:R-:W-:-:S02]  /*6a630*/  SHF.R.U32.HI R11, RZ, 0x8, R15 ;  /* 0x00000008ff0b7819 */ /* 0x000fc4000001160f */
[----:B------:R-:W-:Y:S02]  /*6a640*/  SHF.R.U32.HI R3, RZ, 0x8, R120 ;  /* 0x00000008ff037819 */ /* 0x000fe40000011678 */
[----:B------:R-:W-:Y:S02]  /*6a650*/  SHF.R.U32.HI R12, RZ, 0x8, R21 ;  /* 0x00000008ff0c7819 */ /* 0x000fe40000011615 */
[----:B------:R-:W-:Y:S02]  /*6a660*/  PRMT R25, R25, 0x5410, R14 ;  /* 0x0000541019197816 */ /* 0x000fe4000000000e */
[----:B------:R-:W-:Y:S02]  /*6a670*/  PRMT R21, R13, 0x3340, R22 ;  /* 0x000033400d157816 */ /* 0x000fe40000000016 */
[----:B------:R-:W-:Y:S02]  /*6a680*/  PRMT R14, R88, 0x3340, R1 ;  /* 0x00003340580e7816 */ /* 0x000fe40000000001 */
[----:B------:R-:W-:-:S02]  /*6a690*/  PRMT R31, R132, 0x3340, R61 ;  /* 0x00003340841f7816 */ /* 0x000fc4000000003d */
[----:B------:R-:W-:Y:S02]  /*6a6a0*/  SHF.R.U32.HI R13, RZ, 0x8, R65 ;  /* 0x00000008ff0d7819 */ /* 0x000fe40000011641 */
[----:B------:R-:W-:Y:S02]  /*6a6b0*/  LOP3.LUT R11, R11, 0xffff, RZ, 0xc0, !PT ;  /* 0x0000ffff0b0b7812 */ /* 0x000fe400078ec0ff */
[----:B------:R-:W-:Y:S02]  /*6a6c0*/  LOP3.LUT R2, R2, 0xffff, RZ, 0xc0, !PT ;  /* 0x0000ffff02027812 */ /* 0x000fe400078ec0ff */
[----:B------:R-:W-:Y:S02]  /*6a6d0*/  LOP3.LUT R12, R12, 0xffff, RZ, 0xc0, !PT ;  /* 0x0000ffff0c0c7812 */ /* 0x000fe400078ec0ff */
[----:B------:R-:W-:Y:S02]  /*6a6e0*/  LOP3.LUT R3, R3, 0xffff, RZ, 0xc0, !PT ;  /* 0x0000ffff03037812 */ /* 0x000fe400078ec0ff */
[----:B------:R-:W-:-:S02]  /*6a6f0*/  PRMT R31, R31, 0x5410, R14 ;  /* 0x000054101f1f7816 */ /* 0x000fc4000000000e */
[----:B------:R-:W-:Y:S02]  /*6a700*/  LOP3.LUT R13, R13, 0xffff, RZ, 0xc0, !PT ;  /* 0x0000ffff0d0d7812 */ /* 0x000fe400078ec0ff */
[----:B------:R-:W-:Y:S02]  /*6a710*/  SHF.R.U32.HI R14, RZ, 0x8, R35 ;  /* 0x00000008ff0e7819 */ /* 0x000fe40000011623 */
[----:B------:R-:W-:Y:S02]  /*6a720*/  PRMT R22, R2, 0x3340, R11 ;  /* 0x0000334002167816 */ /* 0x000fe4000000000b */
[----:B------:R-:W-:Y:S02]  /*6a730*/  PRMT R35, R3, 0x3340, R12 ;  /* 0x0000334003237816 */ /* 0x000fe4000000000c */
[----:B------:R-:W-:Y:S02]  /*6a740*/  SHF.R.U32.HI R3, RZ, 0x8, R122 ;  /* 0x00000008ff037819 */ /* 0x000fe4000001167a */
[----:B------:R-:W-:-:S02]  /*6a750*/  SHF.R.U32.HI R12, RZ, 0x8, R39 ;  /* 0x00000008ff0c7819 */ /* 0x000fc40000011627 */
[----:B------:R-:W-:Y:S02]  /*6a760*/  SHF.R.U32.HI R2, RZ, 0x8, R140 ;  /* 0x00000008ff027819 */ /* 0x000fe4000001168c */
[----:B------:R-:W-:Y:S02]  /*6a770*/  SHF.R.U32.HI R11, RZ, 0x8, R37 ;  /* 0x00000008ff0b7819 */ /* 0x000fe40000011625 */
[----:B------:R-:W-:Y:S02]  /*6a780*/  PRMT R152, R13, 0x3340, R152 ;  /* 0x000033400d987816 */ /* 0x000fe40000000098 */
[----:B------:R-:W-:Y:S02]  /*6a790*/  SHF.R.U32.HI R13, RZ, 0x8, R76 ;  /* 0x00000008ff0d7819 */ /* 0x000fe4000001164c */
[----:B------:R-:W-:Y:S02]  /*6a7a0*/  LOP3.LUT R12, R12, 0xffff, RZ, 0xc0, !PT ;  /* 0x0000ffff0c0c7812 */ /* 0x000fe400078ec0ff */
[----:B------:R-:W-:-:S02]  /*6a7b0*/  LOP3.LUT R3, R3, 0xffff, RZ, 0xc0, !PT ;  /* 0x0000ffff03037812 */ /* 0x000fc400078ec0ff */
[----:B------:R-:W-:Y:S02]  /*6a7c0*/  LOP3.LUT R11, R11, 0xffff, RZ, 0xc0, !PT ;  /* 0x0000ffff0b0b7812 */ /* 0x000fe400078ec0ff */
[----:B------:R-:W-:Y:S02]  /*6a7d0*/  LOP3.LUT R2, R2, 0xffff, RZ, 0xc0, !PT ;  /* 0x0000ffff02027812 */ /* 0x000fe400078ec0ff */
[----:B------:R-:W-:Y:S02]  /*6a7e0*/  LOP3.LUT R13, R13, 0xffff, RZ, 0xc0, !PT ;  /* 0x0000ffff0d0d7812 */ /* 0x000fe400078ec0ff */
[----:B------:R-:W-:Y:S02]  /*6a7f0*/  PRMT R37, R3, 0x3340, R12 ;  /* 0x0000334003257816 */ /* 0x000fe4000000000c */
[----:B------:R-:W-:Y:S02]  /*6a800*/  PRMT R39, R2, 0x3340, R11 ;  /* 0x0000334002277816 */ /* 0x000fe4000000000b */
[----:B------:R-:W-:-:S02]  /*6a810*/  SHF.R.U32.HI R2, RZ, 0x8, R142 ;  /* 0x00000008ff027819 */ /* 0x000fc4000001168e */
[----:B------:R-:W-:Y:S02]  /*6a820*/  SHF.R.U32.HI R11, RZ, 0x8, R43 ;  /* 0x00000008ff0b7819 */ /* 0x000fe4000001162b */
[----:B------:R-:W-:Y:S02]  /*6a830*/  SHF.R.U32.HI R3, RZ, 0x8, R124 ;  /* 0x00000008ff037819 */ /* 0x000fe4000001167c */
[----:B------:R-:W-:Y:S02]  /*6a840*/  SHF.R.U32.HI R12, RZ, 0x8, R45 ;  /* 0x00000008ff0c7819 */ /* 0x000fe4000001162d */
[----:B------:R-:W-:Y:S02]  /*6a850*/  PRMT R154, R13, 0x3340, R154 ;  /* 0x000033400d9a7816 */ /* 0x000fe4000000009a */
[----:B------:R-:W-:Y:S02]  /*6a860*/  SHF.R.U32.HI R13, RZ, 0x8, R60 ;  /* 0x00000008ff0d7819 */ /* 0x000fe4000001163c */
[----:B------:R-:W-:-:S02]  /*6a870*/  LOP3.LUT R14, R14, 0xffff, RZ, 0xc0, !PT ;  /* 0x0000ffff0e0e7812 */ /* 0x000fc400078ec0ff */
[----:B------:R-:W-:Y:S02]  /*6a880*/  LOP3.LUT R11, R11, 0xffff, RZ, 0xc0, !PT ;  /* 0x0000ffff0b0b7812 */ /* 0x000fe400078ec0ff */
[----:B------:R-:W-:Y:S02]  /*6a890*/  LOP3.LUT R2, R2, 0xffff, RZ, 0xc0, !PT ;  /* 0x0000ffff02027812 */ /* 0x000fe400078ec0ff */
[----:B------:R-:W-:Y:S02]  /*6a8a0*/  LOP3.LUT R12, R12, 0xffff, RZ, 0xc0, !PT ;  /* 0x0000ffff0c0c7812 */ /* 0x000fe400078ec0ff */
[----:B------:R-:W-:Y:S02]  /*6a8b0*/  LOP3.LUT R3, R3, 0xffff, RZ, 0xc0, !PT ;  /* 0x0000ffff03037812 */ /* 0x000fe400078ec0ff */
[----:B------:R-:W-:Y:S02]  /*6a8c0*/  LOP3.LUT R13, R13, 0xffff, RZ, 0xc0, !PT ;  /* 0x0000ffff0d0d7812 */ /* 0x000fe400078ec0ff */
[----:B------:R-:W-:-:S02]  /*6a8d0*/  PRMT R23, R14, 0x3340, R1 ;  /* 0x000033400e177816 */ /* 0x000fc40000000001 */
[----:B------:R-:W-:Y:S02]  /*6a8e0*/  SHF.R.U32.HI R14, RZ, 0x8, R67 ;  /* 0x00000008ff0e7819 */ /* 0x000fe40000011643 */
[----:B------:R-:W-:Y:S02]  /*6a8f0*/  PRMT R43, R2, 0x3340, R11 ;  /* 0x00003340022b7816 */ /* 0x000fe4000000000b */
[----:B------:R-:W-:Y:S02]  /*6a900*/  PRMT R45, R3, 0x3340, R12 ;  /* 0x00003340032d7816 */ /* 0x000fe4000000000c */
[----:B------:R-:W-:Y:S02]  /*6a910*/  SHF.R.U32.HI R3, RZ, 0x8, R126 ;  /* 0x00000008ff037819 */ /* 0x000fe4000001167e */
[----:B------:R-:W-:Y:S02]  /*6a920*/  SHF.R.U32.HI R12, RZ, 0x8, R49 ;  /* 0x00000008ff0c7819 */ /* 0x000fe40000011631 */
[----:B------:R-:W-:-:S02]  /*6a930*/  SHF.R.U32.HI R2, RZ, 0x8, R144 ;  /* 0x00000008ff027819 */ /* 0x000fc40000011690 */
[----:B------:R-:W-:Y:S02]  /*6a940*/  SHF.R.U32.HI R11, RZ, 0x8, R47 ;  /* 0x00000008ff0b7819 */ /* 0x000fe4000001162f */
[----:B------:R-:W-:Y:S02]  /*6a950*/  PRMT R156, R13, 0x3340, R156 ;  /* 0x000033400d9c7816 */ /* 0x000fe4000000009c */
[----:B------:R-:W-:Y:S02]  /*6a960*/  SHF.R.U32.HI R13, RZ, 0x8, R80 ;  /* 0x00000008ff0d7819 */ /* 0x000fe40000011650 */
[----:B------:R-:W-:Y:S01]  /*6a970*/  LOP3.LUT R14, R14, 0xffff, RZ, 0xc0, !PT ;  /* 0x0000ffff0e0e7812 */ /* 0x000fe200078ec0ff */
[----:B------:R-:W0:Y:S01]  /*6a980*/  LDC.64 R80, c[0x0][0x228] ;  /* 0x00008a00ff507b82 */ /* 0x000e220000000a00 */
[----:B------:R-:W-:Y:S02]  /*6a990*/  LOP3.LUT R12, R12, 0xffff, RZ, 0xc0, !PT ;  /* 0x0000ffff0c0c7812 */ /* 0x000fe400078ec0ff */
[----:B------:R-:W-:-:S02]  /*6a9a0*/  LOP3.LUT R3, R3, 0xffff, RZ, 0xc0, !PT ;  /* 0x0000ffff03037812 */ /* 0x000fc400078ec0ff */
[----:B------:R-:W-:Y:S02]  /*6a9b0*/  LOP3.LUT R11, R11, 0xffff, RZ, 0xc0, !PT ;  /* 0x0000ffff0b0b7812 */ /* 0x000fe400078ec0ff */
[----:B------:R-:W-:Y:S02]  /*6a9c0*/  LOP3.LUT R2, R2, 0xffff, RZ, 0xc0, !PT ;  /* 0x0000ffff02027812 */ /* 0x000fe400078ec0ff */
[----:B------:R-:W-:Y:S02]  /*6a9d0*/  LOP3.LUT R13, R13, 0xffff, RZ, 0xc0, !PT ;  /* 0x0000ffff0d0d7812 */ /* 0x000fe400078ec0ff */
[----:B------:R-:W-:Y:S02]  /*6a9e0*/  PRMT R64, R14, 0x3340, R1 ;  /* 0x000033400e407816 */ /* 0x000fe40000000001 */
[----:B------:R-:W-:Y:S02]  /*6a9f0*/  SHF.R.U32.HI R14, RZ, 0x8, R78 ;  /* 0x00000008ff0e7819 */ /* 0x000fe4000001164e */
[----:B------:R-:W-:-:S02]  /*6aa00*/  PRMT R47, R3, 0x3340, R12 ;  /* 0x00003340032f7816 */ /* 0x000fc4000000000c */
[----:B------:R-:W-:Y:S02]  /*6aa10*/  PRMT R49, R2, 0x3340, R11 ;  /* 0x0000334002317816 */ /* 0x000fe4000000000b */
[----:B------:R-:W-:Y:S02]  /*6aa20*/  SHF.R.U32.HI R2, RZ, 0x8, R146 ;  /* 0x00000008ff027819 */ /* 0x000fe40000011692 */
[----:B------:R-:W-:Y:S02]  /*6aa30*/  SHF.R.U32.HI R11, RZ, 0x8, R51 ;  /* 0x00000008ff0b7819 */ /* 0x000fe40000011633 */
[----:B------:R-:W-:Y:S02]  /*6aa40*/  SHF.R.U32.HI R3, RZ, 0x8, R128 ;  /* 0x00000008ff037819 */ /* 0x000fe40000011680 */
[----:B------:R-:W-:Y:S02]  /*6aa50*/  SHF.R.U32.HI R12, RZ, 0x8, R53 ;  /* 0x00000008ff0c7819 */ /* 0x000fe40000011635 */
[----:B------:R-:W-:-:S02]  /*6aa60*/  PRMT R158, R13, 0x3340, R158 ;  /* 0x000033400d9e7816 */ /* 0x000fc4000000009e */
[----:B------:R-:W-:Y:S02]  /*6aa70*/  SHF.R.U32.HI R13, RZ, 0x8, R56 ;  /* 0x00000008ff0d7819 */ /* 0x000fe40000011638 */
[----:B------:R-:W-:Y:S02]  /*6aa80*/  LOP3.LUT R14, R14, 0xffff, RZ, 0xc0, !PT ;  /* 0x0000ffff0e0e7812 */ /* 0x000fe400078ec0ff */
[----:B------:R-:W-:Y:S02]  /*6aa90*/  LOP3.LUT R11, R11, 0xffff, RZ, 0xc0, !PT ;  /* 0x0000ffff0b0b7812 */ /* 0x000fe400078ec0ff */
[----:B------:R-:W-:Y:S02]  /*6aaa0*/  LOP3.LUT R2, R2, 0xffff, RZ, 0xc0, !PT ;  /* 0x0000ffff02027812 */ /* 0x000fe400078ec0ff */
[----:B------:R-:W-:Y:S02]  /*6aab0*/  LOP3.LUT R12, R12, 0xffff, RZ, 0xc0, !PT ;  /* 0x0000ffff0c0c7812 */ /* 0x000fe400078ec0ff */
[----:B------:R-:W-:-:S02]  /*6aac0*/  LOP3.LUT R3, R3, 0xffff, RZ, 0xc0, !PT ;  /* 0x0000ffff03037812 */ /* 0x000fc400078ec0ff */
[----:B------:R-:W-:Y:S02]  /*6aad0*/  LOP3.LUT R56, R13, 0xffff, RZ, 0xc0, !PT ;  /* 0x0000ffff0d387812 */ /* 0x000fe400078ec0ff */
[----:B------:R-:W-:Y:S02]  /*6aae0*/  PRMT R68, R14, 0x3340, R1 ;  /* 0x000033400e447816 */ /* 0x000fe40000000001 */
[----:B------:R-:W-:Y:S02]  /*6aaf0*/  SHF.R.U32.HI R13, RZ, 0x8, R84 ;  /* 0x00000008ff0d7819 */ /* 0x000fe40000011654 */
[----:B------:R-:W-:Y:S02]  /*6ab00*/  SHF.R.U32.HI R14, RZ, 0x8, R62 ;  /* 0x00000008ff0e7819 */ /* 0x000fe4000001163e */
[----:B------:R-:W-:Y:S02]  /*6ab10*/  PRMT R51, R2, 0x3340, R11 ;  /* 0x0000334002337816 */ /* 0x000fe4000000000b */
[----:B------:R-:W-:-:S02]  /*6ab20*/  PRMT R53, R3, 0x3340, R12 ;  /* 0x0000334003357816 */ /* 0x000fc4000000000c */
[----:B------:R-:W-:Y:S02]  /*6ab30*/  SHF.R.U32.HI R3, RZ, 0x8, R130 ;  /* 0x00000008ff037819 */ /* 0x000fe40000011682 */
[----:B------:R-:W-:Y:S02]  /*6ab40*/  SHF.R.U32.HI R12, RZ, 0x8, R59 ;  /* 0x00000008ff0c7819 */ /* 0x000fe4000001163b */
[----:B------:R-:W-:Y:S02]  /*6ab50*/  SHF.R.U32.HI R2, RZ, 0x8, R148 ;  /* 0x00000008ff027819 */ /* 0x000fe40000011694 */
[----:B------:R-:W-:Y:S02]  /*6ab60*/  SHF.R.U32.HI R11, RZ, 0x8, R55 ;  /* 0x00000008ff0b7819 */ /* 0x000fe40000011637 */
[----:B------:R-:W-:Y:S02]  /*6ab70*/  PRMT R74, R56, 0x3340, R1 ;  /* 0x00003340384a7816 */ /* 0x000fe40000000001 */
[----:B------:R-:W-:-:S02]  /*6ab80*/  LOP3.LUT R56, R13, 0xffff, RZ, 0xc0, !PT ;  /* 0x0000ffff0d387812 */ /* 0x000fc400078ec0ff */
[----:B------:R-:W-:Y:S02]  /*6ab90*/  LOP3.LUT R14, R14, 0xffff, RZ, 0xc0, !PT ;  /* 0x0000ffff0e0e7812 */ /* 0x000fe400078ec0ff */
[----:B------:R-:W-:Y:S02]  /*6aba0*/  LOP3.LUT R13, R40, 0xffff, RZ, 0xc0, !PT ;  /* 0x0000ffff280d7812 */ /* 0x000fe400078ec0ff */
[----:B------:R-:W-:Y:S01]  /*6abb0*/  LOP3.LUT R42, R42, 0xffff, RZ, 0xc0, !PT ;  /* 0x0000ffff2a2a7812 */ /* 0x000fe200078ec0ff */
[----:B------:R-:W2:Y:S01]  /*6abc0*/  LDC R40, c[0x0][0x22c] ;  /* 0x00008b00ff287b82 */ /* 0x000ea20000000800 */
[----:B------:R-:W-:Y:S02]  /*6abd0*/  LOP3.LUT R15, R24, 0xffff, RZ, 0xc0, !PT ;  /* 0x0000ffff180f7812 */ /* 0x000fe400078ec0ff */
[----:B------:R-:W-:Y:S02]  /*6abe0*/  LOP3.LUT R26, R26, 0xffff, RZ, 0xc0, !PT ;  /* 0x0000ffff1a1a7812 */ /* 0x000fe400078ec0ff */
[----:B------:R-:W-:-:S02]  /*6abf0*/  LOP3.LUT R12, R12, 0xffff, RZ, 0xc0, !PT ;  /* 0x0000ffff0c0c7812 */ /* 0x000fc400078ec0ff */
[----:B------:R-:W-:Y:S02]  /*6ac00*/  LOP3.LUT R3, R3, 0xffff, RZ, 0xc0, !PT ;  /* 0x0000ffff03037812 */ /* 0x000fe400078ec0ff */
[----:B------:R-:W-:Y:S02]  /*6ac10*/  LOP3.LUT R11, R11, 0xffff, RZ, 0xc0, !PT ;  /* 0x0000ffff0b0b7812 */ /* 0x000fe400078ec0ff */
[----:B------:R-:W-:Y:S02]  /*6ac20*/  LOP3.LUT R2, R2, 0xffff, RZ, 0xc0, !PT ;  /* 0x0000ffff02027812 */ /* 0x000fe400078ec0ff */
[----:B------:R-:W-:Y:S02]  /*6ac30*/  PRMT R70, R14, 0x3340, R1 ;  /* 0x000033400e467816 */ /* 0x000fe40000000001 */
[----:B------:R-:W-:Y:S02]  /*6ac40*/  PRMT R4, R4, 0x4210, R13 ;  /* 0x0000421004047816 */ /* 0x000fe4000000000d */
[----:B------:R-:W-:-:S02]  /*6ac50*/  PRMT R5, R5, 0x4210, R42 ;  /* 0x0000421005057816 */ /* 0x000fc4000000002a */
[----:B------:R-:W-:Y:S02]  /*6ac60*/  PRMT R6, R6, 0x4210, R15 ;  /* 0x0000421006067816 */ /* 0x000fe4000000000f */
[----:B------:R-:W-:Y:S01]  /*6ac70*/  PRMT R7, R7, 0x4210, R26 ;  /* 0x0000421007077816 */ /* 0x000fe2000000001a */
[----:B------:R-:W-:Y:S01]  /*6ac80*/  BAR.SYNC.DEFER_BLOCKING 0x0 ;  /* 0x0000000000007b1d */ /* 0x000fe20000010000 */
[----:B------:R-:W-:Y:S02]  /*6ac90*/  SHF.R.U32.HI R14, RZ, 0x8, R82 ;  /* 0x00000008ff0e7819 */ /* 0x000fe40000011652 */
[----:B------:R-:W-:Y:S02]  /*6aca0*/  PRMT R55, R3, 0x3340, R12 ;  /* 0x0000334003377816 */ /* 0x000fe4000000000c */
[----:B------:R-:W-:Y:S02]  /*6acb0*/  PRMT R65, R2, 0x3340, R11 ;  /* 0x0000334002417816 */ /* 0x000fe4000000000b */
[----:B------:R-:W-:-:S02]  /*6acc0*/  SHF.R.U32.HI R2, RZ, 0x8, R150 ;  /* 0x00000008ff027819 */ /* 0x000fc40000011696 */
[----:B------:R-:W-:Y:S02]  /*6acd0*/  SHF.R.U32.HI R11, RZ, 0x8, R57 ;  /* 0x00000008ff0b7819 */ /* 0x000fe40000011639 */
[----:B------:R-:W-:Y:S02]  /*6ace0*/  SHF.R.U32.HI R3, RZ, 0x8, R132 ;  /* 0x00000008ff037819 */ /* 0x000fe40000011684 */
[----:B------:R-:W-:Y:S02]  /*6acf0*/  SHF.R.U32.HI R12, RZ, 0x8, R61 ;  /* 0x00000008ff0c7819 */ /* 0x000fe4000001163d */
[----:B------:R-:W-:Y:S01]  /*6ad00*/  LOP3.LUT R14, R14, 0xffff, RZ, 0xc0, !PT ;  /* 0x0000ffff0e0e7812 */ /* 0x000fe200078ec0ff */
[----:B------:R-:W1:Y:S01]  /*6ad10*/  LDC.64 R60, c[0x0][0x228] ;  /* 0x00008a00ff3c7b82 */ /* 0x000e620000000a00 */
[----:B------:R-:W-:Y:S02]  /*6ad20*/  LOP3.LUT R11, R11, 0xffff, RZ, 0xc0, !PT ;  /* 0x0000ffff0b0b7812 */ /* 0x000fe400078ec0ff */
[----:B------:R-:W-:-:S02]  /*6ad30*/  LOP3.LUT R2, R2, 0xffff, RZ, 0xc0, !PT ;  /* 0x0000ffff02027812 */ /* 0x000fc400078ec0ff */
[----:B------:R-:W-:Y:S02]  /*6ad40*/  LOP3.LUT R12, R12, 0xffff, RZ, 0xc0, !PT ;  /* 0x0000ffff0c0c7812 */ /* 0x000fe400078ec0ff */
[----:B------:R-:W-:Y:S01]  /*6ad50*/  LOP3.LUT R3, R3, 0xffff, RZ, 0xc0, !PT ;  /* 0x0000ffff03037812 */ /* 0x000fe200078ec0ff */
[----:B------:R3:W-:Y:S01]  /*6ad60*/  STSM.16.M88.4 [R41], R4 ;  /* 0x0000000429007844 */ /* 0x0007e20000000200 */
[----:B------:R-:W-:Y:S02]  /*6ad70*/  PRMT R72, R14, 0x3340, R1 ;  /* 0x000033400e487816 */ /* 0x000fe40000000001 */
[----:B------:R-:W-:Y:S02]  /*6ad80*/  SHF.R.U32.HI R14, RZ, 0x8, R66 ;  /* 0x00000008ff0e7819 */ /* 0x000fe40000011642 */
[----:B------:R-:W-:Y:S02]  /*6ad90*/  PRMT R67, R2, 0x3340, R11 ;  /* 0x0000334002437816 */ /* 0x000fe4000000000b */
[----:B------:R-:W-:-:S02]  /*6ada0*/  PRMT R69, R3, 0x3340, R12 ;  /* 0x0000334003457816 */ /* 0x000fc4000000000c */
[----:B------:R-:W-:Y:S02]  /*6adb0*/  SHF.R.U32.HI R3, RZ, 0x8, R63 ;  /* 0x00000008ff037819 */ /* 0x000fe4000001163f */
[----:B------:R-:W-:Y:S01]  /*6adc0*/  SHF.R.U32.HI R2, RZ, 0x8, R134 ;  /* 0x00000008ff027819 */ /* 0x000fe20000011686 */
[----:B------:R-:W4:Y:S01]  /*6add0*/  LDC.64 R62, c[0x0][0x228] ;  /* 0x00008a00ff3e7b82 */ /* 0x000f220000000a00 */
[----:B------:R-:W-:Y:S02]  /*6ade0*/  SHF.R.U32.HI R12, RZ, 0x8, R90 ;  /* 0x00000008ff0c7819 */ /* 0x000fe4000001165a */
[----:B------:R-:W-:Y:S02]  /*6adf0*/  LOP3.LUT R14, R14, 0xffff, RZ, 0xc0, !PT ;  /* 0x0000ffff0e0e7812 */ /* 0x000fe400078ec0ff */
[----:B------:R-:W-:Y:S02]  /*6ae00*/  SHF.R.U32.HI R11, RZ, 0x8, R88 ;  /* 0x00000008ff0b7819 */ /* 0x000fe40000011658 */
[----:B------:R-:W-:-:S02]  /*6ae10*/  LOP3.LUT R3, R3, 0xffff, RZ, 0xc0, !PT ;  /* 0x0000ffff03037812 */ /* 0x000fc400078ec0ff */
[----:B------:R-:W-:Y:S02]  /*6ae20*/  LOP3.LUT R2, R2, 0xffff, RZ, 0xc0, !PT ;  /* 0x0000ffff02027812 */ /* 0x000fe400078ec0ff */
[----:B------:R-:W-:Y:S02]  /*6ae30*/  LOP3.LUT R12, R12, 0xffff, RZ, 0xc0, !PT ;  /* 0x0000ffff0c0c7812 */ /* 0x000fe400078ec0ff */
[----:B------:R-:W-:Y:S02]  /*6ae40*/  PRMT R76, R14, 0x3340, R1 ;  /* 0x000033400e4c7816 */ /* 0x000fe40000000001 */
[----:B------:R-:W-:Y:S02]  /*6ae50*/  LOP3.LUT R24, R11, 0xffff, RZ, 0xc0, !PT ;  /* 0x0000ffff0b187812 */ /* 0x000fe400078ec0ff */
[----:B------:R-:W-:Y:S02]  /*6ae60*/  SHF.R.U32.HI R14, RZ, 0x8, R86 ;  /* 0x00000008ff0e7819 */ /* 0x000fe40000011656 */
[----:B------:R-:W-:-:S02]  /*6ae70*/  PRMT R11, R2, 0x3340, R3 ;  /* 0x00003340020b7816 */ /* 0x000fc40000000003 */
[----:B------:R-:W-:Y:S02]  /*6ae80*/  PRMT R12, R12, 0x3340, R1 ;  /* 0x000033400c0c7816 */ /* 0x000fe40000000001 */
[----:B------:R-:W-:Y:S02]  /*6ae90*/  PRMT R20, R20, 0x5410, R21 ;  /* 0x0000541014147816 */ /* 0x000fe40000000015 */
[----:B------:R-:W-:Y:S02]  /*6aea0*/  PRMT R37, R37, 0x5410, R64 ;  /* 0x0000541025257816 */ /* 0x000fe40000000040 */
[----:B---3--:R-:W-:Y:S02]  /*6aeb0*/  PRMT R4, R43, 0x5410, R68 ;  /* 0x000054102b047816 */ /* 0x008fe40000000044 */
[----:B------:R-:W-:Y:S02]  /*6aec0*/  PRMT R23, R22, 0x5410, R23 ;  /* 0x0000541016177816 */ /* 0x000fe40000000017 */
[----:B------:R-:W-:Y:S01]  /*6aed0*/  LOP3.LUT R28, R28, 0xffff, RZ, 0xc0, !PT ;  /* 0x0000ffff1c1c7812 */ /* 0x000fe200078ec0ff */
[----:B------:R-:W-:Y:S01]  /*6aee0*/  VIADD R5, R160, 0x2 ;  /* 0x00000002a0057836 */ /* 0x000fe20000000000 */
[----:B------:R-:W-:Y:S01]  /*6aef0*/  LOP3.LUT R58, R14, 0xffff, RZ, 0xc0, !PT ;  /* 0x0000ffff0e3a7812 */ /* 0x000fe200078ec0ff */
[----:B------:R-:W3:Y:S01]  /*6af00*/  LDC.64 R2, c[0x0][0x228] ;  /* 0x00008a00ff027b82 */ /* 0x000ee20000000a00 */
[----:B------:R-:W-:Y:S01]  /*6af10*/  PRMT R73, R11, 0x5410, R12 ;  /* 0x000054100b497816 */ /* 0x000fe2000000000c */
[----:B------:R-:W-:Y:S01]  /*6af20*/  VIADD R12, R160, 0x1f ;  /* 0x0000001fa00c7836 */ /* 0x000fe20000000000 */
[----:B------:R-:W-:-:S02]  /*6af30*/  PRMT R14, R56, 0x3340, R1 ;  /* 0x00003340380e7816 */ /* 0x000fc40000000001 */
[----:B------:R-:W-:Y:S02]  /*6af40*/  PRMT R66, R35, 0x5410, R152 ;  /* 0x0000541023427816 */ /* 0x000fe40000000098 */
[----:B------:R-:W-:Y:S01]  /*6af50*/  PRMT R43, R65, 0x5410, R14 ;  /* 0x00005410412b7816 */ /* 0x000fe2000000000e */
[----:B------:R-:W3:Y:S01]  /*6af60*/  LDC.64 R56, c[0x0][0x228] ;  /* 0x00008a00ff387b82 */ /* 0x000ee20000000a00 */
[----:B-1----:R-:W-:Y:S02]  /*6af70*/  ISETP.GE.AND P0, PT, R12, R61, PT ;  /* 0x0000003d0c00720c */ /* 0x002fe40003f06270 */
[----:B------:R-:W-:Y:S02]  /*6af80*/  PRMT R64, R20, 0x5210, R13 ;  /* 0x0000521014407816 */ /* 0x000fe4000000000d */
[----:B------:R-:W-:-:S03]  /*6af90*/  PRMT R66, R66, 0x5210, R15 ;  /* 0x0000521042427816 */ /* 0x000fc6000000000f */
[----:B------:R-:W-:Y:S01]  /*6afa0*/  BAR.SYNC.DEFER_BLOCKING 0x0 ;  /* 0x0000000000007b1d */ /* 0x000fe20000010000 */
[----:B------:R-:W-:Y:S02]  /*6afb0*/  PRMT R78, R58, 0x3340, R1 ;  /* 0x000033403a4e7816 */ /* 0x000fe40000000001 */
[----:B------:R-:W-:Y:S02]  /*6afc0*/  PRMT R72, R51, 0x5410, R72 ;  /* 0x0000541033487816 */ /* 0x000fe40000000048 */
[----:B------:R-:W-:-:S03]  /*6afd0*/  PRMT R51, R67, 0x5410, R78 ;  /* 0x0000541043337816 */ /* 0x000fc6000000004e */
[----:B------:R-:W1:Y:S01]  /*6afe0*/  LDC.64 R58, c[0x0][0x228] ;  /* 0x00008a00ff3a7b82 */ /* 0x000e620000000a00 */
[----:B------:R-:W1:Y:S01]  /*6aff0*/  LDS.128 R12, [R32] ;  /* 0x00000000200c7984 */ /* 0x000e620000000c00 */
[----:B------:R-:W-:Y:S02]  /*6b000*/  PRMT R65, R23, 0x5210, R42 ;  /* 0x0000521017417816 */ /* 0x000fe4000000002a */
[----:B------:R-:W-:-:S04]  /*6b010*/  PRMT R67, R37, 0x5210, R26 ;  /* 0x0000521025437816 */ /* 0x000fc8000000001a */
[----:B------:R-:W-:Y:S01]  /*6b020*/  BAR.SYNC.DEFER_BLOCKING 0x0 ;  /* 0x0000000000007b1d */ /* 0x000fe20000010000 */
[----:B------:R-:W-:Y:S02]  /*6b030*/  LOP3.LUT R7, R46, 0xffff, RZ, 0xc0, !PT ;  /* 0x0000ffff2e077812 */ /* 0x000fe400078ec0ff */
[----:B------:R-:W-:-:S03]  /*6b040*/  LOP3.LUT R21, R30, 0xffff, RZ, 0xc0, !PT ;  /* 0x0000ffff1e157812 */ /* 0x000fc600078ec0ff */
[----:B------:R-:W-:Y:S01]  /*6b050*/  STSM.16.M88.4 [R41], R64 ;  /* 0x0000004029007844 */ /* 0x000fe20000000200 */
[----:B------:R-:W-:Y:S02]  /*6b060*/  PRMT R35, R45, 0x5410, R156 ;  /* 0x000054102d237816 */ /* 0x000fe4000000009c */
[----:B------:R-:W-:Y:S02]  /*6b070*/  PRMT R6, R47, 0x5410, R70 ;  /* 0x000054102f067816 */ /* 0x000fe40000000046 */
[----:B------:R-:W-:Y:S02]  /*6b080*/  PRMT R45, R8, 0x4210, R7 ;  /* 0x00004210082d7816 */ /* 0x000fe40000000007 */
[----:B------:R-:W-:Y:S02]  /*6b090*/  PRMT R46, R9, 0x4210, R28 ;  /* 0x00004210092e7816 */ /* 0x000fe4000000001c */
[----:B------:R-:W-:Y:S01]  /*6b0a0*/  PRMT R47, R10, 0x4210, R21 ;  /* 0x000042100a2f7816 */ /* 0x000fe20000000015 */
[----:B------:R-:W-:Y:S01]  /*6b0b0*/  BAR.SYNC.DEFER_BLOCKING 0x0 ;  /* 0x0000000000007b1d */ /* 0x000fe20000010000 */
[----:B--2---:R-:W-:-:S02]  /*6b0c0*/  ISETP.GE.AND P2, PT, R5, R40, PT ;  /* 0x000000280500720c */ /* 0x004fc40003f46270 */
[----:B------:R-:W-:Y:S02]  /*6b0d0*/  LOP3.LUT R5, R44, 0xffff, RZ, 0xc0, !PT ;  /* 0x0000ffff2c057812 */ /* 0x000fe400078ec0ff */
[----:B------:R-:W-:-:S03]  /*6b0e0*/  PRMT R24, R24, 0x3340, R1 ;  /* 0x0000334018187816 */ /* 0x000fc60000000001 */
[----:B------:R-:W5:Y:S01]  /*6b0f0*/  LDC R40, c[0x0][0x244] ;  /* 0x00009100ff287b82 */ /* 0x000f620000000800 */
[----:B------:R-:W2:Y:S01]  /*6b100*/  LDS.128 R8, [R32] ;  /* 0x0000000020087984 */ /* 0x000ea20000000c00 */
[----:B------:R-:W-:Y:S02]  /*6b110*/  PRMT R44, R0, 0x4210, R5 ;  /* 0x00004210002c7816 */ /* 0x000fe40000000005 */
[----:B------:R-:W-:-:S04]  /*6b120*/  PRMT R154, R39, 0x5410, R154 ;  /* 0x00005410279a7816 */ /* 0x000fc8000000009a */
[----:B------:R-:W-:Y:S01]  /*6b130*/  BAR.SYNC.DEFER_BLOCKING 0x0 ;  /* 0x0000000000007b1d */ /* 0x000fe20000010000 */
[----:B------:R-:W-:Y:S02]  /*6b140*/  PRMT R74, R53, 0x5410, R74 ;  /* 0x00005410354a7816 */ /* 0x000fe4000000004a */
[----:B------:R-:W-:Y:S02]  /*6b150*/  PRMT R71, R6, 0x5210, R21 ;  /* 0x0000521006477816 */ /* 0x000fe40000000015 */
[----:B------:R-:W-:-:S03]  /*6b160*/  PRMT R70, R35, 0x5210, R28 ;  /* 0x0000521023467816 */ /* 0x000fc6000000001c */
[----:B------:R-:W1:Y:S01]  /*6b170*/  LDC R0, c[0x0][0x248] ;  /* 0x00009200ff007b82 */ /* 0x000e620000000800 */
[----:B------:R0:W-:Y:S01]  /*6b180*/  STSM.16.M88.4 [R41], R44 ;  /* 0x0000002c29007844 */ /* 0x0001e20000000200 */
[----:B------:R-:W-:Y:S02]  /*6b190*/  PRMT R53, R69, 0x5410, R24 ;  /* 0x0000541045357816 */ /* 0x000fe40000000018 */
[----:B------:R-:W-:Y:S02]  /*6b1a0*/  PRMT R68, R154, 0x5210, R5 ;  /* 0x000052109a447816 */ /* 0x000fe40000000005 */
[----:B------:R-:W-:Y:S02]  /*6b1b0*/  PRMT R69, R4, 0x5210, R7 ;  /* 0x0000521004457816 */ /* 0x000fe40000000007 */
[----:B------:R-:W-:Y:S06]  /*6b1c0*/  BAR.SYNC.DEFER_BLOCKING 0x0 ;  /* 0x0000000000007b1d */ /* 0x000fec0000010000 */
[----:B------:R-:W2:Y:S02]  /*6b1d0*/  LDS.128 R4, [R32] ;  /* 0x0000000020047984 */ /* 0x000ea40000000c00 */
[----:B------:R-:W-:Y:S01]  /*6b1e0*/  BAR.SYNC.DEFER_BLOCKING 0x0 ;  /* 0x0000000000007b1d */ /* 0x000fe20000010000 */
[----:B------:R-:W-:-:S05]  /*6b1f0*/  LOP3.LUT R21, R50, 0xffff, RZ, 0xc0, !PT ;  /* 0x0000ffff32157812 */ /* 0x000fca00078ec0ff */
[----:B------:R4:W-:Y:S01]  /*6b200*/  STSM.16.M88.4 [R41], R68 ;  /* 0x0000004429007844 */ /* 0x0009e20000000200 */
[--C-:B0-----:R-:W-:Y:S02]  /*6b210*/  PRMT R45, R16, 0x4210, R21.reuse ;  /* 0x00004210102d7816 */ /* 0x101fe40000000015 */
[----:B------:R-:W-:Y:S01]  /*6b220*/  PRMT R65, R72, 0x5210, R21 ;  /* 0x0000521048417816 */ /* 0x000fe20000000015 */
[----:B------:R-:W-:Y:S01]  /*6b230*/  BAR.SYNC.DEFER_BLOCKING 0x0 ;  /* 0x0000000000007b1d */ /* 0x000fe20000010000 */
[----:B------:R-:W-:Y:S02]  /*6b240*/  LOP3.LUT R48, R48, 0xffff, RZ, 0xc0, !PT ;  /* 0x0000ffff30307812 */ /* 0x000fe400078ec0ff */
[----:B------:R-:W-:Y:S02]  /*6b250*/  LOP3.LUT R33, R33, 0xffff, RZ, 0xc0, !PT ;  /* 0x0000ffff21217812 */ /* 0x000fe400078ec0ff */
[----:B------:R-:W-:Y:S02]  /*6b260*/  LOP3.LUT R34, R34, 0xffff, RZ, 0xc0, !PT ;  /* 0x0000ffff22227812 */ /* 0x000fe400078ec0ff */
[----:B------:R-:W-:-:S02]  /*6b270*/  PRMT R49, R49, 0x5410, R158 ;  /* 0x0000541031317816 */ /* 0x000fc4000000009e */
[----:B------:R-:W-:Y:S02]  /*6b280*/  PRMT R55, R55, 0x5410, R76 ;  /* 0x0000541037377816 */ /* 0x000fe4000000004c */
[----:B------:R-:W-:Y:S01]  /*6b290*/  LOP3.LUT R52, R52, 0xffff, RZ, 0xc0, !PT ;  /* 0x0000ffff34347812 */ /* 0x000fe200078ec0ff */
[----:B------:R-:W0:Y:S01]  /*6b2a0*/  LDC.64 R76, c[0x0][0x220] ;  /* 0x00008800ff4c7b82 */ /* 0x000e220000000a00 */
[----:B------:R-:W-:Y:S02]  /*6b2b0*/  LOP3.LUT R54, R54, 0xffff, RZ, 0xc0, !PT ;  /* 0x0000ffff36367812 */ /* 0x000fe400078ec0ff */
[----:B------:R-:W-:Y:S02]  /*6b2c0*/  LOP3.LUT R36, R36, 0xffff, RZ, 0xc0, !PT ;  /* 0x0000ffff24247812 */ /* 0x000fe400078ec0ff */
[----:B------:R-:W-:Y:S01]  /*6b2d0*/  LOP3.LUT R38, R38, 0xffff, RZ, 0xc0, !PT ;  /* 0x0000ffff26267812 */ /* 0x000fe200078ec0ff */
[----:B-----5:R-:W-:Y:S01]  /*6b2e0*/  IMAD R39, R157, R40, RZ ;  /* 0x000000289d277224 */ /* 0x020fe200078e02ff */
[----:B------:R-:W-:Y:S01]  /*6b2f0*/  ISETP.GE.AND P5, PT, R160, R81, PT ;  /* 0x00000051a000720c */ /* 0x000fe20003fa6270 */
[----:B----4-:R-:W4:Y:S01]  /*6b300*/  LDC.64 R70, c[0x0][0x228] ;  /* 0x00008a00ff467b82 */ /* 0x010f220000000a00 */
[----:B------:R-:W5:Y:S01]  /*6b310*/  LDS.128 R20, [R32] ;  /* 0x0000000020147984 */ /* 0x000f620000000c00 */
[----:B------:R-:W-:-:S02]  /*6b320*/  PRMT R44, R17, 0x4210, R48 ;  /* 0x00004210112c7816 */ /* 0x000fc40000000030 */
[----:B------:R-:W-:Y:S02]  /*6b330*/  PRMT R46, R18, 0x4210, R33 ;  /* 0x00004210122e7816 */ /* 0x000fe40000000021 */
[----:B------:R-:W-:Y:S02]  /*6b340*/  PRMT R47, R19, 0x4210, R34 ;  /* 0x00004210132f7816 */ /* 0x000fe40000000022 */
[----:B------:R-:W-:Y:S06]  /*6b350*/  BAR.SYNC.DEFER_BLOCKING 0x0 ;  /* 0x0000000000007b1d */ /* 0x000fec0000010000 */
[----:B------:R-:W-:Y:S02]  /*6b360*/  STSM.16.M88.4 [R41], R44 ;  /* 0x0000002c29007844 */ /* 0x000fe40000000200 */
[----:B------:R-:W-:Y:S01]  /*6b370*/  BAR.SYNC.DEFER_BLOCKING 0x0 ;  /* 0x0000000000007b1d */ /* 0x000fe20000010000 */
[----:B------:R-:W-:-:S02]  /*6b380*/  PRMT R64, R49, 0x5210, R48 ;  /* 0x0000521031407816 */ /* 0x000fc40000000030 */
[----:B------:R-:W-:-:S03]  /*6b390*/  PRMT R66, R74, 0x5210, R33 ;  /* 0x000052104a427816 */ /* 0x000fc60000000021 */
[----:B------:R-:W5:Y:S01]  /*6b3a0*/  LDS.128 R16, [R32] ;  /* 0x0000000020107984 */ /* 0x000f620000000c00 */
[----:B------:R-:W-:Y:S02]  /*6b3b0*/  PRMT R67, R55, 0x5210, R34 ;  /* 0x0000521037437816 */ /* 0x000fe40000000022 */
[----:B------:R-:W-:Y:S01]  /*6b3c0*/  PRMT R24, R25, 0x4210, R52 ;  /* 0x0000421019187816 */ /* 0x000fe20000000034 */
[----:B------:R-:W-:Y:S01]  /*6b3d0*/  BAR.SYNC.DEFER_BLOCKING 0x0 ;  /* 0x0000000000007b1d */ /* 0x000fe20000010000 */
[----:B------:R-:W-:Y:S02]  /*6b3e0*/  PRMT R25, R27, 0x4210, R54 ;  /* 0x000042101b197816 */ /* 0x000fe40000000036 */
[----:B------:R-:W-:Y:S02]  /*6b3f0*/  PRMT R26, R31, 0x4210, R36 ;  /* 0x000042101f1a7816 */ /* 0x000fe40000000024 */
[----:B------:R-:W-:Y:S02]  /*6b400*/  ISETP.GE.AND P3, PT, R155, R62, PT ;  /* 0x0000003e9b00720c */ /* 0x000fe40003f66270 */
[----:B---3--:R-:W-:Y:S01]  /*6b410*/  ISETP.LT.AND P1, PT, R159, R2, !P5 ;  /* 0x000000029f00720c */ /* 0x008fe20006f21270 */
[----:B------:R-:W-:Y:S01]  /*6b420*/  IMAD R49, R155, R40, RZ ;  /* 0x000000289b317224 */ /* 0x000fe200078e02ff */
[----:B------:R-:W-:Y:S01]  /*6b430*/  ISETP.GE.AND P4, PT, R157, R80, PT ;  /* 0x000000509d00720c */ /* 0x000fe20003f86270 */
[----:B------:R-:W3:Y:S01]  /*6b440*/  LDC.64 R34, c[0x0][0x228] ;  /* 0x00008a00ff227b82 */ /* 0x000ee20000000a00 */
[----:B------:R1:W-:Y:S01]  /*6b450*/  STSM.16.M88.4 [R41], R64 ;  /* 0x0000004029007844 */ /* 0x0003e20000000200 */
[----:B------:R-:W-:-:S06]  /*6b460*/  PRMT R27, R29, 0x4210, R38 ;  /* 0x000042101d1b7816 */ /* 0x000fcc0000000026 */
[----:B------:R-:W-:Y:S06]  /*6b470*/  BAR.SYNC.DEFER_BLOCKING 0x0 ;  /* 0x0000000000007b1d */ /* 0x000fec0000010000 */
[----:B------:R-:W5:Y:S02]  /*6b480*/  LDS.128 R28, [R32] ;  /* 0x00000000201c7984 */ /* 0x000f640000000c00 */
[----:B------:R-:W-:Y:S06]  /*6b490*/  BAR.SYNC.DEFER_BLOCKING 0x0 ;  /* 0x0000000000007b1d */ /* 0x000fec0000010000 */
[----:B------:R-:W-:Y:S02]  /*6b4a0*/  STSM.16.M88.4 [R41], R24 ;  /* 0x0000001829007844 */ /* 0x000fe40000000200 */
[----:B------:R-:W-:Y:S01]  /*6b4b0*/  BAR.SYNC.DEFER_BLOCKING 0x0 ;  /* 0x0000000000007b1d */ /* 0x000fe20000010000 */
[----:B-1----:R-:W-:-:S02]  /*6b4c0*/  PRMT R64, R43, 0x5210, R52 ;  /* 0x000052102b407816 */ /* 0x002fc40000000034 */
[----:B------:R-:W-:Y:S02]  /*6b4d0*/  PRMT R65, R51, 0x5210, R54 ;  /* 0x0000521033417816 */ /* 0x000fe40000000036 */
[----:B------:R-:W-:-:S03]  /*6b4e0*/  PRMT R66, R53, 0x5210, R36 ;  /* 0x0000521035427816 */ /* 0x000fc60000000024 */
[----:B------:R-:W1:Y:S01]  /*6b4f0*/  LDC.64 R42, c[0x0][0x228] ;  /* 0x00008a00ff2a7b82 */ /* 0x000e620000000a00 */
[----:B------:R-:W5:Y:S01]  /*6b500*/  LDS.128 R24, [R32] ;  /* 0x0000000020187984 */ /* 0x000f620000000c00 */
[----:B------:R-:W-:Y:S02]  /*6b510*/  PRMT R67, R73, 0x5210, R38 ;  /* 0x0000521049437816 */ /* 0x000fe40000000026 */
[----:B------:R-:W-:-:S04]  /*6b520*/  ISETP.LT.AND P3, PT, R160, R57, !P3 ;  /* 0x00000039a000720c */ /* 0x000fc80005f61270 */
[----:B------:R-:W-:Y:S01]  /*6b530*/  BAR.SYNC.DEFER_BLOCKING 0x0 ;  /* 0x0000000000007b1d */ /* 0x000fe20000010000 */
[----:B------:R-:W-:Y:S01]  /*6b540*/  IMAD R57, R160, R0, RZ ;  /* 0x00000000a0397224 */ /* 0x000fe200078e02ff */
[----:B0-----:R-:W-:-:S04]  /*6b550*/  IADD3 R2, P6, R39, R76, RZ ;  /* 0x0000004c27027210 */ /* 0x001fc80007fde0ff */
[----:B------:R-:W-:Y:S02]  /*6b560*/  LEA.HI.X.SX32 R33, R39, R77, 0x1, P6 ;  /* 0x0000004d27217211 */ /* 0x000fe400030f0eff */
[----:B------:R-:W-:Y:S02]  /*6b570*/  ISETP.LT.AND P4, PT, R160, R59, !P4 ;  /* 0x0000003ba000720c */ /* 0x000fe40006781270 */
[----:B------:R-:W-:Y:S01]  /*6b580*/  PRMT R55, R12, 0x7770, RZ ;  /* 0x000077700c377816 */ /* 0x000fe200000000ff */
[----:B------:R-:W-:Y:S01]  /*6b590*/  IMAD R52, R40, 0x100, R39 ;  /* 0x0000010028347824 */ /* 0x000fe200078e0227 */
[----:B------:R-:W-:Y:S01]  /*6b5a0*/  SHF.R.S32.HI R61, RZ, 0x1f, R57 ;  /* 0x0000001fff3d7819 */ /* 0x000fe20000011439 */
[----:B------:R-:W0:Y:S01]  /*6b5b0*/  LDC.64 R36, c[0x0][0x228] ;  /* 0x00008a00ff247b82 */ /* 0x000e220000000a00 */
[----:B------:R-:W-:Y:S01]  /*6b5c0*/  IADD3 R44, P6, R57, R2, RZ ;  /* 0x00000002392c7210 */ /* 0x000fe20007fde0ff */
[----:B------:R2:W-:Y:S04]  /*6b5d0*/  STSM.16.M88.4 [R41], R64 ;  /* 0x0000004029007844 */ /* 0x0005e80000000200 */
[----:B------:R-:W-:Y:S01]  /*6b5e0*/  IMAD.X R45, R61, 0x1, R33, P6 ;  /* 0x000000013d2d7824 */ /* 0x000fe200030e0621 */
[----:B------:R-:W-:Y:S01]  /*6b5f0*/  PRMT R59, R12, 0x7771, RZ ;  /* 0x000077710c3b7816 */ /* 0x000fe200000000ff */
[----:B------:R-:W4:Y:S08]  /*6b600*/  LDC.64 R38, c[0x0][0x228] ;  /* 0x00008a00ff267b82 */ /* 0x000f300000000a00 */
[----:B------:R-:W-:Y:S01]  /*6b610*/  BAR.SYNC.DEFER_BLOCKING 0x0 ;  /* 0x0000000000007b1d */ /* 0x000fe20000010000 */
[----:B------:R-:W-:-:S04]  /*6b620*/  IADD3 R48, P6, R49, R76, RZ ;  /* 0x0000004c31307210 */ /* 0x000fc80007fde0ff */
[----:B------:R-:W-:Y:S02]  /*6b630*/  LEA.HI.X.SX32 R49, R49, R77, 0x1, P6 ;  /* 0x0000004d31317211 */ /* 0x000fe400030f0eff */
[----:B------:R-:W-:-:S05]  /*6b640*/  IADD3 R46, P6, R57, R48, RZ ;  /* 0x00000030392e7210 */ /* 0x000fca0007fde0ff */
[----:B------:R-:W-:Y:S02]  /*6b650*/  IMAD.X R47, R61, 0x1, R49, P6 ;  /* 0x000000013d2f7824 */ /* 0x000fe400030e0631 */
[----:B------:R-:W-:Y:S02]  /*6b660*/  IMAD R53, R40, 0x80, R52 ;  /* 0x0000008028357824 */ /* 0x000fe400078e0234 */
[----:B------:R-:W-:Y:S01]  /*6b670*/  VIADD R62, R160, 0x1 ;  /* 0x00000001a03e7836 */ /* 0x000fe20000000000 */
[----:B--2---:R-:W2:Y:S01]  /*6b680*/  LDC.64 R40, c[0x0][0x228] ;  /* 0x00008a00ff287b82 */ /* 0x004ea20000000a00 */
[----:B------:R3:W-:Y:S04]  /*6b690*/  @P4 STG.E.U8 desc[UR60][R44.64], R55 ;  /* 0x000000372c004986 */ /* 0x0007e8000c10113c */
[----:B------:R5:W-:Y:S01]  /*6b6a0*/  @P3 STG.E.U8 desc[UR60][R46.64], R59 ;  /* 0x0000003b2e003986 */ /* 0x000be2000c10113c */
[----:B------:R-:W-:-:S02]  /*6b6b0*/  IADD3 R50, P3, R52, R76, RZ ;  /* 0x0000004c34327210 */ /* 0x000fc40007f7e0ff */
[----:B------:R-:W-:Y:S02]  /*6b6c0*/  IADD3 R51, P4, R53, R76, RZ ;  /* 0x0000004c35337210 */ /* 0x000fe40007f9e0ff */
[----:B------:R-:W-:Y:S02]  /*6b6d0*/  LEA.HI.X.SX32 R52, R52, R77, 0x1, P3 ;  /* 0x0000004d34347211 */ /* 0x000fe400018f0eff */
[----:B------:R-:W-:Y:S01]  /*6b6e0*/  IADD3 R54, P6, R57, R50, RZ ;  /* 0x0000003239367210 */ /* 0x000fe20007fde0ff */
[----:B---3--:R-:W3:Y:S01]  /*6b6f0*/  LDC.64 R44, c[0x0][0x228] ;  /* 0x00008a00ff2c7b82 */ /* 0x008ee20000000a00 */
[----:B------:R-:W-:Y:S02]  /*6b700*/  ISETP.GE.AND P3, PT, R62, R63, PT ;  /* 0x0000003f3e00720c */ /* 0x000fe40003f66270 */
[----:B------:R-:W-:Y:S01]  /*6b710*/  ISETP.LT.AND P5, PT, R153, R34, !P5 ;  /* 0x000000229900720c */ /* 0x000fe20006fa1270 */
[----:B------:R-:W-:Y:S01]  /*6b720*/  IMAD.X R55, R61, 0x1, R52, P6 ;  /* 0x000000013d377824 */ /* 0x000fe200030e0634 */
[----:B------:R-:W-:-:S02]  /*6b730*/  LEA.HI.X.SX32 R34, R53, R77, 0x1, P4 ;  /* 0x0000004d35227211 */ /* 0x000fc400020f0eff */
[C---:B------:R-:W-:Y:S01]  /*6b740*/  IADD3 R62, P6, R57.reuse, R51, RZ ;  /* 0x00000033393e7210 */ /* 0x040fe20007fde0ff */
[----:B------:R-:W-:Y:S01]  /*6b750*/  IMAD.IADD R57, R57, 0x1, R0 ;  /* 0x0000000139397824 */ /* 0x000fe200078e0200 */
[----:B-1----:R-:W-:Y:S02]  /*6b760*/  ISETP.LT.AND P4, PT, R157, R42, !P3 ;  /* 0x0000002a9d00720c */ /* 0x002fe40005f81270 */
[C---:B-----5:R-:W-:Y:S01]  /*6b770*/  PRMT R47, R12.reuse, 0x7772, RZ ;  /* 0x000077720c2f7816 */ /* 0x060fe200000000ff */
[----:B------:R-:W-:Y:S01]  /*6b780*/  IMAD.X R63, R61, 0x1, R34, P6 ;  /* 0x000000013d3f7824 */ /* 0x000fe200030e0622 */
[----:B------:R-:W-:Y:S02]  /*6b790*/  PRMT R53, R12, 0x7773, RZ ;  /* 0x000077730c357816 */ /* 0x000fe400000000ff */
[----:B------:R-:W-:Y:S01]  /*6b7a0*/  PRMT R69, R8, 0x7770, RZ ;  /* 0x0000777008457816 */ /* 0x000fe200000000ff */
[C---:B------:R-:W-:Y:S01]  /*6b7b0*/  IMAD.IADD R59, R57.reuse, 0x1, R0 ;  /* 0x00000001393b7824 */ /* 0x040fe200078e0200 */
[----:B------:R-:W-:Y:S01]  /*6b7c0*/  SHF.R.S32.HI R12, RZ, 0x1f, R57 ;  /* 0x0000001fff0c7819 */ /* 0x000fe20000011439 */
[----:B------:R-:W1:Y:S01]  /*6b7d0*/  LDC R42, c[0x0][0x228] ;  /* 0x00008a00ff2a7b82 */ /* 0x000e620000000800 */
[----:B------:R-:W-:Y:S01]  /*6b7e0*/  IADD3 R64, P6, R57, R2, RZ ;  /* 0x0000000239407210 */ /* 0x000fe20007fde0ff */
[----:B------:R5:W-:Y:S01]  /*6b7f0*/  @P1 STG.E.U8 desc[UR60][R54.64], R47 ;  /* 0x0000002f36001986 */ /* 0x000be2000c10113c */
[----:B0-----:R-:W-:-:S03]  /*6b800*/  ISETP.LT.AND P1, PT, R155, R36, !P3 ;  /* 0x000000249b00720c */ /* 0x001fc60005f21270 */
[----:B------:R-:W-:Y:S01]  /*6b810*/  IMAD.X R65, R12, 0x1, R33, P6 ;  /* 0x000000010c417824 */ /* 0x000fe200030e0621 */
[----:B------:R0:W-:Y:S01]  /*6b820*/  @P5 STG.E.U8 desc[UR60][R62.64], R53 ;  /* 0x000000353e005986 */ /* 0x0001e2000c10113c */
[----:B----4-:R-:W-:Y:S02]  /*6b830*/  ISETP.LT.AND P5, PT, R159, R38, !P3 ;  /* 0x000000269f00720c */ /* 0x010fe40005fa1270 */
[----:B------:R-:W4:Y:S01]  /*6b840*/  LDC R38, c[0x0][0x22c] ;  /* 0x00008b00ff267b82 */ /* 0x000f220000000800 */
[----:B------:R3:W-:Y:S01]  /*6b850*/  @P4 STG.E.U8 desc[UR60][R64.64], R69 ;  /* 0x0000004540004986 */ /* 0x0007e2000c10113c */
[C---:B------:R-:W-:Y:S02]  /*6b860*/  IADD3 R66, P4, R57.reuse, R50, RZ ;  /* 0x0000003239427210 */ /* 0x040fe40007f9e0ff */
[----:B-----5:R-:W-:-:S04]  /*6b870*/  IADD3 R54, P6, R57, R48, RZ ;  /* 0x0000003039367210 */ /* 0x020fc80007fde0ff */
[----:B------:R-:W5:Y:S01]  /*6b880*/  LDC.64 R46, c[0x0][0x228] ;  /* 0x00008a00ff2e7b82 */ /* 0x000f620000000a00 */
[----:B------:R-:W-:Y:S01]  /*6b890*/  IMAD.X R55, R12, 0x1, R49, P6 ;  /* 0x000000010c377824 */ /* 0x000fe200030e0631 */
[----:B------:R-:W-:Y:S01]  /*6b8a0*/  PRMT R61, R8, 0x7771, RZ ;  /* 0x00007771083d7816 */ /* 0x000fe200000000ff */
[----:B------:R-:W-:Y:S01]  /*6b8b0*/  IMAD.X R67, R12, 0x1, R52, P4 ;  /* 0x000000010c437824 */ /* 0x000fe200020e0634 */
[----:B0-----:R-:W-:Y:S02]  /*6b8c0*/  PRMT R53, R8, 0x7772, RZ ;  /* 0x0000777208357816 */ /* 0x001fe400000000ff */
[----:B--2---:R-:W-:Y:S01]  /*6b8d0*/  ISETP.LT.AND P3, PT, R153, R40, !P3 ;  /* 0x000000289900720c */ /* 0x004fe20005f61270 */
[----:B------:R0:W-:Y:S01]  /*6b8e0*/  @P1 STG.E.U8 desc[UR60][R54.64], R61 ;  /* 0x0000003d36001986 */ /* 0x0001e2000c10113c */
[----:B---3--:R-:W-:Y:S02]  /*6b8f0*/  ISETP.LT.AND P4, PT, R157, R44, !P2 ;  /* 0x0000002c9d00720c */ /* 0x008fe40005781270 */
[----:B------:R-:W-:Y:S01]  /*6b900*/  IADD3 R62, P1, R57, R51, RZ ;  /* 0x00000033393e7210 */ /* 0x000fe20007f3e0ff */
[----:B------:R2:W-:Y:S01]  /*6b910*/  @P5 STG.E.U8 desc[UR60][R66.64], R53 ;  /* 0x0000003542005986 */ /* 0x0005e2000c10113c */
[----:B------:R-:W-:-:S02]  /*6b920*/  SHF.R.S32.HI R36, RZ, 0x1f, R59 ;  /* 0x0000001fff247819 */ /* 0x000fc4000001143b */
[----:B------:R-:W-:Y:S01]  /*6b930*/  ISETP.LT.AND P6, PT, R153, R60, !P2 ;  /* 0x0000003c9900720c */ /* 0x000fe200057c1270 */
[----:B------:R-:W-:Y:S01]  /*6b940*/  VIADD R40, R160, 0x1e ;  /* 0x0000001ea0287836 */ /* 0x000fe20000000000 */
[----:B------:R-:W-:Y:S01]  /*6b950*/  IADD3 R64, P5, R59, R2, RZ ;  /* 0x000000023b407210 */ /* 0x000fe20007fbe0ff */
[----:B------:R-:W-:Y:S01]  /*6b960*/  IMAD.X R63, R12, 0x1, R34, P1 ;  /* 0x000000010c3f7824 */ /* 0x000fe200008e0622 */
[----:B------:R-:W-:Y:S01]  /*6b970*/  PRMT R57, R8, 0x7773, RZ ;  /* 0x0000777308397816 */ /* 0x000fe200000000ff */
[----:B0-----:R-:W-:Y:S01]  /*6b980*/  VIADD R61, R160, 0x3 ;  /* 0x00000003a03d7836 */ /* 0x001fe20000000000 */
[----:B------:R-:W0:Y:S01]  /*6b990*/  LDC R44, c[0x0][0x228] ;  /* 0x00008a00ff2c7b82 */ /* 0x000e220000000800 */
[----:B------:R-:W-:Y:S01]  /*6b9a0*/  IMAD.X R65, R36, 0x1, R33, P5 ;  /* 0x0000000124417824 */ /* 0x000fe200028e0621 */
[----:B------:R-:W-:Y:S02]  /*6b9b0*/  ISETP.LT.AND P5, PT, R159, R70, !P2 ;  /* 0x000000469f00720c */ /* 0x000fe400057a1270 */
[----:B--2---:R-:W-:Y:S01]  /*6b9c0*/  PRMT R53, R13, 0x7770, RZ ;  /* 0x000077700d357816 */ /* 0x004fe200000000ff */
[----:B------:R2:W-:Y:S01]  /*6b9d0*/  @P3 STG.E.U8 desc[UR60][R62.64], R57 ;  /* 0x000000393e003986 */ /* 0x0005e2000c10113c */
[----:B-----5:R-:W-:-:S02]  /*6b9e0*/  ISETP.LT.AND P2, PT, R155, R46, !P2 ;  /* 0x0000002e9b00720c */ /* 0x020fc40005741270 */
[C---:B------:R-:W-:Y:S01]  /*6b9f0*/  IADD3 R54, P3, R59.reuse, R48, RZ ;  /* 0x000000303b367210 */ /* 0x040fe20007f7e0ff */
[----:B------:R3:W-:Y:S01]  /*6ba00*/  @P4 STG.E.U8 desc[UR60][R64.64], R53 ;  /* 0x0000003540004986 */ /* 0x0007e2000c10113c */
[----:B------:R-:W-:Y:S01]  /*6ba10*/  IADD3 R60, P4, R59, R50, RZ ;  /* 0x000000323b3c7210 */ /* 0x000fe20007f9e0ff */
[----:B------:R-:W5:Y:S01]  /*6ba20*/  LDC R46, c[0x0][0x228] ;  /* 0x00008a00ff2e7b82 */ /* 0x000f620000000800 */
[----:B------:R-:W-:Y:S01]  /*6ba30*/  ISETP.GE.AND P1, PT, R40, R71, PT ;  /* 0x000000472800720c */ /* 0x000fe20003f26270 */
[C---:B------:R-:W-:Y:S01]  /*6ba40*/  IMAD.X R55, R36.reuse, 0x1, R49, P3 ;  /* 0x0000000124377824 */ /* 0x040fe200018e0631 */
[----:B------:R-:W-:Y:S02]  /*6ba50*/  PRMT R67, R13, 0x7771, RZ ;  /* 0x000077710d437816 */ /* 0x000fe400000000ff */
[----:B----4-:R-:W-:Y:S01]  /*6ba60*/  ISETP.GE.AND P3, PT, R61, R38, PT ;  /* 0x000000263d00720c */ /* 0x010fe20003f66270 */
[----:B------:R-:W-:Y:S02]  /*6ba70*/  IMAD.X R61, R36, 0x1, R52, P4 ;  /* 0x00000001243d7824 */ /* 0x000fe400020e0634 */
[----:B------:R-:W4:Y:S01]  /*6ba80*/  LDC R40, c[0x0][0x228] ;  /* 0x00008a00ff287b82 */ /* 0x000f220000000800 */
[----:B--2---:R-:W-:Y:S01]  /*6ba90*/  PRMT R57, R13, 0x7772, RZ ;  /* 0x000077720d397816 */ /* 0x004fe200000000ff */
[----:B------:R2:W-:Y:S01]  /*6baa0*/  @P2 STG.E.U8 desc[UR60][R54.64], R67 ;  /* 0x0000004336002986 */ /* 0x0005e2000c10113c */
[----:B------:R-:W-:Y:S01]  /*6bab0*/  ISETP.LT.AND P4, PT, R157, R58, !P3 ;  /* 0x0000003a9d00720c */ /* 0x000fe20005f81270 */
[----:B---3--:R-:W-:-:S02]  /*6bac0*/  IMAD.IADD R53, R59, 0x1, R0 ;  /* 0x000000013b357824 */ /* 0x008fc400078e0200 */
[----:B------:R3:W-:Y:S01]  /*6bad0*/  @P5 STG.E.U8 desc[UR60][R60.64], R57 ;  /* 0x000000393c005986 */ /* 0x0007e2000c10113c */
[----:B------:R-:W-:Y:S01]  /*6bae0*/  IADD3 R58, P5, R59, R51, RZ ;  /* 0x000000333b3a7210 */ /* 0x000fe20007fbe0ff */
[----:B------:R-:W1:Y:S01]  /*6baf0*/  LDC R38, c[0x0][0x22c] ;  /* 0x00008b00ff267b82 */ /* 0x000e620000000800 */
[----:B------:R-:W-:Y:S02]  /*6bb00*/  SHF.R.S32.HI R8, RZ, 0x1f, R53 ;  /* 0x0000001fff087819 */ /* 0x000fe40000011435 */
[----:B------:R-:W-:Y:S01]  /*6bb10*/  IADD3 R12, P2, R53, R2, RZ ;  /* 0x00000002350c7210 */ /* 0x000fe20007f5e0ff */
[----:B------:R-:W-:-:S04]  /*6bb20*/  IMAD.X R59, R36, 0x1, R34, P5 ;  /* 0x00000001243b7824 */ /* 0x000fc800028e0622 */
[----:B------:R-:W5:Y:S01]  /*6bb30*/  LDC R36, c[0x0][0x228] ;  /* 0x00008a00ff247b82 */ /* 0x000f620000000800 */
[----:B------:R-:W-:Y:S01]  /*6bb40*/  PRMT R63, R13, 0x7773, RZ ;  /* 0x000077730d3f7816 */ /* 0x000fe200000000ff */
[----:B------:R-:W-:Y:S01]  /*6bb50*/  IMAD.X R13, R8, 0x1, R33, P2 ;  /* 0x00000001080d7824 */ /* 0x000fe200010e0621 */
[----:B------:R-:W-:Y:S02]  /*6bb60*/  PRMT R65, R9, 0x7770, RZ ;  /* 0x0000777009417816 */ /* 0x000fe400000000ff */
[----:B------:R-:W-:Y:S01]  /*6bb70*/  ISETP.LT.AND P5, PT, R155, R56, !P3 ;  /* 0x000000389b00720c */ /* 0x000fe20005fa1270 */
[----:B------:R0:W-:Y:S01]  /*6bb80*/  @P6 STG.E.U8 desc[UR60][R58.64], R63 ;  /* 0x0000003f3a006986 */ /* 0x0001e2000c10113c */
[----:B----4-:R-:W-:-:S03]  /*6bb90*/  ISETP.LT.AND P2, PT, R159, R40, !P3 ;  /* 0x000000289f00720c */ /* 0x010fc60005f41270 */
[----:B------:R4:W-:Y:S01]  /*6bba0*/  @P4 STG.E.U8 desc[UR60][R12.64], R65 ;  /* 0x000000410c004986 */ /* 0x0009e2000c10113c */
[C---:B--2---:R-:W-:Y:S01]  /*6bbb0*/  IADD3 R54, P4, R53.reuse, R48, RZ ;  /* 0x0000003035367210 */ /* 0x044fe20007f9e0ff */
[----:B------:R-:W2:Y:S01]  /*6bbc0*/  LDC R40, c[0x0][0x228] ;  /* 0x00008a00ff287b82 */ /* 0x000ea20000000800 */
[----:B---3--:R-:W-:Y:S01]  /*6bbd0*/  VIADD R57, R160, 0x4 ;  /* 0x00000004a0397836 */ /* 0x008fe20000000000 */
[----:B------:R-:W-:Y:S02]  /*6bbe0*/  IADD3 R56, P6, R53, R50, RZ ;  /* 0x0000003235387210 */ /* 0x000fe40007fde0ff */
[C---:B------:R-:W-:Y:S01]  /*6bbf0*/  IMAD.X R55, R8.reuse, 0x1, R49, P4 ;  /* 0x0000000108377824 */ /* 0x040fe200020e0631 */
[----:B------:R-:W-:Y:S02]  /*6bc00*/  PRMT R61, R9, 0x7771, RZ ;  /* 0x00007771093d7816 */ /* 0x000fe400000000ff */
[----:B-1----:R-:W-:Y:S01]  /*6bc10*/  ISETP.GE.AND P4, PT, R57, R38, PT ;  /* 0x000000263900720c */ /* 0x002fe20003f86270 */
[C---:B------:R-:W-:Y:S01]  /*6bc20*/  IMAD.X R57, R8.reuse, 0x1, R52, P6 ;  /* 0x0000000108397824 */ /* 0x040fe200030e0634 */
[----:B0-----:R-:W-:Y:S01]  /*6bc30*/  PRMT R59, R9, 0x7772, RZ ;  /* 0x00007772093b7816 */ /* 0x001fe200000000ff */
[----:B------:R-:W0:Y:S01]  /*6bc40*/  LDC R38, c[0x0][0x22c] ;  /* 0x00008b00ff267b82 */ /* 0x000e220000000800 */
[C---:B----4-:R-:W-:Y:S01]  /*6bc50*/  IADD3 R12, P6, R53.reuse, R51, RZ ;  /* 0x00000033350c7210 */ /* 0x050fe20007fde0ff */
[----:B------:R-:W-:Y:S01]  /*6bc60*/  IMAD.IADD R53, R53, 0x1, R0 ;  /* 0x0000000135357824 */ /* 0x000fe200078e0200 */
[----:B------:R-:W-:Y:S01]  /*6bc70*/  ISETP.LT.AND P3, PT, R153, R42, !P3 ;  /* 0x0000002a9900720c */ /* 0x000fe20005f61270 */
[----:B------:R1:W-:Y:S01]  /*6bc80*/  @P5 STG.E.U8 desc[UR60][R54.64], R61 ;  /* 0x0000003d36005986 */ /* 0x0003e2000c10113c */
[----:B------:R-:W-:Y:S01]  /*6bc90*/  ISETP.LT.AND P5, PT, R157, R44, !P4 ;  /* 0x0000002c9d00720c */ /* 0x000fe200067a1270 */
[----:B------:R-:W-:-:S02]  /*6bca0*/  IMAD.X R13, R8, 0x1, R34, P6 ;  /* 0x00000001080d7824 */ /* 0x000fc400030e0622 */
[----:B------:R-:W3:Y:S01]  /*6bcb0*/  LDC R42, c[0x0][0x228] ;  /* 0x00008a00ff2a7b82 */ /* 0x000ee20000000800 */
[----:B------:R4:W-:Y:S01]  /*6bcc0*/  @P2 STG.E.U8 desc[UR60][R56.64], R59 ;  /* 0x0000003b38002986 */ /* 0x0009e2000c10113c */
[----:B-----5:R-:W-:Y:S02]  /*6bcd0*/  ISETP.LT.AND P2, PT, R155, R36, !P4 ;  /* 0x000000249b00720c */ /* 0x020fe40006741270 */
[----:B------:R-:W-:Y:S02]  /*6bce0*/  SHF.R.S32.HI R36, RZ, 0x1f, R53 ;  /* 0x0000001fff247819 */ /* 0x000fe40000011435 */
[----:B------:R-:W-:Y:S02]  /*6bcf0*/  IADD3 R8, P6, R53, R2, RZ ;  /* 0x0000000235087210 */ /* 0x000fe40007fde0ff */
[----:B------:R-:W5:Y:S01]  /*6bd00*/  LDC R44, c[0x0][0x228] ;  /* 0x00008a00ff2c7b82 */ /* 0x000f620000000800 */
[----:B-1----:R-:W-:Y:S02]  /*6bd10*/  PRMT R61, R9, 0x7773, RZ ;  /* 0x00007773093d7816 */ /* 0x002fe400000000ff */
[----:B------:R-:W-:Y:S01]  /*6bd20*/  IMAD.X R9, R36, 0x1, R33, P6 ;  /* 0x0000000124097824 */ /* 0x000fe200030e0621 */
[----:B------:R-:W-:-:S02]  /*6bd30*/  PRMT R63, R14, 0x7770, RZ ;  /* 0x000077700e3f7816 */ /* 0x000fc400000000ff */
[----:B------:R-:W-:Y:S01]  /*6bd40*/  @P3 STG.E.U8 desc[UR60][R12.64], R61 ;  /* 0x0000003d0c003986 */ /* 0x000fe2000c10113c */
[----:B--2---:R-:W-:Y:S01]  /*6bd50*/  ISETP.LT.AND P3, PT, R159, R40, !P4 ;  /* 0x000000289f00720c */ /* 0x004fe20006761270 */
[----:B----4-:R-:W-:Y:S01]  /*6bd60*/  VIADD R57, R160, 0x5 ;  /* 0x00000005a0397836 */ /* 0x010fe20000000000 */
[----:B------:R-:W1:Y:S01]  /*6bd70*/  LDC R40, c[0x0][0x228] ;  /* 0x00008a00ff287b82 */ /* 0x000e620000000800 */
[----:B------:R2:W-:Y:S01]  /*6bd80*/  @P5 STG.E.U8 desc[UR60][R8.64], R63 ;  /* 0x0000003f08005986 */ /* 0x0005e2000c10113c */
[C---:B------:R-:W-:Y:S02]  /*6bd90*/  IADD3 R54, P5, R53.reuse, R48, RZ ;  /* 0x0000003035367210 */ /* 0x040fe40007fbe0ff */
[----:B------:R-:W-:Y:S02]  /*6bda0*/  IADD3 R56, P6, R53, R50, RZ ;  /* 0x0000003235387210 */ /* 0x000fe40007fde0ff */
[----:B------:R-:W-:Y:S01]  /*6bdb0*/  PRMT R59, R14, 0x7771, RZ ;  /* 0x000077710e3b7816 */ /* 0x000fe200000000ff */
[C---:B------:R-:W-:Y:S01]  /*6bdc0*/  IMAD.X R55, R36.reuse, 0x1, R49, P5 ;  /* 0x0000000124377824 */ /* 0x040fe200028e0631 */
[----:B0-----:R-:W-:Y:S01]  /*6bdd0*/  ISETP.GE.AND P5, PT, R57, R38, PT ;  /* 0x000000263900720c */ /* 0x001fe20003fa6270 */
[----:B------:R-:W-:Y:S01]  /*6bde0*/  IMAD.X R57, R36, 0x1, R52, P6 ;  /* 0x0000000124397824 */ /* 0x000fe200030e0634 */
[----:B------:R-:W0:Y:S01]  /*6bdf0*/  LDC R38, c[0x0][0x22c] ;  /* 0x00008b00ff267b82 */ /* 0x000e220000000800 */
[----:B---3--:R-:W-:-:S02]  /*6be00*/  ISETP.LT.AND P4, PT, R153, R42, !P4 ;  /* 0x0000002a9900720c */ /* 0x008fc40006781270 */
[C---:B--2---:R-:W-:Y:S01]  /*6be10*/  IADD3 R8, P6, R53.reuse, R51, RZ ;  /* 0x0000003335087210 */ /* 0x044fe20007fde0ff */
[----:B------:R-:W-:Y:S01]  /*6be20*/  IMAD.IADD R53, R53, 0x1, R0 ;  /* 0x0000000135357824 */ /* 0x000fe200078e0200 */
[----:B------:R2:W-:Y:S01]  /*6be30*/  @P2 STG.E.U8 desc[UR60][R54.64], R59 ;  /* 0x0000003b36002986 */ /* 0x0005e2000c10113c */
[----:B-----5:R-:W-:Y:S02]  /*6be40*/  ISETP.LT.AND P2, PT, R157, R44, !P5 ;  /* 0x0000002c9d00720c */ /* 0x020fe40006f41270 */
[----:B------:R-:W3:Y:S01]  /*6be50*/  LDC R42, c[0x0][0x228] ;  /* 0x00008a00ff2a7b82 */ /* 0x000ee20000000800 */
[----:B------:R-:W-:Y:S01]  /*6be60*/  PRMT R61, R14, 0x7772, RZ ;  /* 0x000077720e3d7816 */ /* 0x000fe200000000ff */
[----:B------:R-:W-:Y:S01]  /*6be70*/  IMAD.X R9, R36, 0x1, R34, P6 ;  /* 0x0000000124097824 */ /* 0x000fe200030e0622 */
[----:B------:R-:W-:Y:S02]  /*6be80*/  SHF.R.S32.HI R36, RZ, 0x1f, R53 ;  /* 0x0000001fff247819 */ /* 0x000fe40000011435 */
[----:B------:R-:W-:-:S03]  /*6be90*/  IADD3 R12, P6, R53, R2, RZ ;  /* 0x00000002350c7210 */ /* 0x000fc60007fde0ff */
[----:B------:R-:W4:Y:S01]  /*6bea0*/  LDC R44, c[0x0][0x228] ;  /* 0x00008a00ff2c7b82 */ /* 0x000f220000000800 */
[----:B--2---:R-:W-:Y:S01]  /*6beb0*/  PRMT R59, R14, 0x7773, RZ ;  /* 0x000077730e3b7816 */ /* 0x004fe200000000ff */
[----:B------:R-:W-:Y:S01]  /*6bec0*/  IMAD.X R13, R36, 0x1, R33, P6 ;  /* 0x00000001240d7824 */ /* 0x000fe200030e0621 */
[----:B------:R-:W-:-:S05]  /*6bed0*/  PRMT R63, R10, 0x7770, RZ ;  /* 0x000077700a3f7816 */ /* 0x000fca00000000ff */
[----:B------:R-:W2:Y:S01]  /*6bee0*/  LDC R14, c[0x0][0x228] ;  /* 0x00008a00ff0e7b82 */ /* 0x000ea20000000800 */
[----:B------:R5:W-:Y:S01]  /*6bef0*/  @P3 STG.E.U8 desc[UR60][R56.64], R61 ;  /* 0x0000003d38003986 */ /* 0x000be2000c10113c */
[----:B------:R-:W-:-:S03]  /*6bf00*/  ISETP.LT.AND P3, PT, R155, R46, !P5 ;  /* 0x0000002e9b00720c */ /* 0x000fc60006f61270 */
[----:B------:R0:W-:Y:S01]  /*6bf10*/  @P4 STG.E.U8 desc[UR60][R8.64], R59 ;  /* 0x0000003b08004986 */ /* 0x0001e2000c10113c */
[----:B-1----:R-:W-:Y:S02]  /*6bf20*/  ISETP.LT.AND P4, PT, R159, R40, !P5 ;  /* 0x000000289f00720c */ /* 0x002fe40006f81270 */
[----:B------:R-:W1:Y:S01]  /*6bf30*/  LDC R40, c[0x0][0x228] ;  /* 0x00008a00ff287b82 */ /* 0x000e620000000800 */
[----:B------:R2:W-:Y:S01]  /*6bf40*/  @P2 STG.E.U8 desc[UR60][R12.64], R63 ;  /* 0x0000003f0c002986 */ /* 0x0005e2000c10113c */
[C---:B------:R-:W-:Y:S01]  /*6bf50*/  IADD3 R54, P2, R53.reuse, R48, RZ ;  /* 0x0000003035367210 */ /* 0x040fe20007f5e0ff */
[----:B-----5:R-:W-:Y:S01]  /*6bf60*/  VIADD R57, R160, 0x6 ;  /* 0x00000006a0397836 */ /* 0x020fe20000000000 */
[----:B------:R-:W-:-:S03]  /*6bf70*/  IADD3 R56, P6, R53, R50, RZ ;  /* 0x0000003235387210 */ /* 0x000fc60007fde0ff */
[----:B------:R-:W-:Y:S01]  /*6bf80*/  IMAD.X R55, R36, 0x1, R49, P2 ;  /* 0x0000000124377824 */ /* 0x000fe200010e0631 */
[----:B------:R-:W-:Y:S01]  /*6bf90*/  PRMT R61, R10, 0x7771, RZ ;  /* 0x000077710a3d7816 */ /* 0x000fe200000000ff */
[----:B------:R-:W5:Y:S01]  /*6bfa0*/  LDC R46, c[0x0][0x228] ;  /* 0x00008a00ff2e7b82 */ /* 0x000f620000000800 */
[----:B0-----:R-:W-:Y:S01]  /*6bfb0*/  ISETP.GE.AND P2, PT, R57, R38, PT ;  /* 0x000000263900720c */ /* 0x001fe20003f46270 */
[----:B------:R-:W-:Y:S01]  /*6bfc0*/  IMAD.X R57, R36, 0x1, R52, P6 ;  /* 0x0000000124397824 */ /* 0x000fe200030e0634 */
[----:B------:R-:W-:Y:S02]  /*6bfd0*/  PRMT R59, R10, 0x7772, RZ ;  /* 0x000077720a3b7816 */ /* 0x000fe400000000ff */
[C---:B------:R-:W-:Y:S01]  /*6bfe0*/  IADD3 R8, P6, R53.reuse, R51, RZ ;  /* 0x0000003335087210 */ /* 0x040fe20007fde0ff */
[----:B------:R-:W-:Y:S02]  /*6bff0*/  IMAD.IADD R53, R53, 0x1, R0 ;  /* 0x0000000135357824 */ /* 0x000fe400078e0200 */
[----:B------:R-:W0:Y:S01]  /*6c000*/  LDC R38, c[0x0][0x22c] ;  /* 0x00008b00ff267b82 */ /* 0x000e220000000800 */
[----:B---3--:R-:W-:Y:S01]  /*6c010*/  ISETP.LT.AND P5, PT, R153, R42, !P5 ;  /* 0x0000002a9900720c */ /* 0x008fe20006fa1270 */
[----:B------:R3:W-:Y:S01]  /*6c020*/  @P3 STG.E.U8 desc[UR60][R54.64], R61 ;  /* 0x0000003d36003986 */ /* 0x0007e2000c10113c */
[----:B----4-:R-:W-:Y:S01]  /*6c030*/  ISETP.LT.AND P3, PT, R157, R44, !P2 ;  /* 0x0000002c9d00720c */ /* 0x010fe20005761270 */
[----:B------:R-:W-:-:S02]  /*6c040*/  IMAD.X R9, R36, 0x1, R34, P6 ;  /* 0x0000000124097824 */ /* 0x000fc400030e0622 */
[----:B------:R4:W-:Y:S02]  /*6c050*/  @P4 STG.E.U8 desc[UR60][R56.64], R59 ;  /* 0x0000003b38004986 */ /* 0x0009e4000c10113c */
[----:B------:R-:W5:Y:S01]  /*6c060*/  LDC R42, c[0x0][0x228] ;  /* 0x00008a00ff2a7b82 */ /* 0x000f620000000800 */
[----:B--2---:R-:W-:Y:S02]  /*6c070*/  ISETP.LT.AND P4, PT, R155, R14, !P2 ;  /* 0x0000000e9b00720c */ /* 0x004fe40005781270 */
[----:B------:R-:W-:Y:S02]  /*6c080*/  SHF.R.S32.HI R14, RZ, 0x1f, R53 ;  /* 0x0000001fff0e7819 */ /* 0x000fe40000011435 */
[----:B------:R-:W-:Y:S02]  /*6c090*/  IADD3 R12, P6, R53, R2, RZ ;  /* 0x00000002350c7210 */ /* 0x000fe40007fde0ff */
[----:B---3--:R-:W-:Y:S01]  /*6c0a0*/  PRMT R61, R10, 0x7773, RZ ;  /* 0x000077730a3d7816 */ /* 0x008fe200000000ff */
[----:B------:R-:W2:Y:S01]  /*6c0b0*/  LDC R44, c[0x0][0x228] ;  /* 0x00008a00ff2c7b82 */ /* 0x000ea20000000800 */
[----:B------:R-:W-:Y:S01]  /*6c0c0*/  PRMT R63, R15, 0x7770, RZ ;  /* 0x000077700f3f7816 */ /* 0x000fe200000000ff */
[----:B------:R-:W-:-:S06]  /*6c0d0*/  IMAD.X R13, R14, 0x1, R33, P6 ;  /* 0x000000010e0d7824 */ /* 0x000fcc00030e0621 */
[----:B------:R-:W3:Y:S01]  /*6c0e0*/  LDC R10, c[0x0][0x228] ;  /* 0x00008a00ff0a7b82 */ /* 0x000ee20000000800 */
[----:B------:R0:W-:Y:S01]  /*6c0f0*/  @P5 STG.E.U8 desc[UR60][R8.64], R61 ;  /* 0x0000003d08005986 */ /* 0x0001e2000c10113c */
[----:B-1----:R-:W-:Y:S01]  /*6c100*/  ISETP.LT.AND P5, PT, R159, R40, !P2 ;  /* 0x000000289f00720c */ /* 0x002fe200057a1270 */
[----:B----4-:R-:W-:Y:S02]  /*6c110*/  VIADD R57, R160, 0x7 ;  /* 0x00000007a0397836 */ /* 0x010fe40000000000 */
[----:B------:R1:W-:Y:S01]  /*6c120*/  @P3 STG.E.U8 desc[UR60][R12.64], R63 ;  /* 0x0000003f0c003986 */ /* 0x0003e2000c10113c */
[C---:B------:R-:W-:Y:S02]  /*6c130*/  IADD3 R54, P3, R53.reuse, R48, RZ ;  /* 0x0000003035367210 */ /* 0x040fe40007f7e0ff */
[----:B------:R-:W-:Y:S01]  /*6c140*/  IADD3 R56, P6, R53, R50, RZ ;  /* 0x0000003235387210 */ /* 0x000fe20007fde0ff */
[----:B------:R-:W4:Y:S01]  /*6c150*/  LDC R40, c[0x0][0x228] ;  /* 0x00008a00ff287b82 */ /* 0x000f220000000800 */
[----:B------:R-:W-:Y:S01]  /*6c160*/  PRMT R59, R15, 0x7771, RZ ;  /* 0x000077710f3b7816 */ /* 0x000fe200000000ff */
[C---:B------:R-:W-:Y:S01]  /*6c170*/  IMAD.X R55, R14.reuse, 0x1, R49, P3 ;  /* 0x000000010e377824 */ /* 0x040fe200018e0631 */
[----:B0-----:R-:W-:Y:S01]  /*6c180*/  ISETP.GE.AND P3, PT, R57, R38, PT ;  /* 0x000000263900720c */ /* 0x001fe20003f66270 */
[----:B------:R-:W-:Y:S01]  /*6c190*/  IMAD.X R57, R14, 0x1, R52, P6 ;  /* 0x000000010e397824 */ /* 0x000fe200030e0634 */
[----:B------:R-:W-:-:S02]  /*6c1a0*/  PRMT R61, R15, 0x7772, RZ ;  /* 0x000077720f3d7816 */ /* 0x000fc400000000ff */
[C---:B------:R-:W-:Y:S01]  /*6c1b0*/  IADD3 R8, P6, R53.reuse, R51, RZ ;  /* 0x0000003335087210 */ /* 0x040fe20007fde0ff */
[----:B------:R-:W0:Y:S01]  /*6c1c0*/  LDC R36, c[0x0][0x22c] ;  /* 0x00008b00ff247b82 */ /* 0x000e220000000800 */
[----:B------:R-:W-:Y:S01]  /*6c1d0*/  IMAD.IADD R53, R53, 0x1, R0 ;  /* 0x0000000135357824 */ /* 0x000fe200078e0200 */
[----:B-----5:R-:W-:Y:S01]  /*6c1e0*/  ISETP.LT.AND P2, PT, R153, R42, !P2 ;  /* 0x0000002a9900720c */ /* 0x020fe20005741270 */
[----:B------:R5:W-:Y:S01]  /*6c1f0*/  @P4 STG.E.U8 desc[UR60][R54.64], R59 ;  /* 0x0000003b36004986 */ /* 0x000be2000c10113c */
[----:B--2---:R-:W-:Y:S01]  /*6c200*/  ISETP.LT.AND P4, PT, R157, R44, !P3 ;  /* 0x0000002c9d00720c */ /* 0x004fe20005f81270 */
[----:B------:R-:W-:Y:S02]  /*6c210*/  IMAD.X R9, R14, 0x1, R34, P6 ;  /* 0x000000010e097824 */ /* 0x000fe400030e0622 */
[----:B------:R2:W-:Y:S01]  /*6c220*/  @P5 STG.E.U8 desc[UR60][R56.64], R61 ;  /* 0x0000003d38005986 */ /* 0x0005e2000c10113c */
[----:B------:R-:W0:Y:S01]  /*6c230*/  LDC R38, c[0x0][0x228] ;  /* 0x00008a00ff267b82 */ /* 0x000e220000000800 */
[----:B---3--:R-:W-:-:S02]  /*6c240*/  ISETP.LT.AND P5, PT, R155, R10, !P3 ;  /* 0x0000000a9b00720c */ /* 0x008fc40005fa1270 */
[----:B------:R-:W-:Y:S02]  /*6c250*/  SHF.R.S32.HI R10, RZ, 0x1f, R53 ;  /* 0x0000001fff0a7819 */ /* 0x000fe40000011435 */
[----:B-1----:R-:W-:-:S03]  /*6c260*/  IADD3 R12, P6, R53, R2, RZ ;  /* 0x00000002350c7210 */ /* 0x002fc60007fde0ff */
[----:B------:R-:W1:Y:S01]  /*6c270*/  LDC R42, c[0x0][0x228] ;  /* 0x00008a00ff2a7b82 */ /* 0x000e620000000800 */
[----:B-----5:R-:W-:Y:S01]  /*6c280*/  PRMT R59, R15, 0x7773, RZ ;  /* 0x000077730f3b7816 */ /* 0x020fe200000000ff */
[----:B------:R-:W-:Y:S01]  /*6c290*/  IMAD.X R13, R10, 0x1, R33, P6 ;  /* 0x000000010a0d7824 */ /* 0x000fe200030e0621 */
[----:B--2---:R-:W-:-:S05]  /*6c2a0*/  PRMT R61, R11, 0x7770, RZ ;  /* 0x000077700b3d7816 */ /* 0x004fca00000000ff */
[----:B------:R-:W2:Y:S01]  /*6c2b0*/  LDC R44, c[0x0][0x228] ;  /* 0x00008a00ff2c7b82 */ /* 0x000ea20000000800 */
[----:B------:R3:W-:Y:S01]  /*6c2c0*/  @P2 STG.E.U8 desc[UR60][R8.64], R59 ;  /* 0x0000003b08002986 */ /* 0x0007e2000c10113c */
[----:B----4-:R-:W-:-:S03]  /*6c2d0*/  ISETP.LT.AND P2, PT, R159, R40, !P3 ;  /* 0x000000289f00720c */ /* 0x010fc60005f41270 */
[----:B------:R-:W-:Y:S01]  /*6c2e0*/  @P4 STG.E.U8 desc[UR60][R12.64], R61 ;  /* 0x0000003d0c004986 */ /* 0x000fe2000c10113c */
[C---:B------:R-:W-:Y:S01]  /*6c2f0*/  IADD3 R14, P4, R53.reuse, R48, RZ ;  /* 0x00000030350e7210 */ /* 0x040fe20007f9e0ff */
[----:B------:R-:W-:Y:S01]  /*6c300*/  VIADD R55, R160, 0x8 ;  /* 0x00000008a0377836 */ /* 0x000fe20000000000 */
[----:B------:R-:W4:Y:S01]  /*6c310*/  LDC R40, c[0x0][0x228] ;  /* 0x00008a00ff287b82 */ /* 0x000f220000000800 */
[----:B------:R-:W-:Y:S02]  /*6c320*/  IADD3 R54, P6, R53, R50, RZ ;  /* 0x0000003235367210 */ /* 0x000fe40007fde0ff */
[C---:B------:R-:W-:Y:S01]  /*6c330*/  IMAD.X R15, R10.reuse, 0x1, R49, P4 ;  /* 0x000000010a0f7824 */ /* 0x040fe200020e0631 */
[----:B------:R-:W-:Y:S02]  /*6c340*/  PRMT R57, R11, 0x7771, RZ ;  /* 0x000077710b397816 */ /* 0x000fe400000000ff */
[----:B0-----:R-:W-:Y:S01]  /*6c350*/  ISETP.GE.AND P4, PT, R55, R36, PT ;  /* 0x000000243700720c */ /* 0x001fe20003f86270 */
[----:B------:R-:W-:Y:S01]  /*6c360*/  IMAD.X R55, R10, 0x1, R52, P6 ;  /* 0x000000010a377824 */ /* 0x000fe200030e0634 */
[----:B---3--:R-:W-:Y:S01]  /*6c370*/  PRMT R59, R11, 0x7772, RZ ;  /* 0x000077720b3b7816 */ /* 0x008fe200000000ff */
[----:B------:R0:W-:Y:S01]  /*6c380*/  @P5 STG.E.U8 desc[UR60][R14.64], R57 ;  /* 0x000000390e005986 */ /* 0x0001e2000c10113c */
[----:B------:R-:W-:-:S02]  /*6c390*/  ISETP.LT.AND P5, PT, R157, R38, !P4 ;  /* 0x000000269d00720c */ /* 0x000fc400067a1270 */
[----:B------:R-:W3:Y:S01]  /*6c3a0*/  LDC R38, c[0x0][0x22c] ;  /* 0x00008b00ff267b82 */ /* 0x000ee20000000800 */
[C---:B------:R-:W-:Y:S01]  /*6c3b0*/  IADD3 R8, P6, R53.reuse, R51, RZ ;  /* 0x0000003335087210 */ /* 0x040fe20007fde0ff */
[----:B------:R-:W-:Y:S01]  /*6c3c0*/  IMAD.IADD R53, R53, 0x1, R0 ;  /* 0x0000000135357824 */ /* 0x000fe200078e0200 */
[----:B-1----:R-:W-:Y:S01]  /*6c3d0*/  ISETP.LT.AND P3, PT, R153, R42, !P3 ;  /* 0x0000002a9900720c */ /* 0x002fe20005f61270 */
[----:B------:R1:W-:Y:S01]  /*6c3e0*/  @P2 STG.E.U8 desc[UR60][R54.64], R59 ;  /* 0x0000003b36002986 */ /* 0x0003e2000c10113c */
[----:B--2---:R-:W-:Y:S01]  /*6c3f0*/  ISETP.LT.AND P2, PT, R155, R44, !P4 ;  /* 0x0000002c9b00720c */ /* 0x004fe20006741270 */
[----:B------:R-:W-:Y:S02]  /*6c400*/  IMAD.X R9, R10, 0x1, R34, P6 ;  /* 0x000000010a097824 */ /* 0x000fe400030e0622 */
[----:B------:R-:W2:Y:S01]  /*6c410*/  LDC R42, c[0x0][0x228] ;  /* 0x00008a00ff2a7b82 */ /* 0x000ea20000000800 */
[----:B------:R-:W-:Y:S02]  /*6c420*/  SHF.R.S32.HI R36, RZ, 0x1f, R53 ;  /* 0x0000001fff247819 */ /* 0x000fe40000011435 */
[----:B------:R-:W-:-:S05]  /*6c430*/  IADD3 R10, P6, R53, R2, RZ ;  /* 0x00000002350a7210 */ /* 0x000fca0007fde0ff */
[----:B------:R-:W5:Y:S01]  /*6c440*/  LDC R44, c[0x0][0x228] ;  /* 0x00008a00ff2c7b82 */ /* 0x000f620000000800 */
[----:B0-----:R-:W-:Y:S01]  /*6c450*/  PRMT R57, R11, 0x7773, RZ ;  /* 0x000077730b397816 */ /* 0x001fe200000000ff */
[----:B------:R-:W-:Y:S01]  /*6c460*/  IMAD.X R11, R36, 0x1, R33, P6 ;  /* 0x00000001240b7824 */ /* 0x000fe200030e0621 */
[----:B-1----:R-:W-:-:S03]  /*6c470*/  PRMT R59, R4, 0x7770, RZ ;  /* 0x00007770043b7816 */ /* 0x002fc600000000ff */
[----:B------:R0:W-:Y:S01]  /*6c480*/  @P3 STG.E.U8 desc[UR60][R8.64], R57 ;  /* 0x0000003908003986 */ /* 0x0001e2000c10113c */
[----:B----4-:R-:W-:Y:S01]  /*6c490*/  ISETP.LT.AND P3, PT, R159, R40, !P4 ;  /* 0x000000289f00720c */ /* 0x010fe20006761270 */
[----:B------:R-:W-:Y:S01]  /*6c4a0*/  VIADD R15, R160, 0x9 ;  /* 0x00000009a00f7836 */ /* 0x000fe20000000000 */
[----:B------:R-:W1:Y:S01]  /*6c4b0*/  LDC R40, c[0x0][0x228] ;  /* 0x00008a00ff287b82 */ /* 0x000e620000000800 */
[----:B------:R4:W-:Y:S01]  /*6c4c0*/  @P5 STG.E.U8 desc[UR60][R10.64], R59 ;  /* 0x0000003b0a005986 */ /* 0x0009e2000c10113c */
[C---:B------:R-:W-:Y:S02]  /*6c4d0*/  IADD3 R12, P5, R53.reuse, R48, RZ ;  /* 0x00000030350c7210 */ /* 0x040fe40007fbe0ff */
[----:B------:R-:W-:Y:S02]  /*6c4e0*/  IADD3 R14, P6, R53, R50, RZ ;  /* 0x00000032350e7210 */ /* 0x000fe40007fde0ff */
[----:B------:R-:W-:Y:S01]  /*6c4f0*/  PRMT R55, R4, 0x7771, RZ ;  /* 0x0000777104377816 */ /* 0x000fe200000000ff */
[C---:B------:R-:W-:Y:S01]  /*6c500*/  IMAD.X R13, R36.reuse, 0x1, R49, P5 ;  /* 0x00000001240d7824 */ /* 0x040fe200028e0631 */
[----:B---3--:R-:W-:Y:S01]  /*6c510*/  ISETP.GE.AND P5, PT, R15, R38, PT ;  /* 0x000000260f00720c */ /* 0x008fe20003fa6270 */
[C---:B------:R-:W-:Y:S01]  /*6c520*/  IMAD.X R15, R36.reuse, 0x1, R52, P6 ;  /* 0x00000001240f7824 */ /* 0x040fe200030e0634 */
[----:B------:R-:W3:Y:S01]  /*6c530*/  LDC R38, c[0x0][0x22c] ;  /* 0x00008b00ff267b82 */ /* 0x000ee20000000800 */
[C---:B0-----:R-:W-:Y:S01]  /*6c540*/  IADD3 R8, P6, R53.reuse, R51, RZ ;  /* 0x0000003335087210 */ /* 0x041fe20007fde0ff */
[----:B------:R-:W-:Y:S01]  /*6c550*/  IMAD.IADD R53, R53, 0x1, R0 ;  /* 0x0000000135357824 */ /* 0x000fe200078e0200 */
[----:B--2---:R-:W-:Y:S01]  /*6c560*/  ISETP.LT.AND P4, PT, R153, R42, !P4 ;  /* 0x0000002a9900720c */ /* 0x004fe20006781270 */
[----:B------:R0:W-:Y:S01]  /*6c570*/  @P2 STG.E.U8 desc[UR60][R12.64], R55 ;  /* 0x000000370c002986 */ /* 0x0001e2000c10113c */
[----:B-----5:R-:W-:Y:S01]  /*6c580*/  ISETP.LT.AND P2, PT, R157, R44, !P5 ;  /* 0x0000002c9d00720c */ /* 0x020fe20006f41270 */
[----:B------:R-:W-:-:S02]  /*6c590*/  IMAD.X R9, R36, 0x1, R34, P6 ;  /* 0x0000000124097824 */ /* 0x000fc400030e0622 */
[----:B------:R-:W2:Y:S01]  /*6c5a0*/  LDC R42, c[0x0][0x228] ;  /* 0x00008a00ff2a7b82 */ /* 0x000ea20000000800 */
[----:B------:R-:W-:Y:S02]  /*6c5b0*/  PRMT R57, R4, 0x7772, RZ ;  /* 0x0000777204397816 */ /* 0x000fe400000000ff */
[----:B------:R-:W-:Y:S02]  /*6c5c0*/  SHF.R.S32.HI R36, RZ, 0x1f, R53 ;  /* 0x0000001fff247819 */ /* 0x000fe40000011435 */
[----:B----4-:R-:W-:-:S03]  /*6c5d0*/  IADD3 R10, P6, R53, R2, RZ ;  /* 0x00000002350a7210 */ /* 0x010fc60007fde0ff */
[----:B------:R-:W4:Y:S01]  /*6c5e0*/  LDC R44, c[0x0][0x228] ;  /* 0x00008a00ff2c7b82 */ /* 0x000f220000000800 */
[----:B0-----:R-:W-:Y:S01]  /*6c5f0*/  PRMT R55, R4, 0x7773, RZ ;  /* 0x0000777304377816 */ /* 0x001fe200000000ff */
[----:B------:R-:W-:Y:S01]  /*6c600*/  IMAD.X R11, R36, 0x1, R33, P6 ;  /* 0x00000001240b7824 */ /* 0x000fe200030e0621 */
[----:B------:R-:W-:-:S05]  /*6c610*/  PRMT R59, R20, 0x7770, RZ ;  /* 0x00007770143b7816 */ /* 0x000fca00000000ff */
[----:B------:R-:W0:Y:S01]  /*6c620*/  LDC R4, c[0x0][0x228] ;  /* 0x00008a00ff047b82 */ /* 0x000e220000000800 */
        /* <DEDUP_REMOVED lines=10> */
[----:B------:R-:W-:Y:S02]  /*6c6d0*/  PRMT R57, R20, 0x7771, RZ ;  /* 0x0000777114397816 */ /* 0x000fe400000000ff */
[----:B---3--:R-:W-:Y:S01]  /*6c6e0*/  ISETP.GE.AND P2, PT, R15, R38, PT ;  /* 0x000000260f00720c */ /* 0x008fe20003f46270 */
[----:B------:R-:W-:Y:S01]  /*6c6f0*/  IMAD.X R15, R36, 0x1, R52, P6 ;  /* 0x00000001240f7824 */ /* 0x000fe200030e0634 */
[----:B------:R-:W-:Y:S01]  /*6c700*/  PRMT R55, R20, 0x7772, RZ ;  /* 0x0000777214377816 */ /* 0x000fe200000000ff */
[----:B------:R-:W3:Y:S01]  /*6c710*/  LDC R38, c[0x0][0x22c] ;  /* 0x00008b00ff267b82 */ /* 0x000ee20000000800 */
[C---:B------:R-:W-:Y:S01]  /*6c720*/  IADD3 R8, P6, R53.reuse, R51, RZ ;  /* 0x0000003335087210 */ /* 0x040fe20007fde0ff */
[----:B------:R-:W-:Y:S01]  /*6c730*/  IMAD.IADD R53, R53, 0x1, R0 ;  /* 0x0000000135357824 */ /* 0x000fe200078e0200 */
[----:B--2---:R-:W-:Y:S01]  /*6c740*/  ISETP.LT.AND P5, PT, R153, R42, !P5 ;  /* 0x0000002a9900720c */ /* 0x004fe20006fa1270 */
[----:B------:R2:W-:Y:S01]  /*6c750*/  @P3 STG.E.U8 desc[UR60][R12.64], R57 ;  /* 0x000000390c003986 */ /* 0x0005e2000c10113c */
[----:B----4-:R-:W-:Y:S01]  /*6c760*/  ISETP.LT.AND P3, PT, R157, R44, !P2 ;  /* 0x0000002c9d00720c */ /* 0x010fe20005761270 */
[----:B------:R-:W-:-:S02]  /*6c770*/  IMAD.X R9, R36, 0x1, R34, P6 ;  /* 0x0000000124097824 */ /* 0x000fc400030e0622 */
[----:B------:R-:W4:Y:S01]  /*6c780*/  LDC R42, c[0x0][0x228] ;  /* 0x00008a00ff2a7b82 */ /* 0x000f220000000800 */
[----:B------:R5:W-:Y:S01]  /*6c790*/  @P4 STG.E.U8 desc[UR60][R14.64], R55 ;  /* 0x000000370e004986 */ /* 0x000be2000c10113c */
[----:B0-----:R-:W-:Y:S02]  /*6c7a0*/  ISETP.LT.AND P4, PT, R155, R4, !P2 ;  /* 0x000000049b00720c */ /* 0x001fe40005781270 */
[----:B------:R-:W-:Y:S02]  /*6c7b0*/  SHF.R.S32.HI R4, RZ, 0x1f, R53 ;  /* 0x0000001fff047819 */ /* 0x000fe40000011435 */
[----:B------:R-:W-:Y:S02]  /*6c7c0*/  IADD3 R10, P6, R53, R2, RZ ;  /* 0x00000002350a7210 */ /* 0x000fe40007fde0ff */
[----:B------:R-:W0:Y:S01]  /*6c7d0*/  LDC R44, c[0x0][0x228] ;  /* 0x00008a00ff2c7b82 */ /* 0x000e220000000800 */
[----:B--2---:R-:W-:Y:S02]  /*6c7e0*/  PRMT R57, R20, 0x7773, RZ ;  /* 0x0000777314397816 */ /* 0x004fe400000000ff */
[----:B------:R-:W-:-:S05]  /*6c7f0*/  IMAD.X R11, R4, 0x1, R33, P6 ;  /* 0x00000001040b7824 */ /* 0x000fca00030e0621 */
[----:B------:R-:W2:Y:S01]  /*6c800*/  LDC R20, c[0x0][0x228] ;  /* 0x00008a00ff147b82 */ /* 0x000ea20000000800 */
[----:B------:R-:W-:Y:S01]  /*6c810*/  PRMT R59, R5, 0x7770, RZ ;  /* 0x00007770053b7816 */ /* 0x000fe200000000ff */
[----:B------:R3:W-:Y:S01]  /*6c820*/  @P5 STG.E.U8 desc[UR60][R8.64], R57 ;  /* 0x0000003908005986 */ /* 0x0007e2000c10113c */
[----:B-1----:R-:W-:Y:S01]  /*6c830*/  ISETP.LT.AND P5, PT, R159, R40, !P2 ;  /* 0x000000289f00720c */ /* 0x002fe200057a1270 */
[----:B-----5:R-:W-:Y:S02]  /*6c840*/  VIADD R15, R160, 0xb ;  /* 0x0000000ba00f7836 */ /* 0x020fe40000000000 */
[----:B------:R-:W-:Y:S01]  /*6c850*/  @P3 STG.E.U8 desc[UR60][R10.64], R59 ;  /* 0x0000003b0a003986 */ /* 0x000fe2000c10113c */
[C---:B------:R-:W-:Y:S01]  /*6c860*/  IADD3 R12, P3, R53.reuse, R48, RZ ;  /* 0x00000030350c7210 */ /* 0x040fe20007f7e0ff */
[----:B------:R-:W1:Y:S01]  /*6c870*/  LDC R40, c[0x0][0x228] ;  /* 0x00008a00ff287b82 */ /* 0x000e620000000800 */
[----:B------:R-:W-:Y:S02]  /*6c880*/  IADD3 R14, P6, R53, R50, RZ ;  /* 0x00000032350e7210 */ /* 0x000fe40007fde0ff */
[----:B------:R-:W-:Y:S01]  /*6c890*/  PRMT R55, R5, 0x7771, RZ ;  /* 0x0000777105377816 */ /* 0x000fe200000000ff */
[C---:B------:R-:W-:Y:S01]  /*6c8a0*/  IMAD.X R13, R4.reuse, 0x1, R49, P3 ;  /* 0x00000001040d7824 */ /* 0x040fe200018e0631 */
[----:B---3--:R-:W-:Y:S01]  /*6c8b0*/  ISETP.GE.AND P3, PT, R15, R38, PT ;  /* 0x000000260f00720c */ /* 0x008fe20003f66270 */
[C---:B------:R-:W-:Y:S01]  /*6c8c0*/  IMAD.X R15, R4.reuse, 0x1, R52, P6 ;  /* 0x00000001040f7824 */ /* 0x040fe200030e0634 */
[----:B------:R-:W-:Y:S01]  /*6c8d0*/  PRMT R57, R5, 0x7772, RZ ;  /* 0x0000777205397816 */ /* 0x000fe200000000ff */
[----:B------:R-:W3:Y:S01]  /*6c8e0*/  LDC R36, c[0x0][0x22c] ;  /* 0x00008b00ff247b82 */ /* 0x000ee20000000800 */
[C---:B------:R-:W-:Y:S01]  /*6c8f0*/  IADD3 R8, P6, R53.reuse, R51, RZ ;  /* 0x0000003335087210 */ /* 0x040fe20007fde0ff */
[----:B------:R-:W-:Y:S01]  /*6c900*/  IMAD.IADD R53, R53, 0x1, R0 ;  /* 0x0000000135357824 */ /* 0x000fe200078e0200 */
[----:B----4-:R-:W-:Y:S01]  /*6c910*/  ISETP.LT.AND P2, PT, R153, R42, !P2 ;  /* 0x0000002a9900720c */ /* 0x010fe20005741270 */
[----:B------:R4:W-:Y:S01]  /*6c920*/  @P4 STG.E.U8 desc[UR60][R12.64], R55 ;  /* 0x000000370c004986 */ /* 0x0009e2000c10113c */
[----:B0-----:R-:W-:Y:S01]  /*6c930*/  ISETP.LT.AND P4, PT, R157, R44, !P3 ;  /* 0x0000002c9d00720c */ /* 0x001fe20005f81270 */
[----:B------:R-:W-:-:S02]  /*6c940*/  IMAD.X R9, R4, 0x1, R34, P6 ;  /* 0x0000000104097824 */ /* 0x000fc400030e0622 */
[----:B------:R-:W0:Y:S01]  /*6c950*/  LDC R42, c[0x0][0x228] ;  /* 0x00008a00ff2a7b82 */ /* 0x000e220000000800 */
[----:B------:R5:W-:Y:S01]  /*6c960*/  @P5 STG.E.U8 desc[UR60][R14.64], R57 ;  /* 0x000000390e005986 */ /* 0x000be2000c10113c */
[----:B--2---:R-:W-:Y:S02]  /*6c970*/  ISETP.LT.AND P5, PT, R155, R20, !P3 ;  /* 0x000000149b00720c */ /* 0x004fe40005fa1270 */
[----:B------:R-:W-:Y:S02]  /*6c980*/  SHF.R.S32.HI R20, RZ, 0x1f, R53 ;  /* 0x0000001fff147819 */ /* 0x000fe40000011435 */
[----:B------:R-:W-:Y:S02]  /*6c990*/  IADD3 R4, P6, R53, R2, RZ ;  /* 0x0000000235047210 */ /* 0x000fe40007fde0ff */
[----:B------:R-:W2:Y:S01]  /*6c9a0*/  LDC R38, c[0x0][0x228] ;  /* 0x00008a00ff267b82 */ /* 0x000ea20000000800 */
[----:B----4-:R-:W-:Y:S02]  /*6c9b0*/  PRMT R55, R5, 0x7773, RZ ;  /* 0x0000777305377816 */ /* 0x010fe400000000ff */
[----:B------:R-:W-:Y:S01]  /*6c9c0*/  IMAD.X R5, R20, 0x1, R33, P6 ;  /* 0x0000000114057824 */ /* 0x000fe200030e0621 */
[----:B------:R-:W-:-:S02]  /*6c9d0*/  PRMT R59, R21, 0x7770, RZ ;  /* 0x00007770153b7816 */ /* 0x000fc400000000ff */
[----:B------:R-:W-:Y:S01]  /*6c9e0*/  @P2 STG.E.U8 desc[UR60][R8.64], R55 ;  /* 0x0000003708002986 */ /* 0x000fe2000c10113c */
[----:B-1----:R-:W-:Y:S01]  /*6c9f0*/  ISETP.LT.AND P2, PT, R159, R40, !P3 ;  /* 0x000000289f00720c */ /* 0x002fe20005f41270 */
[----:B------:R-:W1:Y:S02]  /*6ca00*/  LDC R44, c[0x0][0x228] ;  /* 0x00008a00ff2c7b82 */ /* 0x000e640000000800 */
[----:B------:R4:W-:Y:S01]  /*6ca10*/  @P4 STG.E.U8 desc[UR60][R4.64], R59 ;  /* 0x0000003b04004986 */ /* 0x0009e2000c10113c */
[C---:B------:R-:W-:Y:S01]  /*6ca20*/  IADD3 R10, P4, R53.reuse, R48, RZ ;  /* 0x00000030350a7210 */ /* 0x040fe20007f9e0ff */
[----:B------:R-:W-:Y:S01]  /*6ca30*/  VIADD R13, R160, 0xc ;  /* 0x0000000ca00d7836 */ /* 0x000fe20000000000 */
[----:B------:R-:W-:-:S03]  /*6ca40*/  IADD3 R12, P6, R53, R50, RZ ;  /* 0x00000032350c7210 */ /* 0x000fc60007fde0ff */
[----:B------:R-:W1:Y:S01]  /*6ca50*/  LDC R40, c[0x0][0x228] ;  /* 0x00008a00ff287b82 */ /* 0x000e620000000800 */
[C---:B------:R-:W-:Y:S01]  /*6ca60*/  IMAD.X R11, R20.reuse, 0x1, R49, P4 ;  /* 0x00000001140b7824 */ /* 0x040fe200020e0631 */
[----:B-----5:R-:W-:Y:S02]  /*6ca70*/  PRMT R57, R21, 0x7771, RZ ;  /* 0x0000777115397816 */ /* 0x020fe400000000ff */
[----:B---3--:R-:W-:Y:S01]  /*6ca80*/  ISETP.GE.AND P4, PT, R13, R36, PT ;  /* 0x000000240d00720c */ /* 0x008fe20003f86270 */
[C---:B------:R-:W-:Y:S01]  /*6ca90*/  IMAD.X R13, R20.reuse, 0x1, R52, P6 ;  /* 0x00000001140d7824 */ /* 0x040fe200030e0634 */
[C---:B----4-:R-:W-:Y:S02]  /*6caa0*/  IADD3 R4, P6, R53.reuse, R51, RZ ;  /* 0x0000003335047210 */ /* 0x050fe40007fde0ff */
[----:B------:R-:W3:Y:S01]  /*6cab0*/  LDC R36, c[0x0][0x22c] ;  /* 0x00008b00ff247b82 */ /* 0x000ee20000000800 */
[----:B------:R-:W-:Y:S01]  /*6cac0*/  IMAD.IADD R53, R53, 0x1, R0 ;  /* 0x0000000135357824 */ /* 0x000fe200078e0200 */
[----:B0-----:R-:W-:Y:S01]  /*6cad0*/  ISETP.LT.AND P3, PT, R153, R42, !P3 ;  /* 0x0000002a9900720c */ /* 0x001fe20005f61270 */
[----:B------:R0:W-:Y:S01]  /*6cae0*/  @P5 STG.E.U8 desc[UR60][R10.64], R57 ;  /* 0x000000390a005986 */ /* 0x0001e2000c10113c */
[----:B--2---:R-:W-:Y:S01]  /*6caf0*/  ISETP.LT.AND P5, PT, R157, R38, !P4 ;  /* 0x000000269d00720c */ /* 0x004fe200067a1270 */
[----:B------:R-:W-:-:S03]  /*6cb00*/  IMAD.X R5, R20, 0x1, R34, P6 ;  /* 0x0000000114057824 */ /* 0x000fc600030e0622 */
[----:B------:R-:W2:Y:S01]  /*6cb10*/  LDC R42, c[0x0][0x228] ;  /* 0x00008a00ff2a7b82 */ /* 0x000ea20000000800 */
[----:B------:R-:W-:Y:S02]  /*6cb20*/  SHF.R.S32.HI R14, RZ, 0x1f, R53 ;  /* 0x0000001fff0e7819 */ /* 0x000fe40000011435 */
[----:B------:R-:W-:-:S05]  /*6cb30*/  IADD3 R8, P6, R53, R2, RZ ;  /* 0x0000000235087210 */ /* 0x000fca0007fde0ff */
[----:B------:R-:W4:Y:S01]  /*6cb40*/  LDC R38, c[0x0][0x228] ;  /* 0x00008a00ff267b82 */ /* 0x000f220000000800 */
[C---:B------:R-:W-:Y:S01]  /*6cb50*/  PRMT R15, R21.reuse, 0x7772, RZ ;  /* 0x00007772150f7816 */ /* 0x040fe200000000ff */
[----:B------:R-:W-:Y:S01]  /*6cb60*/  IMAD.X R9, R14, 0x1, R33, P6 ;  /* 0x000000010e097824 */ /* 0x000fe200030e0621 */
[----:B------:R-:W-:Y:S02]  /*6cb70*/  PRMT R21, R21, 0x7773, RZ ;  /* 0x0000777315157816 */ /* 0x000fe400000000ff */
[----:B------:R-:W-:Y:S01]  /*6cb80*/  PRMT R55, R6, 0x7770, RZ ;  /* 0x0000777006377816 */ /* 0x000fe200000000ff */
[----:B------:R5:W-:Y:S01]  /*6cb90*/  @P2 STG.E.U8 desc[UR60][R12.64], R15 ;  /* 0x0000000f0c002986 */ /* 0x000be2000c10113c */
[----:B-1----:R-:W-:Y:S01]  /*6cba0*/  ISETP.LT.AND P2, PT, R155, R44, !P4 ;  /* 0x0000002c9b00720c */ /* 0x002fe20006741270 */
[----:B------:R-:W1:Y:S02]  /*6cbb0*/  LDC R20, c[0x0][0x22c] ;  /* 0x00008b00ff147b82 */ /* 0x000e640000000800 */
[----:B------:R3:W-:Y:S01]  /*6cbc0*/  @P3 STG.E.U8 desc[UR60][R4.64], R21 ;  /* 0x0000001504003986 */ /* 0x0007e2000c10113c */
[----:B------:R-:W-:-:S03]  /*6cbd0*/  ISETP.LT.AND P3, PT, R159, R40, !P4 ;  /* 0x000000289f00720c */ /* 0x000fc60006761270 */
[----:B------:R4:W-:Y:S02]  /*6cbe0*/  @P5 STG.E.U8 desc[UR60][R8.64], R55 ;  /* 0x0000003708005986 */ /* 0x0009e4000c10113c */
[----:B------:R-:W1:Y:S01]  /*6cbf0*/  LDC R44, c[0x0][0x228] ;  /* 0x00008a00ff2c7b82 */ /* 0x000e620000000800 */
[C---:B0-----:R-:W-:Y:S01]  /*6cc00*/  IADD3 R10, P5, R53.reuse, R48, RZ ;  /* 0x00000030350a7210 */ /* 0x041fe20007fbe0ff */
[----:B-----5:R-:W-:Y:S01]  /*6cc10*/  VIADD R13, R160, 0xd ;  /* 0x0000000da00d7836 */ /* 0x020fe20000000000 */
[----:B------:R-:W-:-:S05]  /*6cc20*/  IADD3 R12, P6, R53, R50, RZ ;  /* 0x00000032350c7210 */ /* 0x000fca0007fde0ff */
[----:B------:R-:W0:Y:S01]  /*6cc30*/  LDC R40, c[0x0][0x228] ;  /* 0x00008a00ff287b82 */ /* 0x000e220000000800 */
[----:B------:R-:W-:Y:S01]  /*6cc40*/  IMAD.X R11, R14, 0x1, R49, P5 ;  /* 0x000000010e0b7824 */ /* 0x000fe200028e0631 */
[----:B------:R-:W-:Y:S02]  /*6cc50*/  PRMT R15, R6, 0x7771, RZ ;  /* 0x00007771060f7816 */ /* 0x000fe400000000ff */
[----:B---3--:R-:W-:Y:S01]  /*6cc60*/  ISETP.GE.AND P5, PT, R13, R36, PT ;  /* 0x000000240d00720c */ /* 0x008fe20003fa6270 */
[C---:B------:R-:W-:Y:S01]  /*6cc70*/  IMAD.X R13, R14.reuse, 0x1, R52, P6 ;  /* 0x000000010e0d7824 */ /* 0x040fe200030e0634 */
[C---:B------:R-:W-:Y:S01]  /*6cc80*/  IADD3 R4, P6, R53.reuse, R51, RZ ;  /* 0x0000003335047210 */ /* 0x040fe20007fde0ff */
[----:B------:R-:W-:Y:S01]  /*6cc90*/  IMAD.IADD R53, R53, 0x1, R0 ;  /* 0x0000000135357824 */ /* 0x000fe200078e0200 */
[----:B--2---:R-:W-:Y:S01]  /*6cca0*/  ISETP.LT.AND P4, PT, R153, R42, !P4 ;  /* 0x0000002a9900720c */ /* 0x004fe20006781270 */
[----:B------:R2:W-:Y:S01]  /*6ccb0*/  @P2 STG.E.U8 desc[UR60][R10.64], R15 ;  /* 0x0000000f0a002986 */ /* 0x0005e2000c10113c */
[----:B------:R-:W3:Y:S01]  /*6ccc0*/  LDC R42, c[0x0][0x228] ;  /* 0x00008a00ff2a7b82 */ /* 0x000ee20000000800 */
[----:B----4-:R-:W-:Y:S01]  /*6ccd0*/  ISETP.LT.AND P2, PT, R157, R38, !P5 ;  /* 0x000000269d00720c */ /* 0x010fe20006f41270 */
[----:B------:R-:W-:Y:S01]  /*6cce0*/  IMAD.X R5, R14, 0x1, R34, P6 ;  /* 0x000000010e057824 */ /* 0x000fe200030e0622 */
[----:B------:R-:W-:-:S02]  /*6ccf0*/  PRMT R21, R6, 0x7772, RZ ;  /* 0x0000777206157816 */ /* 0x000fc400000000ff */
[----:B------:R-:W-:-:S03]  /*6cd00*/  SHF.R.S32.HI R14, RZ, 0x1f, R53 ;  /* 0x0000001fff0e7819 */ /* 0x000fc60000011435 */
[----:B------:R-:W4:Y:S01]  /*6cd10*/  LDC R36, c[0x0][0x228] ;  /* 0x00008a00ff247b82 */ /* 0x000f220000000800 */
[----:B------:R-:W-:Y:S02]  /*6cd20*/  IADD3 R8, P6, R53, R2, RZ ;  /* 0x0000000235087210 */ /* 0x000fe40007fde0ff */
[----:B--2---:R-:W-:-:S05]  /*6cd30*/  PRMT R15, R6, 0x7773, RZ ;  /* 0x00007773060f7816 */ /* 0x004fca00000000ff */
[----:B------:R-:W2:Y:S01]  /*6cd40*/  LDC R6, c[0x0][0x228] ;  /* 0x00008a00ff067b82 */ /* 0x000ea20000000800 */
[----:B------:R-:W-:Y:S01]  /*6cd50*/  IMAD.X R9, R14, 0x1, R33, P6 ;  /* 0x000000010e097824 */ /* 0x000fe200030e0621 */
[----:B------:R-:W-:Y:S01]  /*6cd60*/  PRMT R55, R22, 0x7770, RZ ;  /* 0x0000777016377816 */ /* 0x000fe200000000ff */
[----:B------:R5:W-:Y:S01]  /*6cd70*/  @P3 STG.E.U8 desc[UR60][R12.64], R21 ;  /* 0x000000150c003986 */ /* 0x000be2000c10113c */
[----:B-1----:R-:W-:-:S03]  /*6cd80*/  ISETP.LT.AND P3, PT, R155, R44, !P5 ;  /* 0x0000002c9b00720c */ /* 0x002fc60006f61270 */
[----:B------:R1:W-:Y:S01]  /*6cd90*/  @P4 STG.E.U8 desc[UR60][R4.64], R15 ;  /* 0x0000000f04004986 */ /* 0x0003e2000c10113c */
[----:B0-----:R-:W-:Y:S01]  /*6cda0*/  ISETP.LT.AND P4, PT, R159, R40, !P5 ;  /* 0x000000289f00720c */ /* 0x001fe20006f81270 */
[----:B------:R-:W0:Y:S02]  /*6cdb0*/  LDC R38, c[0x0][0x228] ;  /* 0x00008a00ff267b82 */ /* 0x000e240000000800 */
[----:B------:R2:W-:Y:S01]  /*6cdc0*/  @P2 STG.E.U8 desc[UR60][R8.64], R55 ;  /* 0x0000003708002986 */ /* 0x0005e2000c10113c */
[C---:B------:R-:W-:Y:S01]  /*6cdd0*/  IADD3 R10, P2, R53.reuse, R48, RZ ;  /* 0x00000030350a7210 */ /* 0x040fe20007f5e0ff */
[----:B-----5:R-:W-:Y:S01]  /*6cde0*/  VIADD R13, R160, 0xe ;  /* 0x0000000ea00d7836 */ /* 0x020fe20000000000 */
[----:B------:R-:W-:-:S03]  /*6cdf0*/  IADD3 R12, P6, R53, R50, RZ ;  /* 0x00000032350c7210 */ /* 0x000fc60007fde0ff */
[----:B------:R-:W-:Y:S01]  /*6ce00*/  IMAD.X R11, R14, 0x1, R49, P2 ;  /* 0x000000010e0b7824 */ /* 0x000fe200010e0631 */
[----:B------:R-:W-:Y:S01]  /*6ce10*/  PRMT R21, R22, 0x7771, RZ ;  /* 0x0000777116157816 */ /* 0x000fe200000000ff */
[----:B------:R-:W5:Y:S01]  /*6ce20*/  LDC R40, c[0x0][0x228] ;  /* 0x00008a00ff287b82 */ /* 0x000f620000000800 */
[----:B------:R-:W-:Y:S01]  /*6ce30*/  ISETP.GE.AND P2, PT, R13, R20, PT ;  /* 0x000000140d00720c */ /* 0x000fe20003f46270 */
[----:B------:R-:W-:Y:S01]  /*6ce40*/  IMAD.X R13, R14, 0x1, R52, P6 ;  /* 0x000000010e0d7824 */ /* 0x000fe200030e0634 */
[----:B-1----:R-:W-:Y:S02]  /*6ce50*/  PRMT R15, R22, 0x7772, RZ ;  /* 0x00007772160f7816 */ /* 0x002fe400000000ff */
[C---:B------:R-:W-:Y:S01]  /*6ce60*/  IADD3 R4, P6, R53.reuse, R51, RZ ;  /* 0x0000003335047210 */ /* 0x040fe20007fde0ff */
[----:B------:R-:W-:Y:S02]  /*6ce70*/  IMAD.IADD R53, R53, 0x1, R0 ;  /* 0x0000000135357824 */ /* 0x000fe400078e0200 */
[----:B------:R-:W1:Y:S01]  /*6ce80*/  LDC R20, c[0x0][0x22c] ;  /* 0x00008b00ff147b82 */ /* 0x000e620000000800 */
[----:B---3--:R-:W-:Y:S01]  /*6ce90*/  ISETP.LT.AND P5, PT, R153, R42, !P5 ;  /* 0x0000002a9900720c */ /* 0x008fe20006fa1270 */
[----:B------:R3:W-:Y:S01]  /*6cea0*/  @P3 STG.E.U8 desc[UR60][R10.64], R21 ;  /* 0x000000150a003986 */ /* 0x0007e2000c10113c */
[----:B----4-:R-:W-:Y:S01]  /*6ceb0*/  ISETP.LT.AND P3, PT, R157, R36, !P2 ;  /* 0x000000249d00720c */ /* 0x010fe20005761270 */
[----:B------:R-:W-:-:S02]  /*6cec0*/  IMAD.X R5, R14, 0x1, R34, P6 ;  /* 0x000000010e057824 */ /* 0x000fc400030e0622 */
[----:B------:R4:W-:Y:S01]  /*6ced0*/  @P4 STG.E.U8 desc[UR60][R12.64], R15 ;  /* 0x0000000f0c004986 */ /* 0x0009e2000c10113c */
[----:B--2---:R-:W-:Y:S01]  /*6cee0*/  ISETP.LT.AND P4, PT, R155, R6, !P2 ;  /* 0x000000069b00720c */ /* 0x004fe20005781270 */
[----:B------:R-:W2:Y:S01]  /*6cef0*/  LDC R36, c[0x0][0x228] ;  /* 0x00008a00ff247b82 */ /* 0x000ea20000000800 */
[----:B------:R-:W-:Y:S02]  /*6cf00*/  SHF.R.S32.HI R6, RZ, 0x1f, R53 ;  /* 0x0000001fff067819 */ /* 0x000fe40000011435 */
[----:B------:R-:W-:-:S05]  /*6cf10*/  IADD3 R8, P6, R53, R2, RZ ;  /* 0x0000000235087210 */ /* 0x000fca0007fde0ff */
[----:B------:R-:W2:Y:S01]  /*6cf20*/  LDC R14, c[0x0][0x228] ;  /* 0x00008a00ff0e7b82 */ /* 0x000ea20000000800 */
[----:B---3--:R-:W-:Y:S01]  /*6cf30*/  PRMT R21, R22, 0x7773, RZ ;  /* 0x0000777316157816 */ /* 0x008fe200000000ff */
[----:B------:R-:W-:Y:S01]  /*6cf40*/  IMAD.X R9, R6, 0x1, R33, P6 ;  /* 0x0000000106097824 */ /* 0x000fe200030e0621 */
[----:B------:R-:W-:-:S03]  /*6cf50*/  PRMT R55, R7, 0x7770, RZ ;  /* 0x0000777007377816 */ /* 0x000fc600000000ff */
[----:B------:R3:W-:Y:S01]  /*6cf60*/  @P5 STG.E.U8 desc[UR60][R4.64], R21 ;  /* 0x0000001504005986 */ /* 0x0007e2000c10113c */
[----:B0-----:R-:W-:Y:S01]  /*6cf70*/  ISETP.LT.AND P5, PT, R159, R38, !P2 ;  /* 0x000000269f00720c */ /* 0x001fe200057a1270 */
[----:B----4-:R-:W-:Y:S01]  /*6cf80*/  VIADD R13, R160, 0xf ;  /* 0x0000000fa00d7836 */ /* 0x010fe20000000000 */
[----:B------:R-:W0:Y:S01]  /*6cf90*/  LDC R22, c[0x0][0x228] ;  /* 0x00008a00ff167b82 */ /* 0x000e220000000800 */
[----:B------:R-:W-:Y:S01]  /*6cfa0*/  @P3 STG.E.U8 desc[UR60][R8.64], R55 ;  /* 0x0000003708003986 */ /* 0x000fe2000c10113c */
[C---:B------:R-:W-:Y:S02]  /*6cfb0*/  IADD3 R10, P3, R53.reuse, R48, RZ ;  /* 0x00000030350a7210 */ /* 0x040fe40007f7e0ff */
[----:B------:R-:W-:Y:S02]  /*6cfc0*/  IADD3 R12, P6, R53, R50, RZ ;  /* 0x00000032350c7210 */ /* 0x000fe40007fde0ff */
[----:B------:R-:W-:Y:S01]  /*6cfd0*/  PRMT R15, R7, 0x7771, RZ ;  /* 0x00007771070f7816 */ /* 0x000fe200000000ff */
[C---:B------:R-:W-:Y:S01]  /*6cfe0*/  IMAD.X R11, R6.reuse, 0x1, R49, P3 ;  /* 0x00000001060b7824 */ /* 0x040fe200018e0631 */
[----:B-1----:R-:W-:Y:S01]  /*6cff0*/  ISETP.GE.AND P3, PT, R13, R20, PT ;  /* 0x000000140d00720c */ /* 0x002fe20003f66270 */
[C---:B------:R-:W-:Y:S01]  /*6d000*/  IMAD.X R13, R6.reuse, 0x1, R52, P6 ;  /* 0x00000001060d7824 */ /* 0x040fe200030e0634 */
[----:B---3--:R-:W-:Y:S01]  /*6d010*/  PRMT R21, R7, 0x7772, RZ ;  /* 0x0000777207157816 */ /* 0x008fe200000000ff */
[----:B------:R-:W1:Y:S01]  /*6d020*/  LDC R20, c[0x0][0x22c] ;  /* 0x00008b00ff147b82 */ /* 0x000e620000000800 */
[C---:B------:R-:W-:Y:S01]  /*6d030*/  IADD3 R4, P6, R53.reuse, R51, RZ ;  /* 0x0000003335047210 */ /* 0x040fe20007fde0ff */
[----:B------:R-:W-:Y:S01]  /*6d040*/  IMAD.IADD R53, R53, 0x1, R0 ;  /* 0x0000000135357824 */ /* 0x000fe200078e0200 */
[----:B-----5:R-:W-:Y:S01]  /*6d050*/  ISETP.LT.AND P2, PT, R153, R40, !P2 ;  /* 0x000000289900720c */ /* 0x020fe20005741270 */
[----:B------:R3:W-:Y:S01]  /*6d060*/  @P4 STG.E.U8 desc[UR60][R10.64], R15 ;  /* 0x0000000f0a004986 */ /* 0x0007e2000c10113c */
[----:B--2---:R-:W-:Y:S01]  /*6d070*/  ISETP.LT.AND P4, PT, R157, R36, !P3 ;  /* 0x000000249d00720c */ /* 0x004fe20005f81270 */
[----:B------:R-:W-:-:S02]  /*6d080*/  IMAD.X R5, R6, 0x1, R34, P6 ;  /* 0x0000000106057824 */ /* 0x000fc400030e0622 */
[----:B------:R-:W2:Y:S01]  /*6d090*/  LDC R38, c[0x0][0x228] ;  /* 0x00008a00ff267b82 */ /* 0x000ea20000000800 */
[----:B------:R4:W-:Y:S01]  /*6d0a0*/  @P5 STG.E.U8 desc[UR60][R12.64], R21 ;  /* 0x000000150c005986 */ /* 0x0009e2000c10113c */
[----:B------:R-:W-:Y:S02]  /*6d0b0*/  ISETP.LT.AND P5, PT, R155, R14, !P3 ;  /* 0x0000000e9b00720c */ /* 0x000fe40005fa1270 */
[----:B------:R-:W-:Y:S02]  /*6d0c0*/  SHF.R.S32.HI R14, RZ, 0x1f, R53 ;  /* 0x0000001fff0e7819 */ /* 0x000fe40000011435 */
[----:B------:R-:W-:Y:S02]  /*6d0d0*/  IADD3 R6, P6, R53, R2, RZ ;  /* 0x0000000235067210 */ /* 0x000fe40007fde0ff */
[----:B------:R-:W5:Y:S01]  /*6d0e0*/  LDC R36, c[0x0][0x228] ;  /* 0x00008a00ff247b82 */ /* 0x000f620000000800 */
[----:B---3--:R-:W-:Y:S02]  /*6d0f0*/  PRMT R15, R7, 0x7773, RZ ;  /* 0x00007773070f7816 */ /* 0x008fe400000000ff */
[----:B------:R-:W-:Y:S01]  /*6d100*/  IMAD.X R7, R14, 0x1, R33, P6 ;  /* 0x000000010e077824 */ /* 0x000fe200030e0621 */
[----:B------:R-:W-:-:S02]  /*6d110*/  PRMT R55, R23, 0x7770, RZ ;  /* 0x0000777017377816 */ /* 0x000fc400000000ff */
[----:B------:R3:W-:Y:S02]  /*6d120*/  @P2 STG.E.U8 desc[UR60][R4.64], R15 ;  /* 0x0000000f04002986 */ /* 0x0007e4000c10113c */
[----:B------:R-:W5:Y:S02]  /*6d130*/  LDC R40, c[0x0][0x228] ;  /* 0x00008a00ff287b82 */ /* 0x000f640000000800 */
[----:B------:R5:W-:Y:S01]  /*6d140*/  @P4 STG.E.U8 desc[UR60][R6.64], R55 ;  /* 0x0000003706004986 */ /* 0x000be2000c10113c */
[C---:B------:R-:W-:Y:S01]  /*6d150*/  IADD3 R8, P4, R53.reuse, R48, RZ ;  /* 0x0000003035087210 */ /* 0x040fe20007f9e0ff */
[----:B------:R-:W-:Y:S01]  /*6d160*/  VIADD R11, R160, 0x10 ;  /* 0x00000010a00b7836 */ /* 0x000fe20000000000 */
[----:B------:R-:W-:Y:S02]  /*6d170*/  IADD3 R10, P6, R53, R50, RZ ;  /* 0x00000032350a7210 */ /* 0x000fe40007fde0ff */
[----:B0-----:R-:W-:Y:S01]  /*6d180*/  ISETP.LT.AND P2, PT, R159, R22, !P3 ;  /* 0x000000169f00720c */ /* 0x001fe20005f41270 */
[----:B------:R-:W-:Y:S01]  /*6d190*/  IMAD.X R9, R14, 0x1, R49, P4 ;  /* 0x000000010e097824 */ /* 0x000fe200020e0631 */
[----:B------:R-:W0:Y:S01]  /*6d1a0*/  LDC R22, c[0x0][0x228] ;  /* 0x00008a00ff167b82 */ /* 0x000e220000000800 */
[----:B----4-:R-:W-:-:S02]  /*6d1b0*/  PRMT R21, R23, 0x7771, RZ ;  /* 0x0000777117157816 */ /* 0x010fc400000000ff */
[----:B-1----:R-:W-:Y:S01]  /*6d1c0*/  ISETP.GE.AND P4, PT, R11, R20, PT ;  /* 0x000000140b00720c */ /* 0x002fe20003f86270 */
[C---:B------:R-:W-:Y:S01]  /*6d1d0*/  IMAD.X R11, R14.reuse, 0x1, R52, P6 ;  /* 0x000000010e0b7824 */ /* 0x040fe200030e0634 */
[C---:B---3--:R-:W-:Y:S01]  /*6d1e0*/  IADD3 R4, P6, R53.reuse, R51, RZ ;  /* 0x0000003335047210 */ /* 0x048fe20007fde0ff */
[----:B------:R-:W-:Y:S02]  /*6d1f0*/  IMAD.IADD R53, R53, 0x1, R0 ;  /* 0x0000000135357824 */ /* 0x000fe400078e0200 */
[----:B------:R-:W1:Y:S01]  /*6d200*/  LDC R15, c[0x0][0x22c] ;  /* 0x00008b00ff0f7b82 */ /* 0x000e620000000800 */
[----:B--2---:R-:W-:Y:S01]  /*6d210*/  ISETP.LT.AND P3, PT, R153, R38, !P3 ;  /* 0x000000269900720c */ /* 0x004fe20005f61270 */
[----:B------:R2:W-:Y:S01]  /*6d220*/  @P5 STG.E.U8 desc[UR60][R8.64], R21 ;  /* 0x0000001508005986 */ /* 0x0005e2000c10113c */
[----:B-----5:R-:W-:Y:S01]  /*6d230*/  ISETP.LT.AND P5, PT, R157, R36, !P4 ;  /* 0x000000249d00720c */ /* 0x020fe200067a1270 */
[----:B------:R-:W-:Y:S01]  /*6d240*/  IMAD.X R5, R14, 0x1, R34, P6 ;  /* 0x000000010e057824 */ /* 0x000fe200030e0622 */
[----:B------:R-:W-:-:S03]  /*6d250*/  SHF.R.S32.HI R12, RZ, 0x1f, R53 ;  /* 0x0000001fff0c7819 */ /* 0x000fc60000011435 */
[----:B------:R-:W3:Y:S01]  /*6d260*/  LDC R38, c[0x0][0x228] ;  /* 0x00008a00ff267b82 */ /* 0x000ee20000000800 */
[----:B------:R-:W-:Y:S02]  /*6d270*/  IADD3 R6, P6, R53, R2, RZ ;  /* 0x0000000235067210 */ /* 0x000fe40007fde0ff */
[----:B------:R-:W-:-:S05]  /*6d280*/  PRMT R13, R23, 0x7772, RZ ;  /* 0x00007772170d7816 */ /* 0x000fca00000000ff */
[----:B------:R-:W4:Y:S01]  /*6d290*/  LDC R20, c[0x0][0x228] ;  /* 0x00008a00ff147b82 */ /* 0x000f220000000800 */
[----:B------:R-:W-:Y:S01]  /*6d2a0*/  PRMT R23, R23, 0x7773, RZ ;  /* 0x0000777317177816 */ /* 0x000fe200000000ff */
[----:B------:R-:W-:Y:S01]  /*6d2b0*/  IMAD.X R7, R12, 0x1, R33, P6 ;  /* 0x000000010c077824 */ /* 0x000fe200030e0621 */
[----:B--2---:R-:W-:Y:S01]  /*6d2c0*/  PRMT R21, R16, 0x7770, RZ ;  /* 0x0000777010157816 */ /* 0x004fe200000000ff */
[----:B------:R2:W-:Y:S01]  /*6d2d0*/  @P2 STG.E.U8 desc[UR60][R10.64], R13 ;  /* 0x0000000d0a002986 */ /* 0x0005e2000c10113c */
[----:B------:R-:W-:-:S03]  /*6d2e0*/  ISETP.LT.AND P2, PT, R155, R40, !P4 ;  /* 0x000000289b00720c */ /* 0x000fc60006741270 */
[----:B------:R-:W5:Y:S01]  /*6d2f0*/  LDC R36, c[0x0][0x228] ;  /* 0x00008a00ff247b82 */ /* 0x000f620000000800 */
[----:B------:R1:W-:Y:S01]  /*6d300*/  @P3 STG.E.U8 desc[UR60][R4.64], R23 ;  /* 0x0000001704003986 */ /* 0x0003e2000c10113c */
[----:B------:R-:W-:-:S03]  /*6d310*/  VIADD R14, R160, 0x11 ;  /* 0x00000011a00e7836 */ /* 0x000fc60000000000 */
[----:B------:R4:W-:Y:S01]  /*6d320*/  @P5 STG.E.U8 desc[UR60][R6.64], R21 ;  /* 0x0000001506005986 */ /* 0x0009e2000c10113c */
[C---:B------:R-:W-:Y:S02]  /*6d330*/  IADD3 R8, P5, R53.reuse, R48, RZ ;  /* 0x0000003035087210 */ /* 0x040fe40007fbe0ff */
[----:B--2---:R-:W-:Y:S02]  /*6d340*/  IADD3 R10, P6, R53, R50, RZ ;  /* 0x00000032350a7210 */ /* 0x004fe40007fde0ff */
[----:B0-----:R-:W-:Y:S01]  /*6d350*/  ISETP.LT.AND P3, PT, R159, R22, !P4 ;  /* 0x000000169f00720c */ /* 0x001fe20006761270 */
[----:B------:R-:W-:Y:S01]  /*6d360*/  IMAD.X R9, R12, 0x1, R49, P5 ;  /* 0x000000010c097824 */ /* 0x000fe200028e0631 */
[----:B------:R-:W0:Y:S01]  /*6d370*/  LDC R22, c[0x0][0x228] ;  /* 0x00008a00ff167b82 */ /* 0x000e220000000800 */
[----:B------:R-:W-:Y:S01]  /*6d380*/  PRMT R13, R16, 0x7771, RZ ;  /* 0x00007771100d7816 */ /* 0x000fe200000000ff */
[----:B------:R-:W-:Y:S01]  /*6d390*/  IMAD.X R11, R12, 0x1, R52, P6 ;  /* 0x000000010c0b7824 */ /* 0x000fe200030e0634 */
[----:B-1----:R-:W-:-:S02]  /*6d3a0*/  ISETP.GE.AND P5, PT, R14, R15, PT ;  /* 0x0000000f0e00720c */ /* 0x002fc40003fa6270 */
[C---:B------:R-:W-:Y:S01]  /*6d3b0*/  IADD3 R4, P6, R53.reuse, R51, RZ ;  /* 0x0000003335047210 */ /* 0x040fe20007fde0ff */
[----:B------:R-:W-:Y:S02]  /*6d3c0*/  IMAD.IADD R53, R53, 0x1, R0 ;  /* 0x0000000135357824 */ /* 0x000fe400078e0200 */
[----:B------:R-:W1:Y:S01]  /*6d3d0*/  LDC R14, c[0x0][0x22c] ;  /* 0x00008b00ff0e7b82 */ /* 0x000e620000000800 */
[----:B---3--:R-:W-:Y:S01]  /*6d3e0*/  ISETP.LT.AND P4, PT, R153, R38, !P4 ;  /* 0x000000269900720c */ /* 0x008fe20006781270 */
[----:B------:R2:W-:Y:S01]  /*6d3f0*/  @P2 STG.E.U8 desc[UR60][R8.64], R13 ;  /* 0x0000000d08002986 */ /* 0x0005e2000c10113c */
[----:B----4-:R-:W-:Y:S01]  /*6d400*/  ISETP.LT.AND P2, PT, R157, R20, !P5 ;  /* 0x000000149d00720c */ /* 0x010fe20006f41270 */
[----:B------:R-:W-:Y:S01]  /*6d410*/  IMAD.X R5, R12, 0x1, R34, P6 ;  /* 0x000000010c057824 */ /* 0x000fe200030e0622 */
[----:B------:R-:W-:-:S03]  /*6d420*/  SHF.R.S32.HI R12, RZ, 0x1f, R53 ;  /* 0x0000001fff0c7819 */ /* 0x000fc60000011435 */
[----:B------:R-:W3:Y:S01]  /*6d430*/  LDC R38, c[0x0][0x228] ;  /* 0x00008a00ff267b82 */ /* 0x000ee20000000800 */
[----:B------:R-:W-:Y:S02]  /*6d440*/  IADD3 R6, P6, R53, R2, RZ ;  /* 0x0000000235067210 */ /* 0x000fe40007fde0ff */
[----:B------:R-:W-:-:S05]  /*6d450*/  PRMT R15, R16, 0x7772, RZ ;  /* 0x00007772100f7816 */ /* 0x000fca00000000ff */
[----:B------:R-:W4:Y:S01]  /*6d460*/  LDC R20, c[0x0][0x228] ;  /* 0x00008a00ff147b82 */ /* 0x000f220000000800 */
[----:B--2---:R-:W-:Y:S01]  /*6d470*/  PRMT R13, R16, 0x7773, RZ ;  /* 0x00007773100d7816 */ /* 0x004fe200000000ff */
[----:B------:R-:W-:Y:S01]  /*6d480*/  IMAD.X R7, R12, 0x1, R33, P6 ;  /* 0x000000010c077824 */ /* 0x000fe200030e0621 */
[----:B------:R-:W-:Y:S01]  /*6d490*/  PRMT R23, R28, 0x7770, RZ ;  /* 0x000077701c177816 */ /* 0x000fe200000000ff */
[----:B------:R2:W-:Y:S04]  /*6d4a0*/  @P3 STG.E.U8 desc[UR60][R10.64], R15 ;  /* 0x0000000f0a003986 */ /* 0x0005e8000c10113c */
[----:B------:R-:W4:Y:S01]  /*6d4b0*/  LDC R16, c[0x0][0x228] ;  /* 0x00008a00ff107b82 */ /* 0x000f220000000800 */
[----:B-----5:R-:W-:Y:S01]  /*6d4c0*/  ISETP.LT.AND P3, PT, R155, R36, !P5 ;  /* 0x000000249b00720c */ /* 0x020fe20006f61270 */
[----:B------:R5:W-:Y:S04]  /*6d4d0*/  @P4 STG.E.U8 desc[UR60][R4.64], R13 ;  /* 0x0000000d04004986 */ /* 0x000be8000c10113c */
[----:B------:R4:W-:Y:S01]  /*6d4e0*/  @P2 STG.E.U8 desc[UR60][R6.64], R23 ;  /* 0x0000001706002986 */ /* 0x0009e2000c10113c */
[C---:B------:R-:W-:Y:S01]  /*6d4f0*/  IADD3 R8, P2, R53.reuse, R48, RZ ;  /* 0x0000003035087210 */ /* 0x040fe20007f5e0ff */
[----:B--2---:R-:W-:Y:S01]  /*6d500*/  VIADD R11, R160, 0x12 ;  /* 0x00000012a00b7836 */ /* 0x004fe20000000000 */
[----:B------:R-:W-:Y:S01]  /*6d510*/  IADD3 R10, P6, R53, R50, RZ ;  /* 0x00000032350a7210 */ /* 0x000fe20007fde0ff */
[----:B------:R-:W2:Y:S01]  /*6d520*/  LDC R36, c[0x0][0x228] ;  /* 0x00008a00ff247b82 */ /* 0x000ea20000000800 */
[----:B0-----:R-:W-:Y:S01]  /*6d530*/  ISETP.LT.AND P4, PT, R159, R22, !P5 ;  /* 0x000000169f00720c */ /* 0x001fe20006f81270 */
[----:B------:R-:W-:Y:S01]  /*6d540*/  IMAD.X R9, R12, 0x1, R49, P2 ;  /* 0x000000010c097824 */ /* 0x000fe200010e0631 */
[----:B------:R-:W-:-:S02]  /*6d550*/  PRMT R21, R28, 0x7771, RZ ;  /* 0x000077711c157816 */ /* 0x000fc400000000ff */
[----:B-1----:R-:W-:Y:S01]  /*6d560*/  ISETP.GE.AND P2, PT, R11, R14, PT ;  /* 0x0000000e0b00720c */ /* 0x002fe20003f46270 */
[----:B------:R-:W-:Y:S02]  /*6d570*/  IMAD.X R11, R12, 0x1, R52, P6 ;  /* 0x000000010c0b7824 */ /* 0x000fe400030e0634 */
[----:B------:R-:W0:Y:S01]  /*6d580*/  LDC R22, c[0x0][0x228] ;  /* 0x00008a00ff167b82 */ /* 0x000e220000000800 */
[C---:B-----5:R-:W-:Y:S01]  /*6d590*/  IADD3 R4, P6, R53.reuse, R51, RZ ;  /* 0x0000003335047210 */ /* 0x060fe20007fde0ff */
[----:B------:R-:W-:Y:S01]  /*6d5a0*/  IMAD.IADD R53, R53, 0x1, R0 ;  /* 0x0000000135357824 */ /* 0x000fe200078e0200 */
[----:B---3--:R-:W-:Y:S01]  /*6d5b0*/  ISETP.LT.AND P5, PT, R153, R38, !P5 ;  /* 0x000000269900720c */ /* 0x008fe20006fa1270 */
[----:B------:R1:W-:Y:S04]  /*6d5c0*/  @P3 STG.E.U8 desc[UR60][R8.64], R21 ;  /* 0x0000001508003986 */ /* 0x0003e8000c10113c */
[----:B------:R-:W3:Y:S01]  /*6d5d0*/  LDC R14, c[0x0][0x22c] ;  /* 0x00008b00ff0e7b82 */ /* 0x000ee20000000800 */
[----:B------:R-:W-:-:S02]  /*6d5e0*/  PRMT R15, R28, 0x7772, RZ ;  /* 0x000077721c0f7816 */ /* 0x000fc400000000ff */
[----:B----4-:R-:W-:Y:S01]  /*6d5f0*/  ISETP.LT.AND P3, PT, R157, R20, !P2 ;  /* 0x000000149d00720c */ /* 0x010fe20005761270 */
[----:B------:R-:W-:Y:S01]  /*6d600*/  IMAD.X R5, R12, 0x1, R34, P6 ;  /* 0x000000010c057824 */ /* 0x000fe200030e0622 */
[----:B------:R-:W-:Y:S02]  /*6d610*/  SHF.R.S32.HI R12, RZ, 0x1f, R53 ;  /* 0x0000001fff0c7819 */ /* 0x000fe40000011435 */
[----:B------:R-:W-:Y:S01]  /*6d620*/  IADD3 R6, P6, R53, R2, RZ ;  /* 0x0000000235067210 */ /* 0x000fe20007fde0ff */
[----:B------:R4:W-:Y:S01]  /*6d630*/  @P4 STG.E.U8 desc[UR60][R10.64], R15 ;  /* 0x0000000f0a004986 */ /* 0x0009e2000c10113c */
[----:B------:R-:W-:Y:S01]  /*6d640*/  ISETP.LT.AND P4, PT, R155, R16, !P2 ;  /* 0x000000109b00720c */ /* 0x000fe20005781270 */
[----:B------:R-:W5:Y:S01]  /*6d650*/  LDC R20, c[0x0][0x228] ;  /* 0x00008a00ff147b82 */ /* 0x000f620000000800 */
[----:B------:R-:W-:Y:S01]  /*6d660*/  PRMT R13, R28, 0x7773, RZ ;  /* 0x000077731c0d7816 */ /* 0x000fe200000000ff */
[----:B------:R-:W-:Y:S01]  /*6d670*/  IMAD.X R7, R12, 0x1, R33, P6 ;  /* 0x000000010c077824 */ /* 0x000fe200030e0621 */
[----:B-1----:R-:W-:-:S05]  /*6d680*/  PRMT R21, R17, 0x7770, RZ ;  /* 0x0000777011157816 */ /* 0x002fca00000000ff */
[----:B------:R-:W1:Y:S01]  /*6d690*/  LDC R16, c[0x0][0x228] ;  /* 0x00008a00ff107b82 */ /* 0x000e620000000800 */
[----:B------:R2:W-:Y:S01]  /*6d6a0*/  @P5 STG.E.U8 desc[UR60][R4.64], R13 ;  /* 0x0000000d04005986 */ /* 0x0005e2000c10113c */
[----:B----4-:R-:W-:-:S03]  /*6d6b0*/  VIADD R11, R160, 0x13 ;  /* 0x00000013a00b7836 */ /* 0x010fc60000000000 */
[----:B------:R4:W-:Y:S01]  /*6d6c0*/  @P3 STG.E.U8 desc[UR60][R6.64], R21 ;  /* 0x0000001506003986 */ /* 0x0009e2000c10113c */
[----:B------:R-:W-:Y:S02]  /*6d6d0*/  IADD3 R8, P3, R53, R48, RZ ;  /* 0x0000003035087210 */ /* 0x000fe40007f7e0ff */
[----:B0-----:R-:W-:Y:S01]  /*6d6e0*/  ISETP.LT.AND P5, PT, R159, R22, !P2 ;  /* 0x000000169f00720c */ /* 0x001fe200057a1270 */
[----:B------:R-:W0:Y:S02]  /*6d6f0*/  LDC R23, c[0x0][0x228] ;  /* 0x00008a00ff177b82 */ /* 0x000e240000000800 */
[----:B------:R-:W-:Y:S01]  /*6d700*/  IMAD.X R9, R12, 0x1, R49, P3 ;  /* 0x000000010c097824 */ /* 0x000fe200018e0631 */
[----:B---3--:R-:W-:Y:S02]  /*6d710*/  ISETP.GE.AND P3, PT, R11, R14, PT ;  /* 0x0000000e0b00720c */ /* 0x008fe40003f66270 */
[----:B------:R-:W-:-:S03]  /*6d720*/  IADD3 R10, P6, R53, R50, RZ ;  /* 0x00000032350a7210 */ /* 0x000fc60007fde0ff */
[----:B------:R-:W3:Y:S01]  /*6d730*/  LDC R22, c[0x0][0x228] ;  /* 0x00008a00ff167b82 */ /* 0x000ee20000000800 */
[----:B------:R-:W-:Y:S01]  /*6d740*/  PRMT R15, R17, 0x7771, RZ ;  /* 0x00007771110f7816 */ /* 0x000fe200000000ff */
[----:B------:R-:W-:-:S06]  /*6d750*/  IMAD.X R11, R12, 0x1, R52, P6 ;  /* 0x000000010c0b7824 */ /* 0x000fcc00030e0634 */
[----:B------:R-:W0:Y:S01]  /*6d760*/  LDC R14, c[0x0][0x22c] ;  /* 0x00008b00ff0e7b82 */ /* 0x000e220000000800 */
[----:B--2---:R-:W-:Y:S02]  /*6d770*/  PRMT R13, R17, 0x7772, RZ ;  /* 0x00007772110d7816 */ /* 0x004fe400000000ff */
[C---:B------:R-:W-:Y:S01]  /*6d780*/  IADD3 R4, P6, R53.reuse, R51, RZ ;  /* 0x0000003335047210 */ /* 0x040fe20007fde0ff */
[----:B------:R-:W-:Y:S01]  /*6d790*/  IMAD.IADD R53, R53, 0x1, R0 ;  /* 0x0000000135357824 */ /* 0x000fe200078e0200 */
[----:B------:R-:W-:Y:S01]  /*6d7a0*/  ISETP.LT.AND P2, PT, R153, R36, !P2 ;  /* 0x000000249900720c */ /* 0x000fe20005741270 */
[----:B------:R2:W-:Y:S01]  /*6d7b0*/  @P4 STG.E.U8 desc[UR60][R8.64], R15 ;  /* 0x0000000f08004986 */ /* 0x0005e2000c10113c */
[----:B-1----:R-:W-:Y:S01]  /*6d7c0*/  ISETP.LT.AND P4, PT, R157, R16, !P3 ;  /* 0x000000109d00720c */ /* 0x002fe20005f81270 */
[----:B------:R-:W-:Y:S01]  /*6d7d0*/  IMAD.X R5, R12, 0x1, R34, P6 ;  /* 0x000000010c057824 */ /* 0x000fe200030e0622 */
[----:B------:R-:W1:Y:S01]  /*6d7e0*/  LDC R16, c[0x0][0x228] ;  /* 0x00008a00ff107b82 */ /* 0x000e620000000800 */
[----:B------:R5:W-:Y:S01]  /*6d7f0*/  @P5 STG.E.U8 desc[UR60][R10.64], R13 ;  /* 0x0000000d0a005986 */ /* 0x000be2000c10113c */
[----:B------:R-:W-:-:S02]  /*6d800*/  SHF.R.S32.HI R12, RZ, 0x1f, R53 ;  /* 0x0000001fff0c7819 */ /* 0x000fc40000011435 */
[----:B----4-:R-:W-:Y:S02]  /*6d810*/  IADD3 R6, P6, R53, R2, RZ ;  /* 0x0000000235067210 */ /* 0x010fe40007fde0ff */
[----:B------:R-:W-:Y:S02]  /*6d820*/  PRMT R17, R17, 0x7773, RZ ;  /* 0x0000777311117816 */ /* 0x000fe400000000ff */
[----:B------:R-:W4:Y:S01]  /*6d830*/  LDC R21, c[0x0][0x228] ;  /* 0x00008a00ff157b82 */ /* 0x000f220000000800 */
[----:B------:R-:W-:Y:S01]  /*6d840*/  IMAD.X R7, R12, 0x1, R33, P6 ;  /* 0x000000010c077824 */ /* 0x000fe200030e0621 */
[----:B--2---:R-:W-:-:S06]  /*6d850*/  PRMT R15, R29, 0x7770, RZ ;  /* 0x000077701d0f7816 */ /* 0x004fcc00000000ff */
[----:B-----5:R-:W2:Y:S01]  /*6d860*/  LDC R10, c[0x0][0x228] ;  /* 0x00008a00ff0a7b82 */ /* 0x020ea20000000800 */
[----:B------:R-:W-:Y:S01]  /*6d870*/  VIADD R11, R160, 0x14 ;  /* 0x00000014a00b7836 */ /* 0x000fe20000000000 */
[----:B------:R-:W-:Y:S01]  /*6d880*/  IADD3 R8, P6, R53, R48, RZ ;  /* 0x0000003035087210 */ /* 0x000fe20007fde0ff */
[----:B------:R5:W-:Y:S01]  /*6d890*/  @P2 STG.E.U8 desc[UR60][R4.64], R17 ;  /* 0x0000001104002986 */ /* 0x000be2000c10113c */
[----:B------:R-:W-:Y:S02]  /*6d8a0*/  ISETP.LT.AND P5, PT, R155, R20, !P3 ;  /* 0x000000149b00720c */ /* 0x000fe40005fa1270 */
[----:B---3--:R-:W-:Y:S01]  /*6d8b0*/  ISETP.LT.AND P2, PT, R159, R22, !P3 ;  /* 0x000000169f00720c */ /* 0x008fe20005f41270 */
[----:B------:R3:W-:Y:S01]  /*6d8c0*/  @P4 STG.E.U8 desc[UR60][R6.64], R15 ;  /* 0x0000000f06004986 */ /* 0x0007e2000c10113c */
[----:B------:R-:W4:Y:S01]  /*6d8d0*/  LDC R20, c[0x0][0x228] ;  /* 0x00008a00ff147b82 */ /* 0x000f220000000800 */
[----:B0-----:R-:W-:Y:S01]  /*6d8e0*/  ISETP.GE.AND P4, PT, R11, R14, PT ;  /* 0x0000000e0b00720c */ /* 0x001fe20003f86270 */
[----:B------:R-:W-:Y:S01]  /*6d8f0*/  IMAD.X R9, R12, 0x1, R49, P6 ;  /* 0x000000010c097824 */ /* 0x000fe200030e0631 */
[----:B------:R-:W-:-:S05]  /*6d900*/  PRMT R13, R29, 0x7771, RZ ;  /* 0x000077711d0d7816 */ /* 0x000fca00000000ff */
[----:B-----5:R-:W0:Y:S01]  /*6d910*/  LDC R17, c[0x0][0x228] ;  /* 0x00008a00ff117b82 */ /* 0x020e220000000800 */
[----:B------:R-:W-:-:S07]  /*6d920*/  IADD3 R4, P6, R53, R50, RZ ;  /* 0x0000003235047210 */ /* 0x000fce0007fde0ff */
[----:B------:R-:W5:Y:S01]  /*6d930*/  LDC R14, c[0x0][0x22c] ;  /* 0x00008b00ff0e7b82 */ /* 0x000f620000000800 */
[C---:B------:R-:W-:Y:S01]  /*6d940*/  IMAD.X R5, R12.reuse, 0x1, R52, P6 ;  /* 0x000000010c057824 */ /* 0x040fe200030e0634 */
[----:B------:R-:W-:Y:S02]  /*6d950*/  PRMT R11, R29, 0x7772, RZ ;  /* 0x000077721d0b7816 */ /* 0x000fe400000000ff */
[C---:B---3--:R-:W-:Y:S01]  /*6d960*/  IADD3 R6, P6, R53.reuse, R51, RZ ;  /* 0x0000003335067210 */ /* 0x048fe20007fde0ff */
[----:B------:R-:W-:Y:S01]  /*6d970*/  IMAD.IADD R53, R53, 0x1, R0 ;  /* 0x0000000135357824 */ /* 0x000fe200078e0200 */
[----:B------:R-:W-:Y:S01]  /*6d980*/  ISETP.LT.AND P3, PT, R153, R23, !P3 ;  /* 0x000000179900720c */ /* 0x000fe20005f61270 */
[----:B------:R3:W-:Y:S01]  /*6d990*/  @P5 STG.E.U8 desc[UR60][R8.64], R13 ;  /* 0x0000000d08005986 */ /* 0x0007e2000c10113c */
[----:B-1----:R-:W-:Y:S01]  /*6d9a0*/  ISETP.LT.AND P5, PT, R157, R16, !P4 ;  /* 0x000000109d00720c */ /* 0x002fe200067a1270 */
[----:B------:R-:W-:Y:S01]  /*6d9b0*/  IMAD.X R7, R12, 0x1, R34, P6 ;  /* 0x000000010c077824 */ /* 0x000fe200030e0622 */
[----:B------:R-:W1:Y:S01]  /*6d9c0*/  LDC R16, c[0x0][0x228] ;  /* 0x00008a00ff107b82 */ /* 0x000e620000000800 */
[----:B------:R3:W-:Y:S01]  /*6d9d0*/  @P2 STG.E.U8 desc[UR60][R4.64], R11 ;  /* 0x0000000b04002986 */ /* 0x0007e2000c10113c */
[----:B--2---:R-:W-:-:S02]  /*6d9e0*/  ISETP.LT.AND P2, PT, R155, R10, !P4 ;  /* 0x0000000a9b00720c */ /* 0x004fc40006741270 */
[----:B------:R-:W-:Y:S02]  /*6d9f0*/  SHF.R.S32.HI R10, RZ, 0x1f, R53 ;  /* 0x0000001fff0a7819 */ /* 0x000fe40000011435 */
[----:B------:R-:W-:Y:S02]  /*6da00*/  PRMT R29, R29, 0x7773, RZ ;  /* 0x000077731d1d7816 */ /* 0x000fe400000000ff */
[----:B------:R-:W2:Y:S01]  /*6da10*/  LDC R12, c[0x0][0x228] ;  /* 0x00008a00ff0c7b82 */ /* 0x000ea20000000800 */
[----:B---3--:R-:W-:Y:S02]  /*6da20*/  IADD3 R8, P6, R53, R2, RZ ;  /* 0x0000000235087210 */ /* 0x008fe40007fde0ff */
[----:B------:R-:W-:Y:S01]  /*6da30*/  PRMT R13, R18, 0x7770, RZ ;  /* 0x00007770120d7816 */ /* 0x000fe200000000ff */
[----:B------:R-:W-:Y:S02]  /*6da40*/  VIADD R11, R160, 0x15 ;  /* 0x00000015a00b7836 */ /* 0x000fe40000000000 */
[----:B------:R-:W-:Y:S01]  /*6da50*/  IMAD.X R9, R10, 0x1, R33, P6 ;  /* 0x000000010a097824 */ /* 0x000fe200030e0621 */
[----:B------:R3:W-:Y:S01]  /*6da60*/  @P3 STG.E.U8 desc[UR60][R6.64], R29 ;  /* 0x0000001d06003986 */ /* 0x0007e2000c10113c */
[----:B----4-:R-:W-:Y:S01]  /*6da70*/  ISETP.LT.AND P3, PT, R159, R20, !P4 ;  /* 0x000000149f00720c */ /* 0x010fe20006761270 */
[----:B------:R-:W-:Y:S01]  /*6da80*/  VIADD R22, R160, 0x19 ;  /* 0x00000019a0167836 */ /* 0x000fe20000000000 */
[----:B------:R-:W-:Y:S01]  /*6da90*/  IADD3 R4, P6, R53, R48, RZ ;  /* 0x0000003035047210 */ /* 0x000fe20007fde0ff */
[----:B------:R4:W-:Y:S01]  /*6daa0*/  @P5 STG.E.U8 desc[UR60][R8.64], R13 ;  /* 0x0000000d08005986 */ /* 0x0009e2000c10113c */
[----:B0-----:R-:W-:Y:S01]  /*6dab0*/  ISETP.LT.AND P4, PT, R153, R17, !P4 ;  /* 0x000000119900720c */ /* 0x001fe20006781270 */
[----:B------:R-:W0:Y:S01]  /*6dac0*/  LDC R20, c[0x0][0x228] ;  /* 0x00008a00ff147b82 */ /* 0x000e220000000800 */
[----:B-----5:R-:W-:Y:S01]  /*6dad0*/  ISETP.GE.AND P5, PT, R11, R14, PT ;  /* 0x0000000e0b00720c */ /* 0x020fe20003fa6270 */
[----:B------:R-:W-:Y:S01]  /*6dae0*/  IMAD.X R5, R10, 0x1, R49, P6 ;  /* 0x000000010a057824 */ /* 0x000fe200030e0631 */
[----:B------:R-:W-:-:S05]  /*6daf0*/  PRMT R15, R18, 0x7771, RZ ;  /* 0x00007771120f7816 */ /* 0x000fca00000000ff */
[----:B------:R-:W5:Y:S01]  /*6db00*/  LDC R17, c[0x0][0x228] ;  /* 0x00008a00ff117b82 */ /* 0x000f620000000800 */
[----:B---3--:R-:W-:-:S07]  /*6db10*/  IADD3 R6, P6, R53, R50, RZ ;  /* 0x0000003235067210 */ /* 0x008fce0007fde0ff */
[----:B------:R-:W3:Y:S01]  /*6db20*/  LDC R14, c[0x0][0x228] ;  /* 0x00008a00ff0e7b82 */ /* 0x000ee20000000800 */
[----:B------:R-:W-:Y:S01]  /*6db30*/  IMAD.X R7, R10, 0x1, R52, P6 ;  /* 0x000000010a077824 */ /* 0x000fe200030e0634 */
[----:B------:R-:W-:Y:S01]  /*6db40*/  PRMT R11, R18, 0x7772, RZ ;  /* 0x00007772120b7816 */ /* 0x000fe200000000ff */
[----:B------:R2:W-:Y:S01]  /*6db50*/  @P2 STG.E.U8 desc[UR60][R4.64], R15 ;  /* 0x0000000f04002986 */ /* 0x0005e2000c10113c */
[C---:B----4-:R-:W-:Y:S01]  /*6db60*/  IADD3 R8, P6, R53.reuse, R51, RZ ;  /* 0x0000003335087210 */ /* 0x050fe20007fde0ff */
[----:B------:R-:W-:Y:S01]  /*6db70*/  IMAD.IADD R53, R53, 0x1, R0 ;  /* 0x0000000135357824 */ /* 0x000fe200078e0200 */
[----:B-1----:R-:W-:Y:S02]  /*6db80*/  ISETP.LT.AND P2, PT, R157, R16, !P5 ;  /* 0x000000109d00720c */ /* 0x002fe40006f41270 */
[----:B------:R-:W1:Y:S01]  /*6db90*/  LDC R16, c[0x0][0x228] ;  /* 0x00008a00ff107b82 */ /* 0x000e620000000800 */
[----:B------:R4:W-:Y:S01]  /*6dba0*/  @P3 STG.E.U8 desc[UR60][R6.64], R11 ;  /* 0x0000000b06003986 */ /* 0x0009e2000c10113c */
[----:B------:R-:W-:Y:S01]  /*6dbb0*/  IMAD.X R9, R10, 0x1, R34, P6 ;  /* 0x000000010a097824 */ /* 0x000fe200030e0622 */
[----:B--2---:R-:W-:-:S02]  /*6dbc0*/  ISETP.LT.AND P3, PT, R155, R12, !P5 ;  /* 0x0000000c9b00720c */ /* 0x004fc40006f61270 */
[----:B------:R-:W-:Y:S02]  /*6dbd0*/  SHF.R.S32.HI R12, RZ, 0x1f, R53 ;  /* 0x0000001fff0c7819 */ /* 0x000fe40000011435 */
[----:B------:R-:W-:Y:S01]  /*6dbe0*/  IADD3 R4, P6, R53, R2, RZ ;  /* 0x0000000235047210 */ /* 0x000fe20007fde0ff */
[----:B------:R-:W2:Y:S01]  /*6dbf0*/  LDC R23, c[0x0][0x228] ;  /* 0x00008a00ff177b82 */ /* 0x000ea20000000800 */
[----:B------:R-:W-:-:S03]  /*6dc00*/  PRMT R13, R18, 0x7773, RZ ;  /* 0x00007773120d7816 */ /* 0x000fc600000000ff */
[----:B------:R-:W-:Y:S01]  /*6dc10*/  IMAD.X R5, R12, 0x1, R33, P6 ;  /* 0x000000010c057824 */ /* 0x000fe200030e0621 */
[----:B----4-:R-:W-:Y:S01]  /*6dc20*/  IADD3 R6, P6, R53, R48, RZ ;  /* 0x0000003035067210 */ /* 0x010fe20007fde0ff */
[----:B------:R4:W-:Y:S01]  /*6dc30*/  @P4 STG.E.U8 desc[UR60][R8.64], R13 ;  /* 0x0000000d08004986 */ /* 0x0009e2000c10113c */
[----:B------:R-:W-:Y:S01]  /*6dc40*/  PRMT R15, R30, 0x7770, RZ ;  /* 0x000077701e0f7816 */ /* 0x000fe200000000ff */
[----:B------:R-:W-:Y:S01]  /*6dc50*/  VIADD R10, R160, 0x16 ;  /* 0x00000016a00a7836 */ /* 0x000fe20000000000 */
[----:B-----5:R-:W-:Y:S01]  /*6dc60*/  ISETP.LT.AND P4, PT, R159, R17, !P5 ;  /* 0x000000119f00720c */ /* 0x020fe20006f81270 */
[----:B------:R-:W5:Y:S01]  /*6dc70*/  LDC R18, c[0x0][0x228] ;  /* 0x00008a00ff127b82 */ /* 0x000f620000000800 */
[----:B---3--:R-:W-:Y:S01]  /*6dc80*/  ISETP.LT.AND P5, PT, R153, R14, !P5 ;  /* 0x0000000e9900720c */ /* 0x008fe20006fa1270 */
[----:B------:R-:W-:Y:S01]  /*6dc90*/  IMAD.X R7, R12, 0x1, R49, P6 ;  /* 0x000000010c077824 */ /* 0x000fe200030e0631 */
[----:B------:R3:W-:Y:S01]  /*6dca0*/  @P2 STG.E.U8 desc[UR60][R4.64], R15 ;  /* 0x0000000f04002986 */ /* 0x0007e2000c10113c */
[----:B------:R-:W-:-:S04]  /*6dcb0*/  ISETP.GE.AND P2, PT, R10, R3, PT ;  /* 0x000000030a00720c */ /* 0x000fc80003f46270 */
[----:B------:R-:W0:Y:S01]  /*6dcc0*/  LDC R14, c[0x0][0x228] ;  /* 0x00008a00ff0e7b82 */ /* 0x000e220000000800 */
[----:B----4-:R-:W-:Y:S02]  /*6dcd0*/  PRMT R13, R30, 0x7771, RZ ;  /* 0x000077711e0d7816 */ /* 0x010fe400000000ff */
[----:B------:R-:W-:-:S03]  /*6dce0*/  IADD3 R10, P6, R53, R50, RZ ;  /* 0x00000032350a7210 */ /* 0x000fc60007fde0ff */
[----:B------:R4:W-:Y:S01]  /*6dcf0*/  @P3 STG.E.U8 desc[UR60][R6.64], R13 ;  /* 0x0000000d06003986 */ /* 0x0009e2000c10113c */
[C---:B---3--:R-:W-:Y:S01]  /*6dd00*/  IADD3 R4, P3, R53.reuse, R51, RZ ;  /* 0x0000003335047210 */ /* 0x048fe20007f7e0ff */
[----:B------:R-:W3:Y:S01]  /*6dd10*/  LDC R15, c[0x0][0x228] ;  /* 0x00008a00ff0f7b82 */ /* 0x000ee20000000800 */
[----:B------:R-:W-:Y:S02]  /*6dd20*/  IMAD.IADD R53, R53, 0x1, R0 ;  /* 0x0000000135357824 */ /* 0x000fe400078e0200 */
[C---:B------:R-:W-:Y:S01]  /*6dd30*/  IMAD.X R11, R12.reuse, 0x1, R52, P6 ;  /* 0x000000010c0b7824 */ /* 0x040fe200030e0634 */
[----:B-1----:R-:W-:Y:S01]  /*6dd40*/  ISETP.LT.AND P6, PT, R157, R16, !P2 ;  /* 0x000000109d00720c */ /* 0x002fe200057c1270 */
[----:B------:R-:W-:Y:S01]  /*6dd50*/  IMAD.X R5, R12, 0x1, R34, P3 ;  /* 0x000000010c057824 */ /* 0x000fe200018e0622 */
[----:B------:R-:W-:Y:S02]  /*6dd60*/  SHF.R.S32.HI R12, RZ, 0x1f, R53 ;  /* 0x0000001fff0c7819 */ /* 0x000fe40000011435 */
[----:B------:R-:W1:Y:S01]  /*6dd70*/  LDC R16, c[0x0][0x228] ;  /* 0x00008a00ff107b82 */ /* 0x000e620000000800 */
[----:B----4-:R-:W-:Y:S01]  /*6dd80*/  IADD3 R6, P3, R53, R2, RZ ;  /* 0x0000000235067210 */ /* 0x010fe20007f7e0ff */
[----:B------:R-:W-:Y:S01]  /*6dd90*/  VIADD R8, R160, 0x17 ;  /* 0x00000017a0087836 */ /* 0x000fe20000000000 */
[----:B------:R-:W-:-:S02]  /*6dda0*/  PRMT R9, R30, 0x7772, RZ ;  /* 0x000077721e097816 */ /* 0x000fc400000000ff */
[----:B------:R-:W-:Y:S01]  /*6ddb0*/  PRMT R3, R30, 0x7773, RZ ;  /* 0x000077731e037816 */ /* 0x000fe200000000ff */
[----:B------:R-:W-:Y:S01]  /*6ddc0*/  IMAD.X R7, R12, 0x1, R33, P3 ;  /* 0x000000010c077824 */ /* 0x000fe200018e0621 */
[----:B------:R-:W-:Y:S01]  /*6ddd0*/  PRMT R13, R19, 0x7770, RZ ;  /* 0x00007770130d7816 */ /* 0x000fe200000000ff */
[----:B------:R4:W-:Y:S01]  /*6dde0*/  @P4 STG.E.U8 desc[UR60][R10.64], R9 ;  /* 0x000000090a004986 */ /* 0x0009e2000c10113c */
[----:B------:R-:W-:Y:S01]  /*6ddf0*/  ISETP.GE.AND P3, PT, R8, R35, PT ;  /* 0x000000230800720c */ /* 0x000fe20003f66270 */
[----:B------:R-:W2:Y:S02]  /*6de00*/  LDC R17, c[0x0][0x228] ;  /* 0x00008a00ff117b82 */ /* 0x000ea40000000800 */
[----:B------:R4:W-:Y:S01]  /*6de10*/  @P5 STG.E.U8 desc[UR60][R4.64], R3 ;  /* 0x0000000304005986 */ /* 0x0009e2000c10113c */
[----:B------:R-:W-:Y:S02]  /*6de20*/  IADD3 R8, P5, R53, R48, RZ ;  /* 0x0000003035087210 */ /* 0x000fe40007fbe0ff */
[----:B-----5:R-:W-:Y:S01]  /*6de30*/  ISETP.LT.AND P4, PT, R155, R18, !P2 ;  /* 0x000000129b00720c */ /* 0x020fe20005781270 */
[----:B------:R5:W-:Y:S01]  /*6de40*/  @P6 STG.E.U8 desc[UR60][R6.64], R13 ;  /* 0x0000000d06006986 */ /* 0x000be2000c10113c */
[----:B0-----:R-:W-:Y:S01]  /*6de50*/  ISETP.LT.AND P6, PT, R159, R14, !P2 ;  /* 0x0000000e9f00720c */ /* 0x001fe200057c1270 */
[----:B------:R-:W0:Y:S01]  /*6de60*/  LDC R18, c[0x0][0x228] ;  /* 0x00008a00ff127b82 */ /* 0x000e220000000800 */
[----:B----4-:R-:W-:-:S07]  /*6de70*/  IMAD.X R9, R12, 0x1, R49, P5 ;  /* 0x000000010c097824 */ /* 0x010fce00028e0631 */
[----:B------:R-:W4:Y:S01]  /*6de80*/  LDC R10, c[0x0][0x228] ;  /* 0x00008a00ff0a7b82 */ /* 0x000f220000000800 */
[----:B------:R-:W-:-:S07]  /*6de90*/  IADD3 R4, P5, R53, R50, RZ ;  /* 0x0000003235047210 */ /* 0x000fce0007fbe0ff */
[----:B------:R-:W2:Y:S01]  /*6dea0*/  LDC R14, c[0x0][0x228] ;  /* 0x00008a00ff0e7b82 */ /* 0x000ea20000000800 */
[----:B---3--:R-:W-:Y:S01]  /*6deb0*/  ISETP.LT.AND P2, PT, R153, R15, !P2 ;  /* 0x0000000f9900720c */ /* 0x008fe20005741270 */
[C---:B------:R-:W-:Y:S01]  /*6dec0*/  IMAD.X R5, R12.reuse, 0x1, R52, P5 ;  /* 0x000000010c057824 */ /* 0x040fe200028e0634 */
[----:B------:R-:W-:Y:S02]  /*6ded0*/  PRMT R11, R19, 0x7771, RZ ;  /* 0x00007771130b7816 */ /* 0x000fe400000000ff */
[C---:B-----5:R-:W-:Y:S01]  /*6dee0*/  IADD3 R6, P5, R53.reuse, R51, RZ ;  /* 0x0000003335067210 */ /* 0x060fe20007fbe0ff */
[----:B------:R-:W-:Y:S01]  /*6def0*/  IMAD.IADD R53, R53, 0x1, R0 ;  /* 0x0000000135357824 */ /* 0x000fe200078e0200 */
[----:B------:R-:W-:Y:S01]  /*6df00*/  PRMT R3, R19, 0x7772, RZ ;  /* 0x0000777213037816 */ /* 0x000fe200000000ff */
[----:B------:R3:W-:Y:S01]  /*6df10*/  @P4 STG.E.U8 desc[UR60][R8.64], R11 ;  /* 0x0000000b08004986 */ /* 0x0007e2000c10113c */
[----:B-1----:R-:W-:Y:S01]  /*6df20*/  ISETP.LT.AND P4, PT, R157, R16, !P3 ;  /* 0x000000109d00720c */ /* 0x002fe20005f81270 */
[----:B------:R-:W-:Y:S01]  /*6df30*/  IMAD.X R7, R12, 0x1, R34, P5 ;  /* 0x000000010c077824 */ /* 0x000fe200028e0622 */
[----:B------:R-:W-:Y:S01]  /*6df40*/  PRMT R19, R19, 0x7773, RZ ;  /* 0x0000777313137816 */ /* 0x000fe200000000ff */
[----:B------:R1:W-:Y:S01]  /*6df50*/  @P6 STG.E.U8 desc[UR60][R4.64], R3 ;  /* 0x0000000304006986 */ /* 0x0003e2000c10113c */
[----:B------:R-:W5:Y:S01]  /*6df60*/  LDC R16, c[0x0][0x228] ;  /* 0x00008a00ff107b82 */ /* 0x000f620000000800 */
[----:B------:R-:W-:-:S02]  /*6df70*/  SHF.R.S32.HI R12, RZ, 0x1f, R53 ;  /* 0x0000001fff0c7819 */ /* 0x000fc40000011435 */
[----:B------:R-:W-:Y:S01]  /*6df80*/  @P2 STG.E.U8 desc[UR60][R6.64], R19 ;  /* 0x0000001306002986 */ /* 0x000fe2000c10113c */
[----:B---3--:R-:W-:Y:S02]  /*6df90*/  IADD3 R8, P6, R53, R2, RZ ;  /* 0x0000000235087210 */ /* 0x008fe40007fde0ff */
[----:B----4-:R-:W-:Y:S01]  /*6dfa0*/  ISETP.LT.AND P5, PT, R155, R10, !P3 ;  /* 0x0000000a9b00720c */ /* 0x010fe20005fa1270 */
[----:B------:R-:W-:Y:S01]  /*6dfb0*/  VIADD R10, R160, 0x18 ;  /* 0x00000018a00a7836 */ /* 0x000fe20000000000 */
[----:B-1----:R-:W-:Y:S01]  /*6dfc0*/  IADD3 R4, P2, R53, R48, RZ ;  /* 0x0000003035047210 */ /* 0x002fe20007f5e0ff */
[C---:B------:R-:W-:Y:S01]  /*6dfd0*/  IMAD.X R9, R12.reuse, 0x1, R33, P6 ;  /* 0x000000010c097824 */ /* 0x040fe200030e0621 */
[----:B------:R-:W-:Y:S02]  /*6dfe0*/  PRMT R15, R31, 0x7770, RZ ;  /* 0x000077701f0f7816 */ /* 0x000fe400000000ff */
[----:B--2---:R-:W-:Y:S01]  /*6dff0*/  ISETP.LT.AND P6, PT, R159, R14, !P3 ;  /* 0x0000000e9f00720c */ /* 0x004fe20005fc1270 */
[----:B------:R-:W-:Y:S01]  /*6e000*/  IMAD.X R5, R12, 0x1, R49, P2 ;  /* 0x000000010c057824 */ /* 0x000fe200010e0631 */
[----:B------:R-:W-:Y:S01]  /*6e010*/  ISETP.GE.AND P2, PT, R10, R43, PT ;  /* 0x0000002b0a00720c */ /* 0x000fe20003f46270 */
[----:B------:R1:W-:Y:S01]  /*6e020*/  @P4 STG.E.U8 desc[UR60][R8.64], R15 ;  /* 0x0000000f08004986 */ /* 0x0003e2000c10113c */
[----:B------:R-:W-:Y:S01]  /*6e030*/  IADD3 R10, P4, R53, R50, RZ ;  /* 0x00000032350a7210 */ /* 0x000fe20007f9e0ff */
[----:B------:R-:W2:Y:S01]  /*6e040*/  LDC R14, c[0x0][0x228] ;  /* 0x00008a00ff0e7b82 */ /* 0x000ea20000000800 */
[----:B------:R-:W-:-:S02]  /*6e050*/  PRMT R13, R31, 0x7771, RZ ;  /* 0x000077711f0d7816 */ /* 0x000fc400000000ff */
[----:B------:R-:W-:Y:S01]  /*6e060*/  PRMT R3, R31, 0x7772, RZ ;  /* 0x000077721f037816 */ /* 0x000fe200000000ff */
[----:B------:R-:W-:Y:S02]  /*6e070*/  IMAD.X R11, R12, 0x1, R52, P4 ;  /* 0x000000010c0b7824 */ /* 0x000fe400020e0634 */
[----:B------:R3:W-:Y:S01]  /*6e080*/  @P5 STG.E.U8 desc[UR60][R4.64], R13 ;  /* 0x0000000d04005986 */ /* 0x0007e2000c10113c */
[----:B-----5:R-:W-:-:S03]  /*6e090*/  ISETP.LT.AND P3, PT, R153, R16, !P3 ;  /* 0x000000109900720c */ /* 0x020fc60005f61270 */
[----:B------:R4:W-:Y:S01]  /*6e0a0*/  @P6 STG.E.U8 desc[UR60][R10.64], R3 ;  /* 0x000000030a006986 */ /* 0x0009e2000c10113c */
[C---:B-1----:R-:W-:Y:S01]  /*6e0b0*/  IADD3 R8, P6, R53.reuse, R51, RZ ;  /* 0x0000003335087210 */ /* 0x042fe20007fde0ff */
[----:B------:R-:W-:Y:S01]  /*6e0c0*/  IMAD.IADD R53, R53, 0x1, R0 ;  /* 0x0000000135357824 */ /* 0x000fe200078e0200 */
[----:B------:R-:W-:Y:S01]  /*6e0d0*/  ISETP.LT.AND P4, PT, R157, R17, !P2 ;  /* 0x000000119d00720c */ /* 0x000fe20005781270 */
[----:B------:R-:W1:Y:S02]  /*6e0e0*/  LDS.128 R4, [R32] ;  /* 0x0000000020047984 */ /* 0x000e640000000c00 */
[----:B------:R-:W-:Y:S01]  /*6e0f0*/  IMAD.X R9, R12, 0x1, R34, P6 ;  /* 0x000000010c097824 */ /* 0x000fe200030e0622 */
[----:B------:R-:W-:Y:S02]  /*6e100*/  SHF.R.S32.HI R16, RZ, 0x1f, R53 ;  /* 0x0000001fff107819 */ /* 0x000fe40000011435 */
[----:B------:R-:W-:Y:S02]  /*6e110*/  IADD3 R12, P6, R53, R2, RZ ;  /* 0x00000002350c7210 */ /* 0x000fe40007fde0ff */
[----:B0-----:R-:W-:-:S02]  /*6e120*/  ISETP.LT.AND P5, PT, R155, R18, !P2 ;  /* 0x000000129b00720c */ /* 0x001fc400057a1270 */
[----:B------:R-:W0:Y:S01]  /*6e130*/  LDC R18, c[0x0][0x228] ;  /* 0x00008a00ff127b82 */ /* 0x000e220000000800 */
[----:B------:R-:W-:Y:S01]  /*6e140*/  PRMT R31, R31, 0x7773, RZ ;  /* 0x000077731f1f7816 */ /* 0x000fe200000000ff */
[----:B---3--:R-:W-:Y:S01]  /*6e150*/  IMAD.X R13, R16, 0x1, R33, P6 ;  /* 0x00000001100d7824 */ /* 0x008fe200030e0621 */
[----:B------:R-:W-:Y:S02]  /*6e160*/  PRMT R19, R24, 0x7770, RZ ;  /* 0x0000777018137816 */ /* 0x000fe400000000ff */
[----:B----4-:R-:W-:Y:S01]  /*6e170*/  IADD3 R10, P6, R53, R48, RZ ;  /* 0x00000030350a7210 */ /* 0x010fe20007fde0ff */
[----:B------:R3:W-:Y:S04]  /*6e180*/  @P3 STG.E.U8 desc[UR60][R8.64], R31 ;  /* 0x0000001f08003986 */ /* 0x0007e8000c10113c */
[----:B------:R-:W-:Y:S01]  /*6e190*/  @P4 STG.E.U8 desc[UR60][R12.64], R19 ;  /* 0x000000130c004986 */ /* 0x000fe2000c10113c */
[----:B--2---:R-:W-:Y:S01]  /*6e1a0*/  ISETP.LT.AND P4, PT, R159, R14, !P2 ;  /* 0x0000000e9f00720c */ /* 0x004fe20005781270 */
[----:B------:R-:W-:Y:S01]  /*6e1b0*/  IMAD.X R11, R16, 0x1, R49, P6 ;  /* 0x00000001100b7824 */ /* 0x000fe200030e0631 */
[----:B------:R-:W-:-:S02]  /*6e1c0*/  IADD3 R14, P6, R53, R50, RZ ;  /* 0x00000032350e7210 */ /* 0x000fc40007fde0ff */
[----:B------:R-:W-:Y:S02]  /*6e1d0*/  ISETP.LT.AND P2, PT, R153, R20, !P2 ;  /* 0x000000149900720c */ /* 0x000fe40005741270 */
[----:B------:R-:W2:Y:S01]  /*6e1e0*/  LDC R20, c[0x0][0x228] ;  /* 0x00008a00ff147b82 */ /* 0x000ea20000000800 */
[----:B------:R-:W-:Y:S01]  /*6e1f0*/  PRMT R3, R24, 0x7771, RZ ;  /* 0x0000777118037816 */ /* 0x000fe200000000ff */
[----:B------:R-:W-:Y:S01]  /*6e200*/  IMAD.X R15, R16, 0x1, R52, P6 ;  /* 0x00000001100f7824 */ /* 0x000fe200030e0634 */
[----:B------:R-:W-:Y:S02]  /*6e210*/  PRMT R17, R24, 0x7772, RZ ;  /* 0x0000777218117816 */ /* 0x000fe400000000ff */
[----:B------:R-:W-:Y:S01]  /*6e220*/  ISETP.GE.AND P3, PT, R22, R37, PT ;  /* 0x000000251600720c */ /* 0x000fe20003f66270 */
[----:B------:R4:W-:Y:S02]  /*6e230*/  @P5 STG.E.U8 desc[UR60][R10.64], R3 ;  /* 0x000000030a005986 */ /* 0x0009e4000c10113c */
[----:B------:R-:W5:Y:S02]  /*6e240*/  LDC R22, c[0x0][0x228] ;  /* 0x00008a00ff167b82 */ /* 0x000f640000000800 */
[----:B------:R2:W-:Y:S01]  /*6e250*/  @P4 STG.E.U8 desc[UR60][R14.64], R17 ;  /* 0x000000110e004986 */ /* 0x0005e2000c10113c */
[C---:B---3--:R-:W-:Y:S01]  /*6e260*/  IADD3 R8, P4, R53.reuse, R51, RZ ;  /* 0x0000003335087210 */ /* 0x048fe20007f9e0ff */
[----:B------:R-:W-:Y:S01]  /*6e270*/  IMAD.IADD R53, R53, 0x1, R0 ;  /* 0x0000000135357824 */ /* 0x000fe200078e0200 */
[----:B0-----:R-:W-:-:S03]  /*6e280*/  ISETP.LT.AND P5, PT, R157, R18, !P3 ;  /* 0x000000129d00720c */ /* 0x001fc60005fa1270 */
[----:B------:R-:W-:Y:S01]  /*6e290*/  IMAD.X R9, R16, 0x1, R34, P4 ;  /* 0x0000000110097824 */ /* 0x000fe200020e0622 */
[----:B------:R-:W-:Y:S01]  /*6e2a0*/  SHF.R.S32.HI R16, RZ, 0x1f, R53 ;  /* 0x0000001fff107819 */ /* 0x000fe20000011435 */
[----:B----4-:R-:W-:Y:S01]  /*6e2b0*/  VIADD R10, R160, 0x1a ;  /* 0x0000001aa00a7836 */ /* 0x010fe20000000000 */
[----:B------:R-:W-:Y:S01]  /*6e2c0*/  IADD3 R12, P4, R53, R2, RZ ;  /* 0x00000002350c7210 */ /* 0x000fe20007f9e0ff */
[----:B------:R-:W0:Y:S01]  /*6e2d0*/  LDC R18, c[0x0][0x228] ;  /* 0x00008a00ff127b82 */ /* 0x000e220000000800 */
[----:B------:R-:W-:Y:S02]  /*6e2e0*/  PRMT R3, R24, 0x7773, RZ ;  /* 0x0000777318037816 */ /* 0x000fe400000000ff */
[----:B------:R-:W-:Y:S01]  /*6e2f0*/  ISETP.LT.AND P6, PT, R155, R21, !P3 ;  /* 0x000000159b00720c */ /* 0x000fe20005fc1270 */
[----:B------:R-:W-:Y:S01]  /*6e300*/  IMAD.X R13, R16, 0x1, R33, P4 ;  /* 0x00000001100d7824 */ /* 0x000fe200020e0621 */
[----:B-1----:R-:W-:Y:S01]  /*6e310*/  PRMT R21, R4, 0x7770, RZ ;  /* 0x0000777004157816 */ /* 0x002fe200000000ff */
[----:B------:R-:W-:Y:S01]  /*6e320*/  @P2 STG.E.U8 desc[UR60][R8.64], R3 ;  /* 0x0000000308002986 */ /* 0x000fe2000c10113c */
[----:B------:R-:W-:-:S02]  /*6e330*/  ISETP.GE.AND P2, PT, R10, R39, PT ;  /* 0x000000270a00720c */ /* 0x000fc40003f46270 */
[----:B------:R-:W-:Y:S01]  /*6e340*/  IADD3 R10, P4, R53, R48, RZ ;  /* 0x00000030350a7210 */ /* 0x000fe20007f9e0ff */
[----:B------:R1:W-:Y:S01]  /*6e350*/  @P5 STG.E.U8 desc[UR60][R12.64], R21 ;  /* 0x000000150c005986 */ /* 0x0003e2000c10113c */
[----:B--2---:R-:W-:Y:S02]  /*6e360*/  ISETP.LT.AND P5, PT, R159, R20, !P3 ;  /* 0x000000149f00720c */ /* 0x004fe40005fa1270 */
[----:B------:R-:W2:Y:S01]  /*6e370*/  LDC R20, c[0x0][0x228] ;  /* 0x00008a00ff147b82 */ /* 0x000ea20000000800 */
[----:B------:R-:W-:Y:S01]  /*6e380*/  IMAD.X R11, R16, 0x1, R49, P4 ;  /* 0x00000001100b7824 */ /* 0x000fe200020e0631 */
[----:B------:R-:W-:Y:S02]  /*6e390*/  IADD3 R14, P4, R53, R50, RZ ;  /* 0x00000032350e7210 */ /* 0x000fe40007f9e0ff */
[C---:B------:R-:W-:Y:S02]  /*6e3a0*/  PRMT R19, R4.reuse, 0x7771, RZ ;  /* 0x0000777104137816 */ /* 0x040fe400000000ff */
[----:B------:R-:W-:Y:S01]  /*6e3b0*/  PRMT R17, R4, 0x7772, RZ ;  /* 0x0000777204117816 */ /* 0x000fe200000000ff */
[----:B------:R-:W-:-:S02]  /*6e3c0*/  IMAD.X R15, R16, 0x1, R52, P4 ;  /* 0x00000001100f7824 */ /* 0x000fc400020e0634 */
[----:B------:R3:W-:Y:S01]  /*6e3d0*/  @P6 STG.E.U8 desc[UR60][R10.64], R19 ;  /* 0x000000130a006986 */ /* 0x0007e2000c10113c */
[----:B-----5:R-:W-:Y:S01]  /*6e3e0*/  ISETP.LT.AND P3, PT, R153, R22, !P3 ;  /* 0x000000169900720c */ /* 0x020fe20005f61270 */
[----:B-1----:R-:W1:Y:S02]  /*6e3f0*/  LDC R21, c[0x0][0x228] ;  /* 0x00008a00ff157b82 */ /* 0x002e640000000800 */
[----:B------:R4:W-:Y:S01]  /*6e400*/  @P5 STG.E.U8 desc[UR60][R14.64], R17 ;  /* 0x000000110e005986 */ /* 0x0009e2000c10113c */
[C---:B------:R-:W-:Y:S01]  /*6e410*/  IADD3 R8, P5, R53.reuse, R51, RZ ;  /* 0x0000003335087210 */ /* 0x040fe20007fbe0ff */
[----:B------:R-:W-:Y:S01]  /*6e420*/  IMAD.IADD R53, R53, 0x1, R0 ;  /* 0x0000000135357824 */ /* 0x000fe200078e0200 */
[----:B0-----:R-:W-:-:S03]  /*6e430*/  ISETP.LT.AND P4, PT, R157, R18, !P2 ;  /* 0x000000129d00720c */ /* 0x001fc60005781270 */
[----:B------:R-:W-:Y:S01]  /*6e440*/  IMAD.X R9, R16, 0x1, R34, P5 ;  /* 0x0000000110097824 */ /* 0x000fe200028e0622 */
[----:B------:R-:W0:Y:S01]  /*6e450*/  LDC R22, c[0x0][0x228] ;  /* 0x00008a00ff167b82 */ /* 0x000e220000000800 */
[----:B------:R-:W-:Y:S02]  /*6e460*/  SHF.R.S32.HI R16, RZ, 0x1f, R53 ;  /* 0x0000001fff107819 */ /* 0x000fe40000011435 */
[----:B------:R-:W-:Y:S02]  /*6e470*/  IADD3 R12, P5, R53, R2, RZ ;  /* 0x00000002350c7210 */ /* 0x000fe40007fbe0ff */
[----:B------:R-:W-:Y:S02]  /*6e480*/  PRMT R3, R4, 0x7773, RZ ;  /* 0x0000777304037816 */ /* 0x000fe400000000ff */
[----:B---3--:R-:W-:Y:S01]  /*6e490*/  PRMT R19, R25, 0x7770, RZ ;  /* 0x0000777019137816 */ /* 0x008fe200000000ff */
[----:B------:R-:W3:Y:S01]  /*6e4a0*/  LDC R18, c[0x0][0x228] ;  /* 0x00008a00ff127b82 */ /* 0x000ee20000000800 */
[----:B------:R-:W-:Y:S01]  /*6e4b0*/  IMAD.X R13, R16, 0x1, R33, P5 ;  /* 0x00000001100d7824 */ /* 0x000fe200028e0621 */
[----:B------:R-:W-:Y:S01]  /*6e4c0*/  IADD3 R10, P5, R53, R48, RZ ;  /* 0x00000030350a7210 */ /* 0x000fe20007fbe0ff */
[----:B------:R5:W-:Y:S01]  /*6e4d0*/  @P3 STG.E.U8 desc[UR60][R8.64], R3 ;  /* 0x0000000308003986 */ /* 0x000be2000c10113c */
[----:B------:R-:W-:-:S03]  /*6e4e0*/  ISETP.LT.AND P6, PT, R155, R23, !P2 ;  /* 0x000000179b00720c */ /* 0x000fc600057c1270 */
[----:B------:R3:W-:Y:S01]  /*6e4f0*/  @P4 STG.E.U8 desc[UR60][R12.64], R19 ;  /* 0x000000130c004986 */ /* 0x0007e2000c10113c */
[----:B--2---:R-:W-:Y:S01]  /*6e500*/  ISETP.LT.AND P4, PT, R159, R20, !P2 ;  /* 0x000000149f00720c */ /* 0x004fe20005781270 */
[----:B------:R-:W-:Y:S01]  /*6e510*/  IMAD.X R11, R16, 0x1, R49, P5 ;  /* 0x00000001100b7824 */ /* 0x000fe200028e0631 */
[----:B----4-:R-:W-:Y:S01]  /*6e520*/  IADD3 R14, P5, R53, R50, RZ ;  /* 0x00000032350e7210 */ /* 0x010fe20007fbe0ff */
[----:B------:R-:W2:Y:S01]  /*6e530*/  LDC R20, c[0x0][0x228] ;  /* 0x00008a00ff147b82 */ /* 0x000ea20000000800 */
[C---:B------:R-:W-:Y:S01]  /*6e540*/  PRMT R17, R25.reuse, 0x7771, RZ ;  /* 0x0000777119117816 */ /* 0x040fe200000000ff */
[----:B------:R-:W-:Y:S02]  /*6e550*/  VIADD R4, R160, 0x1b ;  /* 0x0000001ba0047836 */ /* 0x000fe40000000000 */
[----:B------:R-:W-:Y:S01]  /*6e560*/  IMAD.X R15, R16, 0x1, R52, P5 ;  /* 0x00000001100f7824 */ /* 0x000fe200028e0634 */
[----:B-----5:R-:W-:Y:S01]  /*6e570*/  PRMT R3, R25, 0x7772, RZ ;  /* 0x0000777219037816 */ /* 0x020fe200000000ff */
[----:B------:R4:W-:Y:S01]  /*6e580*/  @P6 STG.E.U8 desc[UR60][R10.64], R17 ;  /* 0x000000110a006986 */ /* 0x0009e2000c10113c */
[----:B------:R-:W-:Y:S01]  /*6e590*/  ISETP.GE.AND P3, PT, R4, R41, PT ;  /* 0x000000290400720c */ /* 0x000fe20003f66270 */
[----:B------:R-:W5:Y:S01]  /*6e5a0*/  LDC R23, c[0x0][0x228] ;  /* 0x00008a00ff177b82 */ /* 0x000f620000000800 */
[----:B0-----:R-:W-:Y:S01]  /*6e5b0*/  ISETP.LT.AND P2, PT, R153, R22, !P2 ;  /* 0x000000169900720c */ /* 0x001fe20005741270 */
[----:B------:R0:W-:Y:S01]  /*6e5c0*/  @P4 STG.E.U8 desc[UR60][R14.64], R3 ;  /* 0x000000030e004986 */ /* 0x0001e2000c10113c */
[C---:B------:R-:W-:Y:S01]  /*6e5d0*/  IADD3 R8, P4, R53.reuse, R51, RZ ;  /* 0x0000003335087210 */ /* 0x040fe20007f9e0ff */
[----:B------:R-:W-:Y:S01]  /*6e5e0*/  IMAD.IADD R53, R53, 0x1, R0 ;  /* 0x0000000135357824 */ /* 0x000fe200078e0200 */
[----:B---3--:R-:W-:-:S03]  /*6e5f0*/  ISETP.LT.AND P5, PT, R157, R18, !P3 ;  /* 0x000000129d00720c */ /* 0x008fc60005fa1270 */
[----:B------:R-:W3:Y:S01]  /*6e600*/  LDC R22, c[0x0][0x228] ;  /* 0x00008a00ff167b82 */ /* 0x000ee20000000800 */
[----:B------:R-:W-:Y:S01]  /*6e610*/  IMAD.X R9, R16, 0x1, R34, P4 ;  /* 0x0000000110097824 */ /* 0x000fe200020e0622 */
[----:B------:R-:W-:Y:S02]  /*6e620*/  SHF.R.S32.HI R4, RZ, 0x1f, R53 ;  /* 0x0000001fff047819 */ /* 0x000fe40000011435 */
[----:B------:R-:W-:Y:S01]  /*6e630*/  IADD3 R12, P4, R53, R2, RZ ;  /* 0x00000002350c7210 */ /* 0x000fe20007f9e0ff */
[----:B----4-:R-:W-:Y:S01]  /*6e640*/  VIADD R10, R160, 0x1c ;  /* 0x0000001ca00a7836 */ /* 0x010fe20000000000 */
[----:B------:R-:W-:Y:S02]  /*6e650*/  PRMT R25, R25, 0x7773, RZ ;  /* 0x0000777319197816 */ /* 0x000fe400000000ff */
[----:B------:R-:W4:Y:S01]  /*6e660*/  LDC R18, c[0x0][0x228] ;  /* 0x00008a00ff127b82 */ /* 0x000f220000000800 */
[----:B------:R-:W-:Y:S01]  /*6e670*/  IMAD.X R13, R4, 0x1, R33, P4 ;  /* 0x00000001040d7824 */ /* 0x000fe200020e0621 */
[----:B------:R-:W-:Y:S01]  /*6e680*/  PRMT R19, R5, 0x7770, RZ ;  /* 0x0000777005137816 */ /* 0x000fe200000000ff */
[----:B------:R5:W-:Y:S01]  /*6e690*/  @P2 STG.E.U8 desc[UR60][R8.64], R25 ;  /* 0x0000001908002986 */ /* 0x000be2000c10113c */
[----:B------:R-:W-:-:S02]  /*6e6a0*/  ISETP.GE.AND P2, PT, R10, R45, PT ;  /* 0x0000002d0a00720c */ /* 0x000fc40003f46270 */
[----:B------:R-:W-:Y:S01]  /*6e6b0*/  IADD3 R10, P4, R53, R48, RZ ;  /* 0x00000030350a7210 */ /* 0x000fe20007f9e0ff */
[----:B------:R4:W-:Y:S01]  /*6e6c0*/  @P5 STG.E.U8 desc[UR60][R12.64], R19 ;  /* 0x000000130c005986 */ /* 0x0009e2000c10113c */
[----:B-1----:R-:W-:Y:S02]  /*6e6d0*/  ISETP.LT.AND P6, PT, R155, R21, !P3 ;  /* 0x000000159b00720c */ /* 0x002fe40005fc1270 */
[----:B------:R-:W1:Y:S01]  /*6e6e0*/  LDC R21, c[0x0][0x228] ;  /* 0x00008a00ff157b82 */ /* 0x000e620000000800 */
[----:B--2---:R-:W-:Y:S01]  /*6e6f0*/  ISETP.LT.AND P5, PT, R159, R20, !P3 ;  /* 0x000000149f00720c */ /* 0x004fe20005fa1270 */
[C---:B------:R-:W-:Y:S01]  /*6e700*/  IMAD.X R11, R4.reuse, 0x1, R49, P4 ;  /* 0x00000001040b7824 */ /* 0x040fe200020e0631 */
[----:B0-----:R-:W-:Y:S02]  /*6e710*/  IADD3 R14, P4, R53, R50, RZ ;  /* 0x00000032350e7210 */ /* 0x001fe40007f9e0ff */
[----:B------:R-:W-:Y:S02]  /*6e720*/  PRMT R17, R5, 0x7771, RZ ;  /* 0x0000777105117816 */ /* 0x000fe400000000ff */
[----:B---3--:R-:W-:Y:S01]  /*6e730*/  ISETP.LT.AND P3, PT, R153, R22, !P3 ;  /* 0x000000169900720c */ /* 0x008fe20005f61270 */
[----:B------:R-:W0:Y:S01]  /*6e740*/  LDC R20, c[0x0][0x228] ;  /* 0x00008a00ff147b82 */ /* 0x000e220000000800 */
[----:B------:R-:W-:Y:S01]  /*6e750*/  IMAD.X R15, R4, 0x1, R52, P4 ;  /* 0x00000001040f7824 */ /* 0x000fe200020e0634 */
[----:B------:R-:W-:Y:S01]  /*6e760*/  PRMT R3, R5, 0x7772, RZ ;  /* 0x0000777205037816 */ /* 0x000fe200000000ff */
[----:B------:R-:W-:Y:S05]  /*6e770*/  @P6 STG.E.U8 desc[UR60][R10.64], R17 ;  /* 0x000000110a006986 */ /* 0x000fea000c10113c */
[----:B------:R-:W2:Y:S01]  /*6e780*/  LDC R22, c[0x0][0x228] ;  /* 0x00008a00ff167b82 */ /* 0x000ea20000000800 */
[----:B------:R3:W-:Y:S01]  /*6e790*/  @P5 STG.E.U8 desc[UR60][R14.64], R3 ;  /* 0x000000030e005986 */ /* 0x0007e2000c10113c */
[C---:B-----5:R-:W-:Y:S01]  /*6e7a0*/  IADD3 R8, P5, R53.reuse, R51, RZ ;  /* 0x0000003335087210 */ /* 0x060fe20007fbe0ff */
[----:B------:R-:W-:Y:S01]  /*6e7b0*/  IMAD.IADD R53, R53, 0x1, R0 ;  /* 0x0000000135357824 */ /* 0x000fe200078e0200 */
[----:B----4-:R-:W-:-:S04]  /*6e7c0*/  ISETP.LT.AND P4, PT, R157, R18, !P2 ;  /* 0x000000129d00720c */ /* 0x010fc80005781270 */
[----:B------:R-:W4:Y:S01]  /*6e7d0*/  LDC R18, c[0x0][0x228] ;  /* 0x00008a00ff127b82 */ /* 0x000f220000000800 */
[----:B------:R-:W-:Y:S01]  /*6e7e0*/  IMAD.X R9, R4, 0x1, R34, P5 ;  /* 0x0000000104097824 */ /* 0x000fe200028e0622 */
[----:B------:R-:W-:Y:S02]  /*6e7f0*/  SHF.R.S32.HI R16, RZ, 0x1f, R53 ;  /* 0x0000001fff107819 */ /* 0x000fe40000011435 */
[----:B------:R-:W-:Y:S02]  /*6e800*/  IADD3 R4, P5, R53, R2, RZ ;  /* 0x0000000235047210 */ /* 0x000fe40007fbe0ff */
[----:B-1----:R-:W-:Y:S02]  /*6e810*/  ISETP.LT.AND P6, PT, R155, R21, !P2 ;  /* 0x000000159b00720c */ /* 0x002fe400057c1270 */
[----:B------:R-:W-:Y:S01]  /*6e820*/  PRMT R19, R5, 0x7773, RZ ;  /* 0x0000777305137816 */ /* 0x000fe200000000ff */
[----:B------:R-:W-:Y:S01]  /*6e830*/  IMAD.X R5, R16, 0x1, R33, P5 ;  /* 0x0000000110057824 */ /* 0x000fe200028e0621 */
[----:B---3--:R-:W-:Y:S01]  /*6e840*/  PRMT R3, R26, 0x7770, RZ ;  /* 0x000077701a037816 */ /* 0x008fe200000000ff */
[----:B------:R-:W1:Y:S01]  /*6e850*/  LDC R21, c[0x0][0x228] ;  /* 0x00008a00ff157b82 */ /* 0x000e620000000800 */
[----:B------:R-:W-:Y:S01]  /*6e860*/  IADD3 R10, P5, R53, R48, RZ ;  /* 0x00000030350a7210 */ /* 0x000fe20007fbe0ff */
[----:B------:R-:W-:Y:S01]  /*6e870*/  VIADD R12, R160, 0x1d ;  /* 0x0000001da00c7836 */ /* 0x000fe20000000000 */
[----:B------:R-:W-:Y:S01]  /*6e880*/  @P3 STG.E.U8 desc[UR60][R8.64], R19 ;  /* 0x0000001308003986 */ /* 0x000fe2000c10113c */
[----:B------:R-:W-:-:S02]  /*6e890*/  PRMT R17, R26, 0x7771, RZ ;  /* 0x000077711a117816 */ /* 0x000fc400000000ff */
[----:B------:R-:W-:Y:S01]  /*6e8a0*/  IMAD.X R11, R16, 0x1, R49, P5 ;  /* 0x00000001100b7824 */ /* 0x000fe200028e0631 */
[----:B------:R3:W-:Y:S01]  /*6e8b0*/  @P4 STG.E.U8 desc[UR60][R4.64], R3 ;  /* 0x0000000304004986 */ /* 0x0007e2000c10113c */
[----:B0-----:R-:W-:Y:S02]  /*6e8c0*/  ISETP.LT.AND P4, PT, R159, R20, !P2 ;  /* 0x000000149f00720c */ /* 0x001fe40005781270 */
[----:B--2---:R-:W-:Y:S01]  /*6e8d0*/  ISETP.LT.AND P2, PT, R153, R22, !P2 ;  /* 0x000000169900720c */ /* 0x004fe20005741270 */
[----:B------:R-:W0:Y:S01]  /*6e8e0*/  LDC R20, c[0x0][0x228] ;  /* 0x00008a00ff147b82 */ /* 0x000e220000000800 */
[----:B------:R-:W-:Y:S02]  /*6e8f0*/  ISETP.GE.AND P3, PT, R12, R47, PT ;  /* 0x0000002f0c00720c */ /* 0x000fe40003f66270 */
[C---:B------:R-:W-:Y:S01]  /*6e900*/  IADD3 R12, P5, R53.reuse, R50, RZ ;  /* 0x00000032350c7210 */ /* 0x040fe20007fbe0ff */
[----:B------:R-:W-:Y:S04]  /*6e910*/  @P6 STG.E.U8 desc[UR60][R10.64], R17 ;  /* 0x000000110a006986 */ /* 0x000fe8000c10113c */
[----:B------:R-:W2:Y:S01]  /*6e920*/  LDC R22, c[0x0][0x228] ;  /* 0x00008a00ff167b82 */ /* 0x000ea20000000800 */
[C---:B---3--:R-:W-:Y:S01]  /*6e930*/  IADD3 R4, P6, R53.reuse, R51, RZ ;  /* 0x0000003335047210 */ /* 0x048fe20007fde0ff */
[----:B------:R-:W-:-:S02]  /*6e940*/  IMAD.IADD R53, R53, 0x1, R0 ;  /* 0x0000000135357824 */ /* 0x000fc400078e0200 */
[C---:B------:R-:W-:Y:S01]  /*6e950*/  IMAD.X R13, R16.reuse, 0x1, R52, P5 ;  /* 0x00000001100d7824 */ /* 0x040fe200028e0634 */
[----:B----4-:R-:W-:Y:S01]  /*6e960*/  ISETP.LT.AND P5, PT, R157, R18, !P3 ;  /* 0x000000129d00720c */ /* 0x010fe20005fa1270 */
[----:B------:R-:W-:Y:S01]  /*6e970*/  IMAD.X R5, R16, 0x1, R34, P6 ;  /* 0x0000000110057824 */ /* 0x000fe200030e0622 */
[----:B------:R-:W-:Y:S01]  /*6e980*/  SHF.R.S32.HI R14, RZ, 0x1f, R53 ;  /* 0x0000001fff0e7819 */ /* 0x000fe20000011435 */
[----:B------:R-:W3:Y:S01]  /*6e990*/  LDC R18, c[0x0][0x228] ;  /* 0x00008a00ff127b82 */ /* 0x000ee20000000800 */
[----:B------:R-:W-:Y:S02]  /*6e9a0*/  IADD3 R8, P6, R53, R2, RZ ;  /* 0x0000000235087210 */ /* 0x000fe40007fde0ff */
[C---:B------:R-:W-:Y:S02]  /*6e9b0*/  PRMT R15, R26.reuse, 0x7772, RZ ;  /* 0x000077721a0f7816 */ /* 0x040fe400000000ff */
[----:B------:R-:W-:-:S03]  /*6e9c0*/  PRMT R3, R26, 0x7773, RZ ;  /* 0x000077731a037816 */ /* 0x000fc600000000ff */
[----:B------:R-:W4:Y:S01]  /*6e9d0*/  LDC R16, c[0x0][0x228] ;  /* 0x00008a00ff107b82 */ /* 0x000f220000000800 */
[----:B------:R-:W-:Y:S01]  /*6e9e0*/  IMAD.X R9, R14, 0x1, R33, P6 ;  /* 0x000000010e097824 */ /* 0x000fe200030e0621 */
[----:B------:R-:W-:Y:S01]  /*6e9f0*/  PRMT R19, R6, 0x7770, RZ ;  /* 0x0000777006137816 */ /* 0x000fe200000000ff */
[----:B------:R5:W-:Y:S01]  /*6ea00*/  @P4 STG.E.U8 desc[UR60][R12.64], R15 ;  /* 0x0000000f0c004986 */ /* 0x000be2000c10113c */
[----:B-1----:R-:W-:-:S03]  /*6ea10*/  ISETP.LT.AND P4, PT, R155, R21, !P3 ;  /* 0x000000159b00720c */ /* 0x002fc60005f81270 */
[----:B------:R1:W-:Y:S01]  /*6ea20*/  @P2 STG.E.U8 desc[UR60][R4.64], R3 ;  /* 0x0000000304002986 */ /* 0x0003e2000c10113c */
[----:B------:R-:W4:Y:S03]  /*6ea30*/  LDC R21, c[0x0][0x228] ;  /* 0x00008a00ff157b82 */ /* 0x000f260000000800 */
[----:B------:R4:W-:Y:S01]  /*6ea40*/  @P5 STG.E.U8 desc[UR60][R8.64], R19 ;  /* 0x0000001308005986 */ /* 0x0009e2000c10113c */
[----:B0-----:R-:W-:Y:S02]  /*6ea50*/  ISETP.LT.AND P2, PT, R159, R20, !P3 ;  /* 0x000000149f00720c */ /* 0x001fe40005f41270 */
[----:B-----5:R-:W-:Y:S02]  /*6ea60*/  IADD3 R12, P5, R53, R50, RZ ;  /* 0x00000032350c7210 */ /* 0x020fe40007fbe0ff */
[----:B------:R-:W0:Y:S01]  /*6ea70*/  LDC R20, c[0x0][0x228] ;  /* 0x00008a00ff147b82 */ /* 0x000e220000000800 */
[----:B--2---:R-:W-:-:S02]  /*6ea80*/  ISETP.LT.AND P3, PT, R153, R22, !P3 ;  /* 0x000000169900720c */ /* 0x004fc40005f61270 */
[C---:B------:R-:W-:Y:S01]  /*6ea90*/  IADD3 R10, P6, R53.reuse, R48, RZ ;  /* 0x00000030350a7210 */ /* 0x040fe20007fde0ff */
[----:B------:R-:W-:Y:S01]  /*6eaa0*/  IMAD.X R13, R14, 0x1, R52, P5 ;  /* 0x000000010e0d7824 */ /* 0x000fe200028e0634 */
[C---:B-1----:R-:W-:Y:S02]  /*6eab0*/  IADD3 R4, P5, R53.reuse, R51, RZ ;  /* 0x0000003335047210 */ /* 0x042fe40007fbe0ff */
[----:B------:R-:W-:Y:S01]  /*6eac0*/  PRMT R17, R6, 0x7771, RZ ;  /* 0x0000777106117816 */ /* 0x000fe200000000ff */
[----:B------:R-:W-:Y:S01]  /*6ead0*/  IMAD.X R11, R14, 0x1, R49, P6 ;  /* 0x000000010e0b7824 */ /* 0x000fe200030e0631 */
[----:B------:R-:W-:Y:S01]  /*6eae0*/  PRMT R15, R6, 0x7772, RZ ;  /* 0x00007772060f7816 */ /* 0x000fe200000000ff */
[----:B------:R-:W-:Y:S01]  /*6eaf0*/  IMAD.X R5, R14, 0x1, R34, P5 ;  /* 0x000000010e057824 */ /* 0x000fe200028e0622 */
[----:B------:R-:W-:Y:S01]  /*6eb00*/  PRMT R3, R6, 0x7773, RZ ;  /* 0x0000777306037816 */ /* 0x000fe200000000ff */
[----:B------:R-:W-:Y:S01]  /*6eb10*/  IMAD.IADD R53, R53, 0x1, R0 ;  /* 0x0000000135357824 */ /* 0x000fe200078e0200 */
[----:B---3--:R-:W-:Y:S01]  /*6eb20*/  ISETP.LT.AND P6, PT, R157, R18, !P1 ;  /* 0x000000129d00720c */ /* 0x008fe20004fc1270 */
[----:B------:R1:W-:Y:S01]  /*6eb30*/  @P4 STG.E.U8 desc[UR60][R10.64], R17 ;  /* 0x000000110a004986 */ /* 0x0003e2000c10113c */
[----:B----4-:R-:W-:Y:S01]  /*6eb40*/  ISETP.LT.AND P4, PT, R155, R16, !P1 ;  /* 0x000000109b00720c */ /* 0x010fe20004f81270 */
[----:B------:R-:W2:Y:S02]  /*6eb50*/  LDC R18, c[0x0][0x228] ;  /* 0x00008a00ff127b82 */ /* 0x000ea40000000800 */
[----:B------:R3:W-:Y:S01]  /*6eb60*/  @P2 STG.E.U8 desc[UR60][R12.64], R15 ;  /* 0x0000000f0c002986 */ /* 0x0007e2000c10113c */
[----:B------:R-:W-:-:S03]  /*6eb70*/  SHF.R.S32.HI R6, RZ, 0x1f, R53 ;  /* 0x0000001fff067819 */ /* 0x000fc60000011435 */
[----:B------:R4:W-:Y:S01]  /*6eb80*/  @P3 STG.E.U8 desc[UR60][R4.64], R3 ;  /* 0x0000000304003986 */ /* 0x0009e2000c10113c */
[C---:B------:R-:W-:Y:S01]  /*6eb90*/  IADD3 R8, P3, R53.reuse, R2, RZ ;  /* 0x0000000235087210 */ /* 0x040fe20007f7e0ff */
[----:B------:R-:W5:Y:S01]  /*6eba0*/  LDC R16, c[0x0][0x228] ;  /* 0x00008a00ff107b82 */ /* 0x000f620000000800 */
[----:B-1----:R-:W-:Y:S02]  /*6ebb0*/  IADD3 R10, P5, R53, R48, RZ ;  /* 0x00000030350a7210 */ /* 0x002fe40007fbe0ff */
[----:B------:R-:W-:Y:S01]  /*6ebc0*/  ISETP.LT.AND P2, PT, R159, R21, !P1 ;  /* 0x000000159f00720c */ /* 0x000fe20004f41270 */
[----:B------:R-:W-:-:S04]  /*6ebd0*/  IMAD.X R9, R6, 0x1, R33, P3 ;  /* 0x0000000106097824 */ /* 0x000fc800018e0621 */
[----:B------:R-:W1:Y:S01]  /*6ebe0*/  LDC R22, c[0x0][0x228] ;  /* 0x00008a00ff167b82 */ /* 0x000e620000000800 */
[C---:B------:R-:W-:Y:S01]  /*6ebf0*/  PRMT R21, R27.reuse, 0x7770, RZ ;  /* 0x000077701b157816 */ /* 0x040fe200000000ff */
[----:B------:R-:W-:Y:S01]  /*6ec00*/  IMAD.X R11, R6, 0x1, R49, P5 ;  /* 0x00000001060b7824 */ /* 0x000fe200028e0631 */
[----:B------:R-:W-:Y:S01]  /*6ec10*/  PRMT R19, R27, 0x7771, RZ ;  /* 0x000077711b137816 */ /* 0x000fe200000000ff */
[C---:B------:R-:W-:Y:S02]  /*6ec20*/  IMAD.IADD R17, R53.reuse, 0x1, R0 ;  /* 0x0000000135117824 */ /* 0x040fe400078e0200 */
[----:B------:R-:W-:Y:S04]  /*6ec30*/  @P6 STG.E.U8 desc[UR60][R8.64], R21 ;  /* 0x0000001508006986 */ /* 0x000fe8000c10113c */
[----:B------:R1:W-:Y:S01]  /*6ec40*/  @P4 STG.E.U8 desc[UR60][R10.64], R19 ;  /* 0x000000130a004986 */ /* 0x0003e2000c10113c */
[----:B---3--:R-:W-:-:S02]  /*6ec50*/  IADD3 R12, P4, R53, R51, RZ ;  /* 0x00000033350c7210 */ /* 0x008fc40007f9e0ff */
[----:B----4-:R-:W-:Y:S02]  /*6ec60*/  IADD3 R4, P6, R53, R50, RZ ;  /* 0x0000003235047210 */ /* 0x010fe40007fde0ff */
[C---:B------:R-:W-:Y:S01]  /*6ec70*/  IADD3 R2, P5, R17.reuse, R2, RZ ;  /* 0x0000000211027210 */ /* 0x040fe20007fbe0ff */
[C---:B------:R-:W-:Y:S01]  /*6ec80*/  IMAD.X R13, R6.reuse, 0x1, R34, P4 ;  /* 0x00000001060d7824 */ /* 0x040fe200020e0622 */
[----:B------:R-:W-:Y:S02]  /*6ec90*/  SHF.R.S32.HI R0, RZ, 0x1f, R17 ;  /* 0x0000001fff007819 */ /* 0x000fe40000011411 */
[----:B------:R-:W-:Y:S01]  /*6eca0*/  IADD3 R48, P4, R17, R48, RZ ;  /* 0x0000003011307210 */ /* 0x000fe20007f9e0ff */
[----:B------:R-:W-:Y:S01]  /*6ecb0*/  IMAD.X R5, R6, 0x1, R52, P6 ;  /* 0x0000000106057824 */ /* 0x000fe200030e0634 */
[----:B------:R-:W-:Y:S01]  /*6ecc0*/  ISETP.LT.AND P1, PT, R153, R23, !P1 ;  /* 0x000000179900720c */ /* 0x000fe20004f21270 */
[C---:B------:R-:W-:Y:S01]  /*6ecd0*/  IMAD.X R3, R0.reuse, 0x1, R33, P5 ;  /* 0x0000000100037824 */ /* 0x040fe200028e0621 */
[----:B------:R-:W-:Y:S01]  /*6ece0*/  IADD3 R14, P6, R17, R50, RZ ;  /* 0x00000032110e7210 */ /* 0x000fe20007fde0ff */
[----:B------:R-:W-:Y:S01]  /*6ecf0*/  IMAD.X R49, R0, 0x1, R49, P4 ;  /* 0x0000000100317824 */ /* 0x000fe200020e0631 */
[----:B-----5:R-:W-:-:S02]  /*6ed00*/  ISETP.LT.AND P5, PT, R157, R16, !P0 ;  /* 0x000000109d00720c */ /* 0x020fc400047a1270 */
[----:B--2---:R-:W-:Y:S02]  /*6ed10*/  ISETP.LT.AND P4, PT, R155, R18, !P0 ;  /* 0x000000129b00720c */ /* 0x004fe40004781270 */
[----:B0-----:R-:W-:Y:S02]  /*6ed20*/  ISETP.LT.AND P3, PT, R159, R20, !P0 ;  /* 0x000000149f00720c */ /* 0x001fe40004761270 */
[----:B-1----:R-:W-:Y:S01]  /*6ed30*/  ISETP.LT.AND P0, PT, R153, R22, !P0 ;  /* 0x000000169900720c */ /* 0x002fe20004701270 */
[----:B------:R-:W-:Y:S01]  /*6ed40*/  IMAD.X R15, R0, 0x1, R52, P6 ;  /* 0x00000001000f7824 */ /* 0x000fe200030e0634 */
[----:B------:R-:W-:Y:S02]  /*6ed50*/  PRMT R11, R27, 0x7773, RZ ;  /* 0x000077731b0b7816 */ /* 0x000fe400000000ff */
[----:B------:R-:W-:Y:S02]  /*6ed60*/  IADD3 R8, P6, R17, R51, RZ ;  /* 0x0000003311087210 */ /* 0x000fe40007fde0ff */
[----:B------:R-:W-:-:S02]  /*6ed70*/  PRMT R27, R27, 0x7772, RZ ;  /* 0x000077721b1b7816 */ /* 0x000fc400000000ff */
[C---:B------:R-:W-:Y:S02]  /*6ed80*/  PRMT R17, R7.reuse, 0x7773, RZ ;  /* 0x0000777307117816 */ /* 0x040fe400000000ff */
[C---:B------:R-:W-:Y:S02]  /*6ed90*/  PRMT R19, R7.reuse, 0x7772, RZ ;  /* 0x0000777207137816 */ /* 0x040fe400000000ff */
[C---:B------:R-:W-:Y:S02]  /*6eda0*/  PRMT R21, R7.reuse, 0x7771, RZ ;  /* 0x0000777107157816 */ /* 0x040fe400000000ff */
[----:B------:R-:W-:Y:S01]  /*6edb0*/  PRMT R7, R7, 0x7770, RZ ;  /* 0x0000777007077816 */ /* 0x000fe200000000ff */
[----:B------:R0:W-:Y:S04]  /*6edc0*/  @P2 STG.E.U8 desc[UR60][R4.64], R27 ;  /* 0x0000001b04002986 */ /* 0x0001e8000c10113c */
[----:B------:R0:W-:Y:S04]  /*6edd0*/  @P1 STG.E.U8 desc[UR60][R12.64], R11 ;  /* 0x0000000b0c001986 */ /* 0x0001e8000c10113c */
[----:B------:R0:W-:Y:S04]  /*6ede0*/  @P5 STG.E.U8 desc[UR60][R2.64], R7 ;  /* 0x0000000702005986 */ /* 0x0001e8000c10113c */
[----:B------:R0:W-:Y:S01]  /*6edf0*/  @P4 STG.E.U8 desc[UR60][R48.64], R21 ;  /* 0x0000001530004986 */ /* 0x0001e2000c10113c */
[----:B------:R-:W-:-:S03]  /*6ee00*/  IMAD.X R9, R0, 0x1, R34, P6 ;  /* 0x0000000100097824 */ /* 0x000fc600030e0622 */
[----:B------:R0:W-:Y:S01]  /*6ee10*/  @P3 STG.E.U8 desc[UR60][R14.64], R19 ;  /* 0x000000130e003986 */ /* 0x0001e2000c10113c */
[----:B------:R-:W-:Y:S05]  /*6ee20*/  @!P0 EXIT ;  /* 0x000000000000894d */ /* 0x000fea0003800000 */
[----:B------:R-:W-:Y:S01]  /*6ee30*/  STG.E.U8 desc[UR60][R8.64], R17 ;  /* 0x0000001108007986 */ /* 0x000fe2000c10113c */
[----:B------:R-:W-:Y:S05]  /*6ee40*/  EXIT ;  /* 0x000000000000794d */ /* 0x000fea0003800000 */
.L_x_3:
[----:B------:R-:W-:-:S00]  /*6ee50*/  BRA `(.L_x_3) ;  /* 0xfffffffc00fc7947 */ /* 0x000fc0000383ffff */
[----:B------:R-:W-:-:S00]  /*6ee60*/  NOP ;  /* 0x0000000000007918 */ /* 0x000fc00000000000 */
        /* <DEDUP_REMOVED lines=9> */
.L_x_4:


//--------------------- .nv.shared.matmul_kernel  --------------------------
	.section	.nv.shared.matmul_kernel,"aw",@nobits
	.sectionflags	@""
	.align	16
	.zero		1024


//--------------------- .nv.shared.reserved.0     --------------------------
	.section	.nv.shared.reserved.0,"aw",@nobits
	.weak		__nv_reservedSMEM_offset_0_alias
	.size		__nv_reservedSMEM_offset_0_alias, 0, 0
	.other		__nv_reservedSMEM_offset_0_alias,@"STO_CUDA_RESERVED_SHARED STV_DEFAULT"
__nv_reservedSMEM_offset_0_alias:
	.zero		0


//--------------------- .nv.constant0.matmul_kernel --------------------------
	.section	.nv.constant0.matmul_kernel,"a",@progbits
	.sectionflags	@""
	.align	4
.nv.constant0.matmul_kernel:
	.zero		608


//--------------------- SYMBOLS --------------------------

	.type		.nv.reservedSmem.offset0,@object
	.size		.nv.reservedSmem.offset0,0x4
